//
// Generated by NVIDIA NVVM Compiler
//
// Compiler Build ID: CL-36424714
// Cuda compilation tools, release 13.0, V13.0.88
// Based on NVVM 20.0.0
//

.version 9.0
.target sm_100
.address_size 64

	// .globl	default_function_kernel0
// _ZZ24default_function_kernel0E15pad_temp_shared has been demoted
// _ZZ24default_function_kernel0E13kernel_shared has been demoted
.extern .shared .align 16 .b8 shared_input[];

.visible .entry default_function_kernel0(
	.param .u64 .ptr .align 1 default_function_kernel0_param_0,
	.param .u64 .ptr .align 1 default_function_kernel0_param_1,
	.param .u64 .ptr .align 1 default_function_kernel0_param_2
)
{
	.reg .pred 	%p<83>;
	.reg .b16 	%rs<45>;
	.reg .b32 	%r<356>;
	.reg .b32 	%f<1241>;
	.reg .b64 	%rd<36>;
	// demoted variable
	.shared .align 4 .b8 _ZZ24default_function_kernel0E15pad_temp_shared[8352];
	// demoted variable
	.shared .align 4 .b8 _ZZ24default_function_kernel0E13kernel_shared[1152];
	mov.u32 	%r21, %tid.z;
	mov.u32 	%r22, %tid.y;
	mov.u32 	%r23, %tid.x;
	shl.b32 	%r24, %r21, 2;
	shl.b32 	%r25, %r22, 1;
	add.s32 	%r26, %r25, %r23;
	cvt.u16.u32 	%rs1, %r26;
	mul.hi.u16 	%rs2, %rs1, 10923;
	cvt.u32.u16 	%r27, %rs2;
	add.s32 	%r28, %r24, %r27;
	setp.gt.u32 	%p4, %r28, 15;
	shl.b32 	%r29, %r21, 3;
	mul.hi.u16 	%rs3, %rs1, 21846;
	cvt.u32.u16 	%r30, %rs3;
	add.s32 	%r31, %r29, %r30;
	setp.gt.u32 	%p5, %r31, 31;
	mad.lo.s32 	%r33, %r21, 24, %r26;
	setp.gt.u32 	%p6, %r33, 95;
	mul.lo.s32 	%r35, %r23, 3;
	mad.lo.s32 	%r36, %r22, 6, %r35;
	mad.lo.s32 	%r37, %r21, 72, %r36;
	mov.u32 	%r40, %ctaid.z;
	shl.b32 	%r41, %r40, 4;
	add.s32 	%r42, %r28, %r41;
	setp.gt.u32 	%p7, %r42, 31;
	mul.lo.s32 	%r43, %r21, 2304;
	mad.lo.s32 	%r44, %r40, 9216, %r43;
	mul.wide.u16 	%r45, %rs2, 576;
	add.s32 	%r46, %r44, %r45;
	mul.lo.s16 	%rs4, %rs2, 6;
	sub.s16 	%rs5, %rs1, %rs4;
	mul.lo.s16 	%rs6, %rs5, 3;
	cvt.u32.u16 	%r47, %rs6;
	or.b32  	%r2, %r46, %r47;
	or.pred  	%p8, %p4, %p5;
	or.pred  	%p1, %p8, %p6;
	setp.gt.u32 	%p9, %r37, 287;
	or.pred  	%p10, %p1, %p9;
	setp.gt.u32 	%p11, %r36, 71;
	or.pred  	%p12, %p10, %p11;
	or.pred  	%p2, %p12, %p7;
	mov.b32 	%r352, 0;
	mov.f32 	%f1113, 0f00000000;
	mov.f32 	%f1114, %f1113;
	mov.f32 	%f1115, %f1113;
	mov.f32 	%f1116, %f1113;
	mov.f32 	%f1117, %f1113;
	mov.f32 	%f1118, %f1113;
	mov.f32 	%f1119, %f1113;
	mov.f32 	%f1120, %f1113;
	mov.f32 	%f1121, %f1113;
	mov.f32 	%f1122, %f1113;
	mov.f32 	%f1123, %f1113;
	mov.f32 	%f1124, %f1113;
	mov.f32 	%f1125, %f1113;
	mov.f32 	%f1126, %f1113;
	mov.f32 	%f1127, %f1113;
	mov.f32 	%f1128, %f1113;
	mov.f32 	%f1129, %f1113;
	mov.f32 	%f1130, %f1113;
	mov.f32 	%f1131, %f1113;
	mov.f32 	%f1132, %f1113;
	mov.f32 	%f1133, %f1113;
	mov.f32 	%f1134, %f1113;
	mov.f32 	%f1135, %f1113;
	mov.f32 	%f1136, %f1113;
	mov.f32 	%f1137, %f1113;
	mov.f32 	%f1138, %f1113;
	mov.f32 	%f1139, %f1113;
	mov.f32 	%f1140, %f1113;
	mov.f32 	%f1141, %f1113;
	mov.f32 	%f1142, %f1113;
	mov.f32 	%f1143, %f1113;
	mov.f32 	%f1144, %f1113;
	mov.f32 	%f1145, %f1113;
	mov.f32 	%f1146, %f1113;
	mov.f32 	%f1147, %f1113;
	mov.f32 	%f1148, %f1113;
	mov.f32 	%f1149, %f1113;
	mov.f32 	%f1150, %f1113;
	mov.f32 	%f1151, %f1113;
	mov.f32 	%f1152, %f1113;
	mov.f32 	%f1153, %f1113;
	mov.f32 	%f1154, %f1113;
	mov.f32 	%f1155, %f1113;
	mov.f32 	%f1156, %f1113;
	mov.f32 	%f1157, %f1113;
	mov.f32 	%f1158, %f1113;
	mov.f32 	%f1159, %f1113;
	mov.f32 	%f1160, %f1113;
	mov.f32 	%f1161, %f1113;
	mov.f32 	%f1162, %f1113;
	mov.f32 	%f1163, %f1113;
	mov.f32 	%f1164, %f1113;
	mov.f32 	%f1165, %f1113;
	mov.f32 	%f1166, %f1113;
	mov.f32 	%f1167, %f1113;
	mov.f32 	%f1168, %f1113;
	mov.f32 	%f1169, %f1113;
	mov.f32 	%f1170, %f1113;
	mov.f32 	%f1171, %f1113;
	mov.f32 	%f1172, %f1113;
	mov.f32 	%f1173, %f1113;
	mov.f32 	%f1174, %f1113;
	mov.f32 	%f1175, %f1113;
	mov.f32 	%f1176, %f1113;
	mov.f32 	%f1177, %f1113;
	mov.f32 	%f1178, %f1113;
	mov.f32 	%f1179, %f1113;
	mov.f32 	%f1180, %f1113;
	mov.f32 	%f1181, %f1113;
	mov.f32 	%f1182, %f1113;
	mov.f32 	%f1183, %f1113;
	mov.f32 	%f1184, %f1113;
	mov.f32 	%f1185, %f1113;
	mov.f32 	%f1186, %f1113;
	mov.f32 	%f1187, %f1113;
	mov.f32 	%f1188, %f1113;
	mov.f32 	%f1189, %f1113;
	mov.f32 	%f1190, %f1113;
	mov.f32 	%f1191, %f1113;
	mov.f32 	%f1192, %f1113;
	mov.f32 	%f1193, %f1113;
	mov.f32 	%f1194, %f1113;
	mov.f32 	%f1195, %f1113;
	mov.f32 	%f1196, %f1113;
	mov.f32 	%f1197, %f1113;
	mov.f32 	%f1198, %f1113;
	mov.f32 	%f1199, %f1113;
	mov.f32 	%f1200, %f1113;
	mov.f32 	%f1201, %f1113;
	mov.f32 	%f1202, %f1113;
	mov.f32 	%f1203, %f1113;
	mov.f32 	%f1204, %f1113;
	mov.f32 	%f1205, %f1113;
	mov.f32 	%f1206, %f1113;
	mov.f32 	%f1207, %f1113;
	mov.f32 	%f1208, %f1113;
	mov.f32 	%f1209, %f1113;
	mov.f32 	%f1210, %f1113;
	mov.f32 	%f1211, %f1113;
	mov.f32 	%f1212, %f1113;
	mov.f32 	%f1213, %f1113;
	mov.f32 	%f1214, %f1113;
	mov.f32 	%f1215, %f1113;
	mov.f32 	%f1216, %f1113;
	mov.f32 	%f1217, %f1113;
	mov.f32 	%f1218, %f1113;
	mov.f32 	%f1219, %f1113;
	mov.f32 	%f1220, %f1113;
	mov.f32 	%f1221, %f1113;
	mov.f32 	%f1222, %f1113;
	mov.f32 	%f1223, %f1113;
	mov.f32 	%f1224, %f1113;
	mov.f32 	%f1225, %f1113;
	mov.f32 	%f1226, %f1113;
	mov.f32 	%f1227, %f1113;
	mov.f32 	%f1228, %f1113;
	mov.f32 	%f1229, %f1113;
	mov.f32 	%f1230, %f1113;
	mov.f32 	%f1231, %f1113;
	mov.f32 	%f1232, %f1113;
	mov.f32 	%f1233, %f1113;
	mov.f32 	%f1234, %f1113;
	mov.f32 	%f1235, %f1113;
	mov.f32 	%f1236, %f1113;
	mov.f32 	%f1237, %f1113;
	mov.f32 	%f1238, %f1113;
	mov.f32 	%f1239, %f1113;
	mov.f32 	%f1240, %f1113;
$L__BB0_1:
	bar.sync 	0;
	mov.b32 	%r353, 0;
$L__BB0_2:
	mov.u32 	%r49, %tid.y;
	mov.u32 	%r50, %tid.x;
	mul.lo.s32 	%r51, %r50, 19;
	mad.lo.s32 	%r52, %r49, 38, %r51;
	add.s32 	%r53, %r52, %r353;
	cvt.u16.u32 	%rs7, %r53;
	mul.hi.u16 	%rs8, %rs7, -7281;
	shr.u16 	%rs9, %rs8, 4;
	cvt.u32.u16 	%r54, %rs9;
	mov.u32 	%r55, %tid.z;
	mad.lo.s32 	%r56, %r55, 29, %r54;
	setp.gt.u32 	%p13, %r56, 115;
	@%p13 bra 	$L__BB0_8;
	mov.u32 	%r57, %tid.z;
	mov.u32 	%r58, %tid.y;
	mov.u32 	%r59, %tid.x;
	mul.lo.s32 	%r60, %r59, 19;
	mad.lo.s32 	%r61, %r58, 38, %r60;
	add.s32 	%r63, %r61, %r353;
	mad.lo.s32 	%r64, %r57, 522, %r63;
	setp.gt.u32 	%p14, %r64, 2087;
	setp.gt.u32 	%p15, %r63, 521;
	or.pred  	%p16, %p14, %p15;
	mov.f32 	%f981, 0f00000000;
	@%p16 bra 	$L__BB0_8;
	add.s32 	%r65, %r56, -58;
	setp.lt.u32 	%p17, %r56, 58;
	selp.b32 	%r66, %r56, %r65, %p17;
	mov.u32 	%r67, %ctaid.y;
	mul.lo.s32 	%r68, %r67, 56;
	or.b32  	%r69, %r66, %r68;
	setp.eq.s32 	%p18, %r69, 0;
	add.s32 	%r70, %r66, %r68;
	setp.gt.u32 	%p19, %r70, 224;
	or.pred  	%p20, %p18, %p19;
	@%p20 bra 	$L__BB0_7;
	mov.u32 	%r72, %tid.y;
	mov.u32 	%r73, %tid.x;
	mul.lo.s32 	%r74, %r73, 19;
	mad.lo.s32 	%r75, %r72, 38, %r74;
	add.s32 	%r76, %r75, %r353;
	cvt.u16.u32 	%rs10, %r76;
	mul.hi.u16 	%rs11, %rs10, -7281;
	shr.u16 	%rs12, %rs11, 4;
	mul.lo.s16 	%rs13, %rs12, 18;
	sub.s16 	%rs14, %rs10, %rs13;
	cvt.u32.u16 	%r6, %rs14;
	mov.u32 	%r77, %ctaid.x;
	shl.b32 	%r78, %r77, 4;
	or.b32  	%r79, %r78, %r6;
	setp.eq.s32 	%p21, %r79, 0;
	add.s32 	%r80, %r78, %r6;
	setp.gt.u32 	%p22, %r80, 224;
	or.pred  	%p23, %p21, %p22;
	@%p23 bra 	$L__BB0_7;
	ld.param.u64 	%rd28, [default_function_kernel0_param_0];
	setp.gt.u32 	%p24, %r56, 57;
	selp.b32 	%r82, 50176, 0, %p24;
	add.s32 	%r83, %r56, -58;
	selp.b32 	%r84, %r56, %r83, %p17;
	mov.u32 	%r85, %ctaid.y;
	mov.u32 	%r86, %ctaid.x;
	shl.b32 	%r87, %r86, 4;
	mad.lo.s32 	%r88, %r85, 12544, %r87;
	mad.lo.s32 	%r89, %r352, 100352, %r88;
	add.s32 	%r90, %r89, %r6;
	add.s32 	%r91, %r90, %r82;
	mad.lo.s32 	%r92, %r84, 224, %r91;
	add.s32 	%r93, %r92, -225;
	cvta.to.global.u64 	%rd4, %rd28;
	mul.wide.s32 	%rd5, %r93, 4;
	add.s64 	%rd6, %rd4, %rd5;
	ld.global.nc.f32 	%f981, [%rd6];
$L__BB0_7:
	mov.u32 	%r94, %tid.z;
	mov.u32 	%r95, %tid.y;
	mov.u32 	%r96, %tid.x;
	mul.lo.s32 	%r97, %r96, 19;
	mad.lo.s32 	%r98, %r95, 38, %r97;
	mad.lo.s32 	%r99, %r94, 522, %r98;
	add.s32 	%r100, %r99, %r353;
	shl.b32 	%r101, %r100, 2;
	mov.u32 	%r102, _ZZ24default_function_kernel0E15pad_temp_shared;
	add.s32 	%r103, %r102, %r101;
	st.shared.f32 	[%r103], %f981;
$L__BB0_8:
	mov.u32 	%r104, %tid.y;
	mov.u32 	%r105, %tid.x;
	mul.lo.s32 	%r106, %r105, 19;
	mad.lo.s32 	%r107, %r104, 38, %r106;
	add.s32 	%r108, %r107, %r353;
	cvt.u16.u32 	%rs15, %r108;
	add.s16 	%rs16, %rs15, 1;
	mul.hi.u16 	%rs17, %rs16, -7281;
	shr.u16 	%rs18, %rs17, 4;
	cvt.u32.u16 	%r109, %rs18;
	mov.u32 	%r110, %tid.z;
	mad.lo.s32 	%r111, %r110, 29, %r109;
	setp.gt.u32 	%p26, %r111, 115;
	@%p26 bra 	$L__BB0_14;
	add.s32 	%r112, %r353, 1;
	mov.u32 	%r113, %tid.z;
	mov.u32 	%r114, %tid.y;
	mov.u32 	%r115, %tid.x;
	mul.lo.s32 	%r116, %r115, 19;
	mad.lo.s32 	%r117, %r114, 38, %r116;
	mad.lo.s32 	%r119, %r113, 522, %r117;
	add.s32 	%r120, %r119, %r112;
	setp.gt.u32 	%p27, %r120, 2087;
	add.s32 	%r121, %r112, %r117;
	setp.gt.u32 	%p28, %r121, 521;
	or.pred  	%p29, %p27, %p28;
	mov.f32 	%f982, 0f00000000;
	@%p29 bra 	$L__BB0_14;
	add.s32 	%r122, %r111, -58;
	setp.lt.u32 	%p30, %r111, 58;
	selp.b32 	%r123, %r111, %r122, %p30;
	mov.u32 	%r124, %ctaid.y;
	mul.lo.s32 	%r125, %r124, 56;
	or.b32  	%r126, %r123, %r125;
	setp.eq.s32 	%p31, %r126, 0;
	add.s32 	%r127, %r123, %r125;
	setp.gt.u32 	%p32, %r127, 224;
	or.pred  	%p33, %p31, %p32;
	@%p33 bra 	$L__BB0_13;
	mov.u32 	%r129, %tid.y;
	mov.u32 	%r130, %tid.x;
	mul.lo.s32 	%r131, %r130, 19;
	mad.lo.s32 	%r132, %r129, 38, %r131;
	add.s32 	%r133, %r132, %r353;
	cvt.u16.u32 	%rs19, %r133;
	add.s16 	%rs20, %rs19, 1;
	mul.hi.u16 	%rs21, %rs20, -7281;
	shr.u16 	%rs22, %rs21, 4;
	mul.lo.s16 	%rs23, %rs22, 18;
	sub.s16 	%rs24, %rs20, %rs23;
	cvt.u32.u16 	%r8, %rs24;
	mov.u32 	%r134, %ctaid.x;
	shl.b32 	%r135, %r134, 4;
	or.b32  	%r136, %r135, %r8;
	setp.eq.s32 	%p34, %r136, 0;
	add.s32 	%r137, %r135, %r8;
	setp.gt.u32 	%p35, %r137, 224;
	or.pred  	%p36, %p34, %p35;
	@%p36 bra 	$L__BB0_13;
	ld.param.u64 	%rd29, [default_function_kernel0_param_0];
	setp.gt.u32 	%p37, %r111, 57;
	selp.b32 	%r139, 50176, 0, %p37;
	add.s32 	%r140, %r111, -58;
	selp.b32 	%r141, %r111, %r140, %p30;
	mov.u32 	%r142, %ctaid.y;
	mov.u32 	%r143, %ctaid.x;
	shl.b32 	%r144, %r143, 4;
	mad.lo.s32 	%r145, %r142, 12544, %r144;
	mad.lo.s32 	%r146, %r352, 100352, %r145;
	add.s32 	%r147, %r146, %r8;
	add.s32 	%r148, %r147, %r139;
	mad.lo.s32 	%r149, %r141, 224, %r148;
	add.s32 	%r150, %r149, -225;
	cvta.to.global.u64 	%rd7, %rd29;
	mul.wide.s32 	%rd8, %r150, 4;
	add.s64 	%rd9, %rd7, %rd8;
	ld.global.nc.f32 	%f982, [%rd9];
$L__BB0_13:
	mov.u32 	%r151, %tid.z;
	mov.u32 	%r152, %tid.y;
	mov.u32 	%r153, %tid.x;
	mul.lo.s32 	%r154, %r153, 19;
	mad.lo.s32 	%r155, %r152, 38, %r154;
	mad.lo.s32 	%r156, %r151, 522, %r155;
	add.s32 	%r157, %r156, %r353;
	shl.b32 	%r158, %r157, 2;
	mov.u32 	%r159, _ZZ24default_function_kernel0E15pad_temp_shared;
	add.s32 	%r160, %r159, %r158;
	st.shared.f32 	[%r160+4], %f982;
$L__BB0_14:
	mov.u32 	%r161, %tid.y;
	mov.u32 	%r162, %tid.x;
	mul.lo.s32 	%r163, %r162, 19;
	mad.lo.s32 	%r164, %r161, 38, %r163;
	add.s32 	%r165, %r164, %r353;
	cvt.u16.u32 	%rs25, %r165;
	add.s16 	%rs26, %rs25, 2;
	mul.hi.u16 	%rs27, %rs26, -7281;
	shr.u16 	%rs28, %rs27, 4;
	cvt.u32.u16 	%r166, %rs28;
	mov.u32 	%r167, %tid.z;
	mad.lo.s32 	%r168, %r167, 29, %r166;
	setp.gt.u32 	%p39, %r168, 115;
	@%p39 bra 	$L__BB0_20;
	add.s32 	%r169, %r353, 2;
	mov.u32 	%r170, %tid.z;
	mov.u32 	%r171, %tid.y;
	mov.u32 	%r172, %tid.x;
	mul.lo.s32 	%r173, %r172, 19;
	mad.lo.s32 	%r174, %r171, 38, %r173;
	mad.lo.s32 	%r176, %r170, 522, %r174;
	add.s32 	%r177, %r176, %r169;
	setp.gt.u32 	%p40, %r177, 2087;
	add.s32 	%r178, %r169, %r174;
	setp.gt.u32 	%p41, %r178, 521;
	or.pred  	%p42, %p40, %p41;
	mov.f32 	%f983, 0f00000000;
	@%p42 bra 	$L__BB0_20;
	add.s32 	%r179, %r168, -58;
	setp.lt.u32 	%p43, %r168, 58;
	selp.b32 	%r180, %r168, %r179, %p43;
	mov.u32 	%r181, %ctaid.y;
	mul.lo.s32 	%r182, %r181, 56;
	or.b32  	%r183, %r180, %r182;
	setp.eq.s32 	%p44, %r183, 0;
	add.s32 	%r184, %r180, %r182;
	setp.gt.u32 	%p45, %r184, 224;
	or.pred  	%p46, %p44, %p45;
	@%p46 bra 	$L__BB0_19;
	mov.u32 	%r186, %tid.y;
	mov.u32 	%r187, %tid.x;
	mul.lo.s32 	%r188, %r187, 19;
	mad.lo.s32 	%r189, %r186, 38, %r188;
	add.s32 	%r190, %r189, %r353;
	cvt.u16.u32 	%rs29, %r190;
	add.s16 	%rs30, %rs29, 2;
	mul.hi.u16 	%rs31, %rs30, -7281;
	shr.u16 	%rs32, %rs31, 4;
	mul.lo.s16 	%rs33, %rs32, 18;
	sub.s16 	%rs34, %rs30, %rs33;
	cvt.u32.u16 	%r10, %rs34;
	mov.u32 	%r191, %ctaid.x;
	shl.b32 	%r192, %r191, 4;
	or.b32  	%r193, %r192, %r10;
	setp.eq.s32 	%p47, %r193, 0;
	add.s32 	%r194, %r192, %r10;
	setp.gt.u32 	%p48, %r194, 224;
	or.pred  	%p49, %p47, %p48;
	@%p49 bra 	$L__BB0_19;
	ld.param.u64 	%rd30, [default_function_kernel0_param_0];
	setp.gt.u32 	%p50, %r168, 57;
	selp.b32 	%r196, 50176, 0, %p50;
	add.s32 	%r197, %r168, -58;
	selp.b32 	%r198, %r168, %r197, %p43;
	mov.u32 	%r199, %ctaid.y;
	mov.u32 	%r200, %ctaid.x;
	shl.b32 	%r201, %r200, 4;
	mad.lo.s32 	%r202, %r199, 12544, %r201;
	mad.lo.s32 	%r203, %r352, 100352, %r202;
	add.s32 	%r204, %r203, %r10;
	add.s32 	%r205, %r204, %r196;
	mad.lo.s32 	%r206, %r198, 224, %r205;
	add.s32 	%r207, %r206, -225;
	cvta.to.global.u64 	%rd10, %rd30;
	mul.wide.s32 	%rd11, %r207, 4;
	add.s64 	%rd12, %rd10, %rd11;
	ld.global.nc.f32 	%f983, [%rd12];
$L__BB0_19:
	mov.u32 	%r208, %tid.z;
	mov.u32 	%r209, %tid.y;
	mov.u32 	%r210, %tid.x;
	mul.lo.s32 	%r211, %r210, 19;
	mad.lo.s32 	%r212, %r209, 38, %r211;
	mad.lo.s32 	%r213, %r208, 522, %r212;
	add.s32 	%r214, %r213, %r353;
	shl.b32 	%r215, %r214, 2;
	mov.u32 	%r216, _ZZ24default_function_kernel0E15pad_temp_shared;
	add.s32 	%r217, %r216, %r215;
	st.shared.f32 	[%r217+8], %f983;
$L__BB0_20:
	setp.eq.s32 	%p52, %r353, 16;
	@%p52 bra 	$L__BB0_28;
	mov.u32 	%r218, %tid.y;
	mov.u32 	%r219, %tid.x;
	mul.lo.s32 	%r220, %r219, 19;
	mad.lo.s32 	%r221, %r218, 38, %r220;
	add.s32 	%r222, %r221, %r353;
	cvt.u16.u32 	%rs35, %r222;
	add.s16 	%rs36, %rs35, 3;
	mul.hi.u16 	%rs37, %rs36, -7281;
	shr.u16 	%rs38, %rs37, 4;
	cvt.u32.u16 	%r223, %rs38;
	mov.u32 	%r224, %tid.z;
	mad.lo.s32 	%r225, %r224, 29, %r223;
	setp.gt.u32 	%p53, %r225, 115;
	@%p53 bra 	$L__BB0_27;
	mov.u32 	%r226, %tid.z;
	mov.u32 	%r227, %tid.y;
	mov.u32 	%r228, %tid.x;
	mul.lo.s32 	%r229, %r228, 19;
	mad.lo.s32 	%r230, %r227, 38, %r229;
	mad.lo.s32 	%r232, %r226, 522, %r230;
	add.s32 	%r233, %r353, 3;
	add.s32 	%r234, %r232, %r233;
	setp.gt.u32 	%p54, %r234, 2087;
	add.s32 	%r235, %r233, %r230;
	setp.gt.u32 	%p55, %r235, 521;
	or.pred  	%p56, %p54, %p55;
	mov.f32 	%f984, 0f00000000;
	@%p56 bra 	$L__BB0_27;
	add.s32 	%r236, %r225, -58;
	setp.lt.u32 	%p57, %r225, 58;
	selp.b32 	%r237, %r225, %r236, %p57;
	mov.u32 	%r238, %ctaid.y;
	mul.lo.s32 	%r239, %r238, 56;
	or.b32  	%r240, %r237, %r239;
	setp.eq.s32 	%p58, %r240, 0;
	add.s32 	%r241, %r237, %r239;
	setp.gt.u32 	%p59, %r241, 224;
	or.pred  	%p60, %p58, %p59;
	@%p60 bra 	$L__BB0_26;
	mov.u32 	%r243, %tid.y;
	mov.u32 	%r244, %tid.x;
	mul.lo.s32 	%r245, %r244, 19;
	mad.lo.s32 	%r246, %r243, 38, %r245;
	add.s32 	%r247, %r246, %r353;
	cvt.u16.u32 	%rs39, %r247;
	add.s16 	%rs40, %rs39, 3;
	mul.hi.u16 	%rs41, %rs40, -7281;
	shr.u16 	%rs42, %rs41, 4;
	mul.lo.s16 	%rs43, %rs42, 18;
	sub.s16 	%rs44, %rs40, %rs43;
	cvt.u32.u16 	%r12, %rs44;
	mov.u32 	%r248, %ctaid.x;
	shl.b32 	%r249, %r248, 4;
	or.b32  	%r250, %r249, %r12;
	setp.eq.s32 	%p61, %r250, 0;
	add.s32 	%r251, %r249, %r12;
	setp.gt.u32 	%p62, %r251, 224;
	or.pred  	%p63, %p61, %p62;
	@%p63 bra 	$L__BB0_26;
	ld.param.u64 	%rd31, [default_function_kernel0_param_0];
	setp.gt.u32 	%p64, %r225, 57;
	selp.b32 	%r253, 50176, 0, %p64;
	add.s32 	%r254, %r225, -58;
	selp.b32 	%r255, %r225, %r254, %p57;
	mov.u32 	%r256, %ctaid.y;
	mov.u32 	%r257, %ctaid.x;
	shl.b32 	%r258, %r257, 4;
	mad.lo.s32 	%r259, %r256, 12544, %r258;
	mad.lo.s32 	%r260, %r352, 100352, %r259;
	add.s32 	%r261, %r260, %r12;
	add.s32 	%r262, %r261, %r253;
	mad.lo.s32 	%r263, %r255, 224, %r262;
	add.s32 	%r264, %r263, -225;
	cvta.to.global.u64 	%rd13, %rd31;
	mul.wide.s32 	%rd14, %r264, 4;
	add.s64 	%rd15, %rd13, %rd14;
	ld.global.nc.f32 	%f984, [%rd15];
$L__BB0_26:
	mov.u32 	%r265, %tid.z;
	mov.u32 	%r266, %tid.y;
	mov.u32 	%r267, %tid.x;
	mul.lo.s32 	%r268, %r267, 19;
	mad.lo.s32 	%r269, %r266, 38, %r268;
	mad.lo.s32 	%r270, %r265, 522, %r269;
	add.s32 	%r271, %r270, %r353;
	shl.b32 	%r272, %r271, 2;
	mov.u32 	%r273, _ZZ24default_function_kernel0E15pad_temp_shared;
	add.s32 	%r274, %r273, %r272;
	st.shared.f32 	[%r274+12], %f984;
$L__BB0_27:
	add.s32 	%r353, %r353, 4;
	bra.uni 	$L__BB0_2;
$L__BB0_28:
	@%p2 bra 	$L__BB0_30;
	ld.param.u64 	%rd32, [default_function_kernel0_param_1];
	cvta.to.global.u64 	%rd16, %rd32;
	mad.lo.s32 	%r275, %r352, 18, %r2;
	mul.wide.u32 	%rd17, %r275, 4;
	add.s64 	%rd18, %rd16, %rd17;
	ld.global.nc.f32 	%f530, [%rd18];
	mov.u32 	%r276, %tid.z;
	mov.u32 	%r277, %tid.y;
	mul.lo.s32 	%r278, %r277, 6;
	mad.lo.s32 	%r279, %r276, 72, %r278;
	mov.u32 	%r280, %tid.x;
	mad.lo.s32 	%r281, %r280, 3, %r279;
	shl.b32 	%r282, %r281, 2;
	mov.u32 	%r283, _ZZ24default_function_kernel0E13kernel_shared;
	add.s32 	%r284, %r283, %r282;
	st.shared.f32 	[%r284], %f530;
$L__BB0_30:
	mov.u32 	%r285, %tid.y;
	mov.u32 	%r286, %tid.x;
	mul.lo.s32 	%r287, %r286, 3;
	mad.lo.s32 	%r288, %r285, 6, %r287;
	setp.gt.u32 	%p66, %r288, 70;
	mov.u32 	%r290, %tid.z;
	mad.lo.s32 	%r291, %r290, 72, %r288;
	setp.gt.u32 	%p67, %r291, 286;
	or.pred  	%p69, %p1, %p67;
	or.pred  	%p70, %p69, %p66;
	or.pred  	%p71, %p70, %p7;
	@%p71 bra 	$L__BB0_32;
	ld.param.u64 	%rd33, [default_function_kernel0_param_1];
	cvta.to.global.u64 	%rd19, %rd33;
	mad.lo.s32 	%r293, %r352, 18, %r2;
	mul.wide.u32 	%rd20, %r293, 4;
	add.s64 	%rd21, %rd19, %rd20;
	ld.global.nc.f32 	%f531, [%rd21+4];
	mov.u32 	%r294, %tid.z;
	mov.u32 	%r295, %tid.y;
	mul.lo.s32 	%r296, %r295, 6;
	mad.lo.s32 	%r297, %r294, 72, %r296;
	mov.u32 	%r298, %tid.x;
	mad.lo.s32 	%r299, %r298, 3, %r297;
	shl.b32 	%r300, %r299, 2;
	mov.u32 	%r301, _ZZ24default_function_kernel0E13kernel_shared;
	add.s32 	%r302, %r301, %r300;
	st.shared.f32 	[%r302+4], %f531;
$L__BB0_32:
	mov.u32 	%r303, %tid.y;
	mov.u32 	%r304, %tid.x;
	mul.lo.s32 	%r305, %r304, 3;
	mad.lo.s32 	%r306, %r303, 6, %r305;
	setp.gt.u32 	%p72, %r306, 69;
	mov.u32 	%r308, %tid.z;
	mad.lo.s32 	%r309, %r308, 72, %r306;
	setp.gt.u32 	%p73, %r309, 285;
	setp.gt.u32 	%p74, %r42, 31;
	or.pred  	%p75, %p1, %p73;
	or.pred  	%p76, %p75, %p72;
	or.pred  	%p77, %p76, %p74;
	@%p77 bra 	$L__BB0_34;
	ld.param.u64 	%rd34, [default_function_kernel0_param_1];
	cvta.to.global.u64 	%rd22, %rd34;
	mad.lo.s32 	%r311, %r352, 18, %r2;
	mul.wide.u32 	%rd23, %r311, 4;
	add.s64 	%rd24, %rd22, %rd23;
	ld.global.nc.f32 	%f532, [%rd24+8];
	mov.u32 	%r312, %tid.z;
	mov.u32 	%r313, %tid.y;
	mul.lo.s32 	%r314, %r313, 6;
	mad.lo.s32 	%r315, %r312, 72, %r314;
	mov.u32 	%r316, %tid.x;
	mad.lo.s32 	%r317, %r316, 3, %r315;
	shl.b32 	%r318, %r317, 2;
	mov.u32 	%r319, _ZZ24default_function_kernel0E13kernel_shared;
	add.s32 	%r320, %r319, %r318;
	st.shared.f32 	[%r320+8], %f532;
$L__BB0_34:
	bar.sync 	0;
	mov.b32 	%r354, 0;
	mov.pred 	%p82, -1;
$L__BB0_35:
	mov.pred 	%p3, %p82;
	mov.u32 	%r323, %tid.y;
	shl.b32 	%r324, %r323, 1;
	mov.u32 	%r325, %tid.x;
	add.s32 	%r326, %r324, %r325;
	mad.lo.s32 	%r327, %r323, 70, %r326;
	mad.lo.s32 	%r15, %r354, 1044, %r327;
	mov.u32 	%r328, %tid.z;
	mul.lo.s32 	%r329, %r328, 36;
	mad.lo.s32 	%r16, %r354, 9, %r329;
	mov.b32 	%r355, 0;
$L__BB0_36:
	add.s32 	%r330, %r15, %r355;
	shl.b32 	%r331, %r330, 2;
	mov.u32 	%r332, _ZZ24default_function_kernel0E15pad_temp_shared;
	add.s32 	%r333, %r332, %r331;
	ld.shared.f32 	%f533, [%r333];
	ld.shared.f32 	%f534, [%r333+8];
	ld.shared.f32 	%f535, [%r333+16];
	ld.shared.f32 	%f536, [%r333+24];
	ld.shared.f32 	%f537, [%r333+32];
	ld.shared.f32 	%f538, [%r333+40];
	ld.shared.f32 	%f539, [%r333+48];
	ld.shared.f32 	%f540, [%r333+56];
	ld.shared.f32 	%f541, [%r333+72];
	ld.shared.f32 	%f542, [%r333+80];
	ld.shared.f32 	%f543, [%r333+88];
	ld.shared.f32 	%f544, [%r333+96];
	ld.shared.f32 	%f545, [%r333+104];
	ld.shared.f32 	%f546, [%r333+112];
	ld.shared.f32 	%f547, [%r333+120];
	ld.shared.f32 	%f548, [%r333+128];
	ld.shared.f32 	%f549, [%r333+144];
	ld.shared.f32 	%f550, [%r333+152];
	ld.shared.f32 	%f551, [%r333+160];
	ld.shared.f32 	%f552, [%r333+168];
	ld.shared.f32 	%f553, [%r333+176];
	ld.shared.f32 	%f554, [%r333+184];
	ld.shared.f32 	%f555, [%r333+192];
	ld.shared.f32 	%f556, [%r333+200];
	ld.shared.f32 	%f557, [%r333+216];
	ld.shared.f32 	%f558, [%r333+224];
	ld.shared.f32 	%f559, [%r333+232];
	ld.shared.f32 	%f560, [%r333+240];
	ld.shared.f32 	%f561, [%r333+248];
	ld.shared.f32 	%f562, [%r333+256];
	ld.shared.f32 	%f563, [%r333+264];
	ld.shared.f32 	%f564, [%r333+272];
	ld.shared.f32 	%f565, [%r333+288];
	ld.shared.f32 	%f566, [%r333+296];
	ld.shared.f32 	%f567, [%r333+304];
	ld.shared.f32 	%f568, [%r333+312];
	ld.shared.f32 	%f569, [%r333+320];
	ld.shared.f32 	%f570, [%r333+328];
	ld.shared.f32 	%f571, [%r333+336];
	ld.shared.f32 	%f572, [%r333+344];
	ld.shared.f32 	%f573, [%r333+360];
	ld.shared.f32 	%f574, [%r333+368];
	ld.shared.f32 	%f575, [%r333+376];
	ld.shared.f32 	%f576, [%r333+384];
	ld.shared.f32 	%f577, [%r333+392];
	ld.shared.f32 	%f578, [%r333+400];
	ld.shared.f32 	%f579, [%r333+408];
	ld.shared.f32 	%f580, [%r333+416];
	add.s32 	%r334, %r16, %r355;
	shl.b32 	%r335, %r334, 2;
	mov.u32 	%r336, _ZZ24default_function_kernel0E13kernel_shared;
	add.s32 	%r337, %r336, %r335;
	ld.shared.f32 	%f581, [%r337];
	ld.shared.f32 	%f582, [%r337+576];
	ld.shared.f32 	%f583, [%r337+12];
	ld.shared.f32 	%f584, [%r337+588];
	ld.shared.f32 	%f585, [%r337+24];
	ld.shared.f32 	%f586, [%r337+600];
	ld.shared.f32 	%f587, [%r337+72];
	ld.shared.f32 	%f588, [%r337+648];
	ld.shared.f32 	%f589, [%r337+84];
	ld.shared.f32 	%f590, [%r337+660];
	ld.shared.f32 	%f591, [%r337+96];
	ld.shared.f32 	%f592, [%r337+672];
	fma.rn.f32 	%f593, %f533, %f581, %f1180;
	fma.rn.f32 	%f594, %f533, %f582, %f1116;
	fma.rn.f32 	%f595, %f534, %f581, %f1172;
	fma.rn.f32 	%f596, %f534, %f582, %f1185;
	fma.rn.f32 	%f597, %f535, %f581, %f1164;
	fma.rn.f32 	%f598, %f535, %f582, %f1193;
	fma.rn.f32 	%f599, %f536, %f581, %f1156;
	fma.rn.f32 	%f600, %f536, %f582, %f1201;
	fma.rn.f32 	%f601, %f537, %f581, %f1148;
	fma.rn.f32 	%f602, %f537, %f582, %f1209;
	fma.rn.f32 	%f603, %f538, %f581, %f1140;
	fma.rn.f32 	%f604, %f538, %f582, %f1217;
	fma.rn.f32 	%f605, %f539, %f581, %f1132;
	fma.rn.f32 	%f606, %f539, %f582, %f1225;
	fma.rn.f32 	%f607, %f540, %f581, %f1124;
	fma.rn.f32 	%f608, %f540, %f582, %f1233;
	fma.rn.f32 	%f609, %f541, %f581, %f1179;
	fma.rn.f32 	%f610, %f541, %f582, %f1115;
	fma.rn.f32 	%f611, %f542, %f581, %f1171;
	fma.rn.f32 	%f612, %f542, %f582, %f1186;
	fma.rn.f32 	%f613, %f543, %f581, %f1163;
	fma.rn.f32 	%f614, %f543, %f582, %f1194;
	fma.rn.f32 	%f615, %f544, %f581, %f1155;
	fma.rn.f32 	%f616, %f544, %f582, %f1202;
	fma.rn.f32 	%f617, %f545, %f581, %f1147;
	fma.rn.f32 	%f618, %f545, %f582, %f1210;
	fma.rn.f32 	%f619, %f546, %f581, %f1139;
	fma.rn.f32 	%f620, %f546, %f582, %f1218;
	fma.rn.f32 	%f621, %f547, %f581, %f1131;
	fma.rn.f32 	%f622, %f547, %f582, %f1226;
	fma.rn.f32 	%f623, %f548, %f581, %f1123;
	fma.rn.f32 	%f624, %f548, %f582, %f1234;
	fma.rn.f32 	%f625, %f549, %f581, %f1178;
	fma.rn.f32 	%f626, %f549, %f582, %f1114;
	fma.rn.f32 	%f627, %f550, %f581, %f1170;
	fma.rn.f32 	%f628, %f550, %f582, %f1187;
	fma.rn.f32 	%f629, %f551, %f581, %f1162;
	fma.rn.f32 	%f630, %f551, %f582, %f1195;
	fma.rn.f32 	%f631, %f552, %f581, %f1154;
	fma.rn.f32 	%f632, %f552, %f582, %f1203;
	fma.rn.f32 	%f633, %f553, %f581, %f1146;
	fma.rn.f32 	%f634, %f553, %f582, %f1211;
	fma.rn.f32 	%f635, %f554, %f581, %f1138;
	fma.rn.f32 	%f636, %f554, %f582, %f1219;
	fma.rn.f32 	%f637, %f555, %f581, %f1130;
	fma.rn.f32 	%f638, %f555, %f582, %f1227;
	fma.rn.f32 	%f639, %f556, %f581, %f1122;
	fma.rn.f32 	%f640, %f556, %f582, %f1235;
	fma.rn.f32 	%f641, %f557, %f581, %f1177;
	fma.rn.f32 	%f642, %f557, %f582, %f1113;
	fma.rn.f32 	%f643, %f558, %f581, %f1169;
	fma.rn.f32 	%f644, %f558, %f582, %f1188;
	fma.rn.f32 	%f645, %f559, %f581, %f1161;
	fma.rn.f32 	%f646, %f559, %f582, %f1196;
	fma.rn.f32 	%f647, %f560, %f581, %f1153;
	fma.rn.f32 	%f648, %f560, %f582, %f1204;
	fma.rn.f32 	%f649, %f561, %f581, %f1145;
	fma.rn.f32 	%f650, %f561, %f582, %f1212;
	fma.rn.f32 	%f651, %f562, %f581, %f1137;
	fma.rn.f32 	%f652, %f562, %f582, %f1220;
	fma.rn.f32 	%f653, %f563, %f581, %f1129;
	fma.rn.f32 	%f654, %f563, %f582, %f1228;
	fma.rn.f32 	%f655, %f564, %f581, %f1121;
	fma.rn.f32 	%f656, %f564, %f582, %f1236;
	fma.rn.f32 	%f657, %f533, %f587, %f1176;
	fma.rn.f32 	%f658, %f533, %f588, %f1181;
	fma.rn.f32 	%f659, %f534, %f587, %f1168;
	fma.rn.f32 	%f660, %f534, %f588, %f1189;
	fma.rn.f32 	%f661, %f535, %f587, %f1160;
	fma.rn.f32 	%f662, %f535, %f588, %f1197;
	fma.rn.f32 	%f663, %f536, %f587, %f1152;
	fma.rn.f32 	%f664, %f536, %f588, %f1205;
	fma.rn.f32 	%f665, %f537, %f587, %f1144;
	fma.rn.f32 	%f666, %f537, %f588, %f1213;
	fma.rn.f32 	%f667, %f538, %f587, %f1136;
	fma.rn.f32 	%f668, %f538, %f588, %f1221;
	fma.rn.f32 	%f669, %f539, %f587, %f1128;
	fma.rn.f32 	%f670, %f539, %f588, %f1229;
	fma.rn.f32 	%f671, %f540, %f587, %f1120;
	fma.rn.f32 	%f672, %f540, %f588, %f1237;
	fma.rn.f32 	%f673, %f541, %f587, %f1175;
	fma.rn.f32 	%f674, %f541, %f588, %f1182;
	fma.rn.f32 	%f675, %f542, %f587, %f1167;
	fma.rn.f32 	%f676, %f542, %f588, %f1190;
	fma.rn.f32 	%f677, %f543, %f587, %f1159;
	fma.rn.f32 	%f678, %f543, %f588, %f1198;
	fma.rn.f32 	%f679, %f544, %f587, %f1151;
	fma.rn.f32 	%f680, %f544, %f588, %f1206;
	fma.rn.f32 	%f681, %f545, %f587, %f1143;
	fma.rn.f32 	%f682, %f545, %f588, %f1214;
	fma.rn.f32 	%f683, %f546, %f587, %f1135;
	fma.rn.f32 	%f684, %f546, %f588, %f1222;
	fma.rn.f32 	%f685, %f547, %f587, %f1127;
	fma.rn.f32 	%f686, %f547, %f588, %f1230;
	fma.rn.f32 	%f687, %f548, %f587, %f1119;
	fma.rn.f32 	%f688, %f548, %f588, %f1238;
	fma.rn.f32 	%f689, %f549, %f587, %f1174;
	fma.rn.f32 	%f690, %f549, %f588, %f1183;
	fma.rn.f32 	%f691, %f550, %f587, %f1166;
	fma.rn.f32 	%f692, %f550, %f588, %f1191;
	fma.rn.f32 	%f693, %f551, %f587, %f1158;
	fma.rn.f32 	%f694, %f551, %f588, %f1199;
	fma.rn.f32 	%f695, %f552, %f587, %f1150;
	fma.rn.f32 	%f696, %f552, %f588, %f1207;
	fma.rn.f32 	%f697, %f553, %f587, %f1142;
	fma.rn.f32 	%f698, %f553, %f588, %f1215;
	fma.rn.f32 	%f699, %f554, %f587, %f1134;
	fma.rn.f32 	%f700, %f554, %f588, %f1223;
	fma.rn.f32 	%f701, %f555, %f587, %f1126;
	fma.rn.f32 	%f702, %f555, %f588, %f1231;
	fma.rn.f32 	%f703, %f556, %f587, %f1118;
	fma.rn.f32 	%f704, %f556, %f588, %f1239;
	fma.rn.f32 	%f705, %f557, %f587, %f1173;
	fma.rn.f32 	%f706, %f557, %f588, %f1184;
	fma.rn.f32 	%f707, %f558, %f587, %f1165;
	fma.rn.f32 	%f708, %f558, %f588, %f1192;
	fma.rn.f32 	%f709, %f559, %f587, %f1157;
	fma.rn.f32 	%f710, %f559, %f588, %f1200;
	fma.rn.f32 	%f711, %f560, %f587, %f1149;
	fma.rn.f32 	%f712, %f560, %f588, %f1208;
	fma.rn.f32 	%f713, %f561, %f587, %f1141;
	fma.rn.f32 	%f714, %f561, %f588, %f1216;
	fma.rn.f32 	%f715, %f562, %f587, %f1133;
	fma.rn.f32 	%f716, %f562, %f588, %f1224;
	fma.rn.f32 	%f717, %f563, %f587, %f1125;
	fma.rn.f32 	%f718, %f563, %f588, %f1232;
	fma.rn.f32 	%f719, %f564, %f587, %f1117;
	fma.rn.f32 	%f720, %f564, %f588, %f1240;
	fma.rn.f32 	%f721, %f541, %f583, %f593;
	fma.rn.f32 	%f722, %f541, %f584, %f594;
	fma.rn.f32 	%f723, %f542, %f583, %f595;
	fma.rn.f32 	%f724, %f542, %f584, %f596;
	fma.rn.f32 	%f725, %f543, %f583, %f597;
	fma.rn.f32 	%f726, %f543, %f584, %f598;
	fma.rn.f32 	%f727, %f544, %f583, %f599;
	fma.rn.f32 	%f728, %f544, %f584, %f600;
	fma.rn.f32 	%f729, %f545, %f583, %f601;
	fma.rn.f32 	%f730, %f545, %f584, %f602;
	fma.rn.f32 	%f731, %f546, %f583, %f603;
	fma.rn.f32 	%f732, %f546, %f584, %f604;
	fma.rn.f32 	%f733, %f547, %f583, %f605;
	fma.rn.f32 	%f734, %f547, %f584, %f606;
	fma.rn.f32 	%f735, %f548, %f583, %f607;
	fma.rn.f32 	%f736, %f548, %f584, %f608;
	fma.rn.f32 	%f737, %f549, %f583, %f609;
	fma.rn.f32 	%f738, %f549, %f584, %f610;
	fma.rn.f32 	%f739, %f550, %f583, %f611;
	fma.rn.f32 	%f740, %f550, %f584, %f612;
	fma.rn.f32 	%f741, %f551, %f583, %f613;
	fma.rn.f32 	%f742, %f551, %f584, %f614;
	fma.rn.f32 	%f743, %f552, %f583, %f615;
	fma.rn.f32 	%f744, %f552, %f584, %f616;
	fma.rn.f32 	%f745, %f553, %f583, %f617;
	fma.rn.f32 	%f746, %f553, %f584, %f618;
	fma.rn.f32 	%f747, %f554, %f583, %f619;
	fma.rn.f32 	%f748, %f554, %f584, %f620;
	fma.rn.f32 	%f749, %f555, %f583, %f621;
	fma.rn.f32 	%f750, %f555, %f584, %f622;
	fma.rn.f32 	%f751, %f556, %f583, %f623;
	fma.rn.f32 	%f752, %f556, %f584, %f624;
	fma.rn.f32 	%f753, %f557, %f583, %f625;
	fma.rn.f32 	%f754, %f557, %f584, %f626;
	fma.rn.f32 	%f755, %f558, %f583, %f627;
	fma.rn.f32 	%f756, %f558, %f584, %f628;
	fma.rn.f32 	%f757, %f559, %f583, %f629;
	fma.rn.f32 	%f758, %f559, %f584, %f630;
	fma.rn.f32 	%f759, %f560, %f583, %f631;
	fma.rn.f32 	%f760, %f560, %f584, %f632;
	fma.rn.f32 	%f761, %f561, %f583, %f633;
	fma.rn.f32 	%f762, %f561, %f584, %f634;
	fma.rn.f32 	%f763, %f562, %f583, %f635;
	fma.rn.f32 	%f764, %f562, %f584, %f636;
	fma.rn.f32 	%f765, %f563, %f583, %f637;
	fma.rn.f32 	%f766, %f563, %f584, %f638;
	fma.rn.f32 	%f767, %f564, %f583, %f639;
	fma.rn.f32 	%f768, %f564, %f584, %f640;
	fma.rn.f32 	%f769, %f565, %f583, %f641;
	fma.rn.f32 	%f770, %f565, %f584, %f642;
	fma.rn.f32 	%f771, %f566, %f583, %f643;
	fma.rn.f32 	%f772, %f566, %f584, %f644;
	fma.rn.f32 	%f773, %f567, %f583, %f645;
	fma.rn.f32 	%f774, %f567, %f584, %f646;
	fma.rn.f32 	%f775, %f568, %f583, %f647;
	fma.rn.f32 	%f776, %f568, %f584, %f648;
	fma.rn.f32 	%f777, %f569, %f583, %f649;
	fma.rn.f32 	%f778, %f569, %f584, %f650;
	fma.rn.f32 	%f779, %f570, %f583, %f651;
	fma.rn.f32 	%f780, %f570, %f584, %f652;
	fma.rn.f32 	%f781, %f571, %f583, %f653;
	fma.rn.f32 	%f782, %f571, %f584, %f654;
	fma.rn.f32 	%f783, %f572, %f583, %f655;
	fma.rn.f32 	%f784, %f572, %f584, %f656;
	fma.rn.f32 	%f785, %f541, %f589, %f657;
	fma.rn.f32 	%f786, %f541, %f590, %f658;
	fma.rn.f32 	%f787, %f542, %f589, %f659;
	fma.rn.f32 	%f788, %f542, %f590, %f660;
	fma.rn.f32 	%f789, %f543, %f589, %f661;
	fma.rn.f32 	%f790, %f543, %f590, %f662;
	fma.rn.f32 	%f791, %f544, %f589, %f663;
	fma.rn.f32 	%f792, %f544, %f590, %f664;
	fma.rn.f32 	%f793, %f545, %f589, %f665;
	fma.rn.f32 	%f794, %f545, %f590, %f666;
	fma.rn.f32 	%f795, %f546, %f589, %f667;
	fma.rn.f32 	%f796, %f546, %f590, %f668;
	fma.rn.f32 	%f797, %f547, %f589, %f669;
	fma.rn.f32 	%f798, %f547, %f590, %f670;
	fma.rn.f32 	%f799, %f548, %f589, %f671;
	fma.rn.f32 	%f800, %f548, %f590, %f672;
	fma.rn.f32 	%f801, %f549, %f589, %f673;
	fma.rn.f32 	%f802, %f549, %f590, %f674;
	fma.rn.f32 	%f803, %f550, %f589, %f675;
	fma.rn.f32 	%f804, %f550, %f590, %f676;
	fma.rn.f32 	%f805, %f551, %f589, %f677;
	fma.rn.f32 	%f806, %f551, %f590, %f678;
	fma.rn.f32 	%f807, %f552, %f589, %f679;
	fma.rn.f32 	%f808, %f552, %f590, %f680;
	fma.rn.f32 	%f809, %f553, %f589, %f681;
	fma.rn.f32 	%f810, %f553, %f590, %f682;
	fma.rn.f32 	%f811, %f554, %f589, %f683;
	fma.rn.f32 	%f812, %f554, %f590, %f684;
	fma.rn.f32 	%f813, %f555, %f589, %f685;
	fma.rn.f32 	%f814, %f555, %f590, %f686;
	fma.rn.f32 	%f815, %f556, %f589, %f687;
	fma.rn.f32 	%f816, %f556, %f590, %f688;
	fma.rn.f32 	%f817, %f557, %f589, %f689;
	fma.rn.f32 	%f818, %f557, %f590, %f690;
	fma.rn.f32 	%f819, %f558, %f589, %f691;
	fma.rn.f32 	%f820, %f558, %f590, %f692;
	fma.rn.f32 	%f821, %f559, %f589, %f693;
	fma.rn.f32 	%f822, %f559, %f590, %f694;
	fma.rn.f32 	%f823, %f560, %f589, %f695;
	fma.rn.f32 	%f824, %f560, %f590, %f696;
	fma.rn.f32 	%f825, %f561, %f589, %f697;
	fma.rn.f32 	%f826, %f561, %f590, %f698;
	fma.rn.f32 	%f827, %f562, %f589, %f699;
	fma.rn.f32 	%f828, %f562, %f590, %f700;
	fma.rn.f32 	%f829, %f563, %f589, %f701;
	fma.rn.f32 	%f830, %f563, %f590, %f702;
	fma.rn.f32 	%f831, %f564, %f589, %f703;
	fma.rn.f32 	%f832, %f564, %f590, %f704;
	fma.rn.f32 	%f833, %f565, %f589, %f705;
	fma.rn.f32 	%f834, %f565, %f590, %f706;
	fma.rn.f32 	%f835, %f566, %f589, %f707;
	fma.rn.f32 	%f836, %f566, %f590, %f708;
	fma.rn.f32 	%f837, %f567, %f589, %f709;
	fma.rn.f32 	%f838, %f567, %f590, %f710;
	fma.rn.f32 	%f839, %f568, %f589, %f711;
	fma.rn.f32 	%f840, %f568, %f590, %f712;
	fma.rn.f32 	%f841, %f569, %f589, %f713;
	fma.rn.f32 	%f842, %f569, %f590, %f714;
	fma.rn.f32 	%f843, %f570, %f589, %f715;
	fma.rn.f32 	%f844, %f570, %f590, %f716;
	fma.rn.f32 	%f845, %f571, %f589, %f717;
	fma.rn.f32 	%f846, %f571, %f590, %f718;
	fma.rn.f32 	%f847, %f572, %f589, %f719;
	fma.rn.f32 	%f848, %f572, %f590, %f720;
	fma.rn.f32 	%f1180, %f549, %f585, %f721;
	fma.rn.f32 	%f1116, %f549, %f586, %f722;
	fma.rn.f32 	%f1172, %f550, %f585, %f723;
	fma.rn.f32 	%f1185, %f550, %f586, %f724;
	fma.rn.f32 	%f1164, %f551, %f585, %f725;
	fma.rn.f32 	%f1193, %f551, %f586, %f726;
	fma.rn.f32 	%f1156, %f552, %f585, %f727;
	fma.rn.f32 	%f1201, %f552, %f586, %f728;
	fma.rn.f32 	%f1148, %f553, %f585, %f729;
	fma.rn.f32 	%f1209, %f553, %f586, %f730;
	fma.rn.f32 	%f1140, %f554, %f585, %f731;
	fma.rn.f32 	%f1217, %f554, %f586, %f732;
	fma.rn.f32 	%f1132, %f555, %f585, %f733;
	fma.rn.f32 	%f1225, %f555, %f586, %f734;
	fma.rn.f32 	%f1124, %f556, %f585, %f735;
	fma.rn.f32 	%f1233, %f556, %f586, %f736;
	fma.rn.f32 	%f1179, %f557, %f585, %f737;
	fma.rn.f32 	%f1115, %f557, %f586, %f738;
	fma.rn.f32 	%f1171, %f558, %f585, %f739;
	fma.rn.f32 	%f1186, %f558, %f586, %f740;
	fma.rn.f32 	%f1163, %f559, %f585, %f741;
	fma.rn.f32 	%f1194, %f559, %f586, %f742;
	fma.rn.f32 	%f1155, %f560, %f585, %f743;
	fma.rn.f32 	%f1202, %f560, %f586, %f744;
	fma.rn.f32 	%f1147, %f561, %f585, %f745;
	fma.rn.f32 	%f1210, %f561, %f586, %f746;
	fma.rn.f32 	%f1139, %f562, %f585, %f747;
	fma.rn.f32 	%f1218, %f562, %f586, %f748;
	fma.rn.f32 	%f1131, %f563, %f585, %f749;
	fma.rn.f32 	%f1226, %f563, %f586, %f750;
	fma.rn.f32 	%f1123, %f564, %f585, %f751;
	fma.rn.f32 	%f1234, %f564, %f586, %f752;
	fma.rn.f32 	%f1178, %f565, %f585, %f753;
	fma.rn.f32 	%f1114, %f565, %f586, %f754;
	fma.rn.f32 	%f1170, %f566, %f585, %f755;
	fma.rn.f32 	%f1187, %f566, %f586, %f756;
	fma.rn.f32 	%f1162, %f567, %f585, %f757;
	fma.rn.f32 	%f1195, %f567, %f586, %f758;
	fma.rn.f32 	%f1154, %f568, %f585, %f759;
	fma.rn.f32 	%f1203, %f568, %f586, %f760;
	fma.rn.f32 	%f1146, %f569, %f585, %f761;
	fma.rn.f32 	%f1211, %f569, %f586, %f762;
	fma.rn.f32 	%f1138, %f570, %f585, %f763;
	fma.rn.f32 	%f1219, %f570, %f586, %f764;
	fma.rn.f32 	%f1130, %f571, %f585, %f765;
	fma.rn.f32 	%f1227, %f571, %f586, %f766;
	fma.rn.f32 	%f1122, %f572, %f585, %f767;
	fma.rn.f32 	%f1235, %f572, %f586, %f768;
	fma.rn.f32 	%f1177, %f573, %f585, %f769;
	fma.rn.f32 	%f1113, %f573, %f586, %f770;
	fma.rn.f32 	%f1169, %f574, %f585, %f771;
	fma.rn.f32 	%f1188, %f574, %f586, %f772;
	fma.rn.f32 	%f1161, %f575, %f585, %f773;
	fma.rn.f32 	%f1196, %f575, %f586, %f774;
	fma.rn.f32 	%f1153, %f576, %f585, %f775;
	fma.rn.f32 	%f1204, %f576, %f586, %f776;
	fma.rn.f32 	%f1145, %f577, %f585, %f777;
	fma.rn.f32 	%f1212, %f577, %f586, %f778;
	fma.rn.f32 	%f1137, %f578, %f585, %f779;
	fma.rn.f32 	%f1220, %f578, %f586, %f780;
	fma.rn.f32 	%f1129, %f579, %f585, %f781;
	fma.rn.f32 	%f1228, %f579, %f586, %f782;
	fma.rn.f32 	%f1121, %f580, %f585, %f783;
	fma.rn.f32 	%f1236, %f580, %f586, %f784;
	fma.rn.f32 	%f1176, %f549, %f591, %f785;
	fma.rn.f32 	%f1181, %f549, %f592, %f786;
	fma.rn.f32 	%f1168, %f550, %f591, %f787;
	fma.rn.f32 	%f1189, %f550, %f592, %f788;
	fma.rn.f32 	%f1160, %f551, %f591, %f789;
	fma.rn.f32 	%f1197, %f551, %f592, %f790;
	fma.rn.f32 	%f1152, %f552, %f591, %f791;
	fma.rn.f32 	%f1205, %f552, %f592, %f792;
	fma.rn.f32 	%f1144, %f553, %f591, %f793;
	fma.rn.f32 	%f1213, %f553, %f592, %f794;
	fma.rn.f32 	%f1136, %f554, %f591, %f795;
	fma.rn.f32 	%f1221, %f554, %f592, %f796;
	fma.rn.f32 	%f1128, %f555, %f591, %f797;
	fma.rn.f32 	%f1229, %f555, %f592, %f798;
	fma.rn.f32 	%f1120, %f556, %f591, %f799;
	fma.rn.f32 	%f1237, %f556, %f592, %f800;
	fma.rn.f32 	%f1175, %f557, %f591, %f801;
	fma.rn.f32 	%f1182, %f557, %f592, %f802;
	fma.rn.f32 	%f1167, %f558, %f591, %f803;
	fma.rn.f32 	%f1190, %f558, %f592, %f804;
	fma.rn.f32 	%f1159, %f559, %f591, %f805;
	fma.rn.f32 	%f1198, %f559, %f592, %f806;
	fma.rn.f32 	%f1151, %f560, %f591, %f807;
	fma.rn.f32 	%f1206, %f560, %f592, %f808;
	fma.rn.f32 	%f1143, %f561, %f591, %f809;
	fma.rn.f32 	%f1214, %f561, %f592, %f810;
	fma.rn.f32 	%f1135, %f562, %f591, %f811;
	fma.rn.f32 	%f1222, %f562, %f592, %f812;
	fma.rn.f32 	%f1127, %f563, %f591, %f813;
	fma.rn.f32 	%f1230, %f563, %f592, %f814;
	fma.rn.f32 	%f1119, %f564, %f591, %f815;
	fma.rn.f32 	%f1238, %f564, %f592, %f816;
	fma.rn.f32 	%f1174, %f565, %f591, %f817;
	fma.rn.f32 	%f1183, %f565, %f592, %f818;
	fma.rn.f32 	%f1166, %f566, %f591, %f819;
	fma.rn.f32 	%f1191, %f566, %f592, %f820;
	fma.rn.f32 	%f1158, %f567, %f591, %f821;
	fma.rn.f32 	%f1199, %f567, %f592, %f822;
	fma.rn.f32 	%f1150, %f568, %f591, %f823;
	fma.rn.f32 	%f1207, %f568, %f592, %f824;
	fma.rn.f32 	%f1142, %f569, %f591, %f825;
	fma.rn.f32 	%f1215, %f569, %f592, %f826;
	fma.rn.f32 	%f1134, %f570, %f591, %f827;
	fma.rn.f32 	%f1223, %f570, %f592, %f828;
	fma.rn.f32 	%f1126, %f571, %f591, %f829;
	fma.rn.f32 	%f1231, %f571, %f592, %f830;
	fma.rn.f32 	%f1118, %f572, %f591, %f831;
	fma.rn.f32 	%f1239, %f572, %f592, %f832;
	fma.rn.f32 	%f1173, %f573, %f591, %f833;
	fma.rn.f32 	%f1184, %f573, %f592, %f834;
	fma.rn.f32 	%f1165, %f574, %f591, %f835;
	fma.rn.f32 	%f1192, %f574, %f592, %f836;
	fma.rn.f32 	%f1157, %f575, %f591, %f837;
	fma.rn.f32 	%f1200, %f575, %f592, %f838;
	fma.rn.f32 	%f1149, %f576, %f591, %f839;
	fma.rn.f32 	%f1208, %f576, %f592, %f840;
	fma.rn.f32 	%f1141, %f577, %f591, %f841;
	fma.rn.f32 	%f1216, %f577, %f592, %f842;
	fma.rn.f32 	%f1133, %f578, %f591, %f843;
	fma.rn.f32 	%f1224, %f578, %f592, %f844;
	fma.rn.f32 	%f1125, %f579, %f591, %f845;
	fma.rn.f32 	%f1232, %f579, %f592, %f846;
	fma.rn.f32 	%f1117, %f580, %f591, %f847;
	fma.rn.f32 	%f1240, %f580, %f592, %f848;
	add.s32 	%r355, %r355, 1;
	setp.ne.s32 	%p79, %r355, 3;
	@%p79 bra 	$L__BB0_36;
	mov.b32 	%r354, 1;
	mov.pred 	%p82, 0;
	@%p3 bra 	$L__BB0_35;
	add.s32 	%r352, %r352, 1;
	setp.ne.s32 	%p81, %r352, 32;
	@%p81 bra 	$L__BB0_1;
	ld.param.u64 	%rd35, [default_function_kernel0_param_2];
	cvta.to.global.u64 	%rd25, %rd35;
	mov.u32 	%r339, %ctaid.z;
	mov.u32 	%r340, %tid.z;
	mul.lo.s32 	%r341, %r340, 100352;
	mov.u32 	%r342, %tid.y;
	mov.u32 	%r343, %tid.x;
	or.b32  	%r344, %r341, %r343;
	mad.lo.s32 	%r345, %r339, 802816, %r344;
	mov.u32 	%r346, %ctaid.y;
	mad.lo.s32 	%r347, %r346, 12544, %r345;
	mad.lo.s32 	%r348, %r342, 896, %r347;
	mov.u32 	%r349, %ctaid.x;
	shl.b32 	%r350, %r349, 4;
	add.s32 	%r351, %r348, %r350;
	mul.wide.u32 	%rd26, %r351, 4;
	add.s64 	%rd27, %rd25, %rd26;
	st.global.f32 	[%rd27], %f1180;
	st.global.f32 	[%rd27+1605632], %f1116;
	st.global.f32 	[%rd27+8], %f1172;
	st.global.f32 	[%rd27+1605640], %f1185;
	st.global.f32 	[%rd27+16], %f1164;
	st.global.f32 	[%rd27+1605648], %f1193;
	st.global.f32 	[%rd27+24], %f1156;
	st.global.f32 	[%rd27+1605656], %f1201;
	st.global.f32 	[%rd27+32], %f1148;
	st.global.f32 	[%rd27+1605664], %f1209;
	st.global.f32 	[%rd27+40], %f1140;
	st.global.f32 	[%rd27+1605672], %f1217;
	st.global.f32 	[%rd27+48], %f1132;
	st.global.f32 	[%rd27+1605680], %f1225;
	st.global.f32 	[%rd27+56], %f1124;
	st.global.f32 	[%rd27+1605688], %f1233;
	st.global.f32 	[%rd27+896], %f1179;
	st.global.f32 	[%rd27+1606528], %f1115;
	st.global.f32 	[%rd27+904], %f1171;
	st.global.f32 	[%rd27+1606536], %f1186;
	st.global.f32 	[%rd27+912], %f1163;
	st.global.f32 	[%rd27+1606544], %f1194;
	st.global.f32 	[%rd27+920], %f1155;
	st.global.f32 	[%rd27+1606552], %f1202;
	st.global.f32 	[%rd27+928], %f1147;
	st.global.f32 	[%rd27+1606560], %f1210;
	st.global.f32 	[%rd27+936], %f1139;
	st.global.f32 	[%rd27+1606568], %f1218;
	st.global.f32 	[%rd27+944], %f1131;
	st.global.f32 	[%rd27+1606576], %f1226;
	st.global.f32 	[%rd27+952], %f1123;
	st.global.f32 	[%rd27+1606584], %f1234;
	st.global.f32 	[%rd27+1792], %f1178;
	st.global.f32 	[%rd27+1607424], %f1114;
	st.global.f32 	[%rd27+1800], %f1170;
	st.global.f32 	[%rd27+1607432], %f1187;
	st.global.f32 	[%rd27+1808], %f1162;
	st.global.f32 	[%rd27+1607440], %f1195;
	st.global.f32 	[%rd27+1816], %f1154;
	st.global.f32 	[%rd27+1607448], %f1203;
	st.global.f32 	[%rd27+1824], %f1146;
	st.global.f32 	[%rd27+1607456], %f1211;
	st.global.f32 	[%rd27+1832], %f1138;
	st.global.f32 	[%rd27+1607464], %f1219;
	st.global.f32 	[%rd27+1840], %f1130;
	st.global.f32 	[%rd27+1607472], %f1227;
	st.global.f32 	[%rd27+1848], %f1122;
	st.global.f32 	[%rd27+1607480], %f1235;
	st.global.f32 	[%rd27+2688], %f1177;
	st.global.f32 	[%rd27+1608320], %f1113;
	st.global.f32 	[%rd27+2696], %f1169;
	st.global.f32 	[%rd27+1608328], %f1188;
	st.global.f32 	[%rd27+2704], %f1161;
	st.global.f32 	[%rd27+1608336], %f1196;
	st.global.f32 	[%rd27+2712], %f1153;
	st.global.f32 	[%rd27+1608344], %f1204;
	st.global.f32 	[%rd27+2720], %f1145;
	st.global.f32 	[%rd27+1608352], %f1212;
	st.global.f32 	[%rd27+2728], %f1137;
	st.global.f32 	[%rd27+1608360], %f1220;
	st.global.f32 	[%rd27+2736], %f1129;
	st.global.f32 	[%rd27+1608368], %f1228;
	st.global.f32 	[%rd27+2744], %f1121;
	st.global.f32 	[%rd27+1608376], %f1236;
	st.global.f32 	[%rd27+200704], %f1176;
	st.global.f32 	[%rd27+1806336], %f1181;
	st.global.f32 	[%rd27+200712], %f1168;
	st.global.f32 	[%rd27+1806344], %f1189;
	st.global.f32 	[%rd27+200720], %f1160;
	st.global.f32 	[%rd27+1806352], %f1197;
	st.global.f32 	[%rd27+200728], %f1152;
	st.global.f32 	[%rd27+1806360], %f1205;
	st.global.f32 	[%rd27+200736], %f1144;
	st.global.f32 	[%rd27+1806368], %f1213;
	st.global.f32 	[%rd27+200744], %f1136;
	st.global.f32 	[%rd27+1806376], %f1221;
	st.global.f32 	[%rd27+200752], %f1128;
	st.global.f32 	[%rd27+1806384], %f1229;
	st.global.f32 	[%rd27+200760], %f1120;
	st.global.f32 	[%rd27+1806392], %f1237;
	st.global.f32 	[%rd27+201600], %f1175;
	st.global.f32 	[%rd27+1807232], %f1182;
	st.global.f32 	[%rd27+201608], %f1167;
	st.global.f32 	[%rd27+1807240], %f1190;
	st.global.f32 	[%rd27+201616], %f1159;
	st.global.f32 	[%rd27+1807248], %f1198;
	st.global.f32 	[%rd27+201624], %f1151;
	st.global.f32 	[%rd27+1807256], %f1206;
	st.global.f32 	[%rd27+201632], %f1143;
	st.global.f32 	[%rd27+1807264], %f1214;
	st.global.f32 	[%rd27+201640], %f1135;
	st.global.f32 	[%rd27+1807272], %f1222;
	st.global.f32 	[%rd27+201648], %f1127;
	st.global.f32 	[%rd27+1807280], %f1230;
	st.global.f32 	[%rd27+201656], %f1119;
	st.global.f32 	[%rd27+1807288], %f1238;
	st.global.f32 	[%rd27+202496], %f1174;
	st.global.f32 	[%rd27+1808128], %f1183;
	st.global.f32 	[%rd27+202504], %f1166;
	st.global.f32 	[%rd27+1808136], %f1191;
	st.global.f32 	[%rd27+202512], %f1158;
	st.global.f32 	[%rd27+1808144], %f1199;
	st.global.f32 	[%rd27+202520], %f1150;
	st.global.f32 	[%rd27+1808152], %f1207;
	st.global.f32 	[%rd27+202528], %f1142;
	st.global.f32 	[%rd27+1808160], %f1215;
	st.global.f32 	[%rd27+202536], %f1134;
	st.global.f32 	[%rd27+1808168], %f1223;
	st.global.f32 	[%rd27+202544], %f1126;
	st.global.f32 	[%rd27+1808176], %f1231;
	st.global.f32 	[%rd27+202552], %f1118;
	st.global.f32 	[%rd27+1808184], %f1239;
	st.global.f32 	[%rd27+203392], %f1173;
	st.global.f32 	[%rd27+1809024], %f1184;
	st.global.f32 	[%rd27+203400], %f1165;
	st.global.f32 	[%rd27+1809032], %f1192;
	st.global.f32 	[%rd27+203408], %f1157;
	st.global.f32 	[%rd27+1809040], %f1200;
	st.global.f32 	[%rd27+203416], %f1149;
	st.global.f32 	[%rd27+1809048], %f1208;
	st.global.f32 	[%rd27+203424], %f1141;
	st.global.f32 	[%rd27+1809056], %f1216;
	st.global.f32 	[%rd27+203432], %f1133;
	st.global.f32 	[%rd27+1809064], %f1224;
	st.global.f32 	[%rd27+203440], %f1125;
	st.global.f32 	[%rd27+1809072], %f1232;
	st.global.f32 	[%rd27+203448], %f1117;
	st.global.f32 	[%rd27+1809080], %f1240;
	ret;

}
	// .globl	_Z6conv2dPfPKfS_
.visible .entry _Z6conv2dPfPKfS_(
	.param .u64 .ptr .align 1 _Z6conv2dPfPKfS__param_0,
	.param .u64 .ptr .align 1 _Z6conv2dPfPKfS__param_1,
	.param .u64 .ptr .align 1 _Z6conv2dPfPKfS__param_2
)
{
	.reg .pred 	%p<20>;
	.reg .b16 	%rs<6>;
	.reg .b32 	%r<288>;
	.reg .b32 	%f<4555>;
	.reg .b64 	%rd<140>;

	ld.param.u64 	%rd8, [_Z6conv2dPfPKfS__param_0];
	cvta.to.global.u64 	%rd1, %rd8;
	mov.u32 	%r65, %ctaid.x;
	mul.hi.u32 	%r66, %r65, -1840700269;
	shr.u32 	%r1, %r66, 6;
	mul.lo.s32 	%r67, %r1, 112;
	sub.s32 	%r2, %r65, %r67;
	mov.u32 	%r3, %tid.x;
	shr.u32 	%r4, %r3, 5;
	and.b32  	%r5, %r3, 31;
	mov.u32 	%r6, %ntid.x;
	add.s32 	%r68, %r3, %r6;
	cvt.u16.u32 	%rs2, %r68;
	sub.s16 	%rs3, 14719, %rs2;
	cvt.u16.u32 	%rs4, %r6;
	div.u16 	%rs5, %rs3, %rs4;
	and.b16  	%rs1, %rs5, 3;
	setp.eq.s16 	%p1, %rs1, 2;
	mov.u32 	%r273, %r3;
	@%p1 bra 	$L__BB1_3;
	cvt.u32.u16 	%r7, %rs1;
	mov.b32 	%r272, 0;
	mov.u32 	%r273, %r3;
$L__BB1_2:
	.pragma "nounroll";
	shl.b32 	%r70, %r273, 2;
	mov.u32 	%r71, shared_input;
	add.s32 	%r72, %r71, %r70;
	mov.b32 	%r73, 0;
	st.shared.u32 	[%r72], %r73;
	add.s32 	%r273, %r273, %r6;
	add.s32 	%r272, %r272, 1;
	xor.b32  	%r74, %r272, %r7;
	setp.ne.s32 	%p2, %r74, 2;
	@%p2 bra 	$L__BB1_2;
$L__BB1_3:
	shl.b32 	%r13, %r6, 2;
	shl.b32 	%r75, %r273, 2;
	mov.u32 	%r76, shared_input;
	add.s32 	%r274, %r76, %r75;
	shl.b32 	%r15, %r6, 4;
	shl.b32 	%r16, %r6, 3;
	mul.lo.s32 	%r17, %r6, 12;
$L__BB1_4:
	mov.b32 	%r77, 0;
	st.shared.u32 	[%r274], %r77;
	add.s32 	%r78, %r274, %r13;
	st.shared.u32 	[%r78], %r77;
	add.s32 	%r79, %r274, %r16;
	st.shared.u32 	[%r79], %r77;
	add.s32 	%r80, %r274, %r17;
	st.shared.u32 	[%r80], %r77;
	add.s32 	%r273, %r273, %r13;
	add.s32 	%r274, %r274, %r15;
	setp.lt.u32 	%p3, %r273, 14720;
	@%p3 bra 	$L__BB1_4;
	shl.b32 	%r81, %r2, 1;
	shl.b32 	%r22, %r1, 4;
	setp.ne.s32 	%p4, %r2, 0;
	max.u32 	%r23, %r81, 1;
	add.s32 	%r24, %r23, -1;
	min.u32 	%r25, %r81, 221;
	add.s32 	%r26, %r25, 3;
	bar.sync 	0;
	@%p4 bra 	$L__BB1_14;
	setp.lt.u32 	%p11, %r3, 512;
	@%p11 bra 	$L__BB1_7;
	bra.uni 	$L__BB1_23;
$L__BB1_7:
	sub.s32 	%r143, %r26, %r24;
	mul.lo.s32 	%r49, %r143, 224;
	setp.ge.u32 	%p12, %r5, %r49;
	@%p12 bra 	$L__BB1_23;
	add.s32 	%r144, %r22, %r4;
	mul.lo.s32 	%r145, %r24, 224;
	mad.lo.s32 	%r50, %r144, 50176, %r145;
	mul.lo.s32 	%r146, %r25, 224;
	sub.s32 	%r147, %r146, %r5;
	mad.lo.s32 	%r148, %r23, -224, %r147;
	add.s32 	%r51, %r148, 895;
	and.b32  	%r149, %r51, 96;
	setp.eq.s32 	%p13, %r149, 96;
	mov.u32 	%r286, %r5;
	@%p13 bra 	$L__BB1_11;
	mul.lo.s32 	%r150, %r4, 50176;
	mad.lo.s32 	%r151, %r1, 802816, %r150;
	mad.lo.s32 	%r152, %r23, 224, %r151;
	or.b32  	%r153, %r152, %r5;
	add.s32 	%r154, %r153, -224;
	mul.wide.u32 	%rd19, %r154, 4;
	add.s64 	%rd139, %rd1, %rd19;
	shl.b32 	%r155, %r5, 2;
	mad.lo.s32 	%r156, %r4, 3680, %r155;
	add.s32 	%r158, %r156, %r76;
	add.s32 	%r284, %r158, 924;
	shr.u32 	%r159, %r51, 5;
	add.s32 	%r160, %r159, 1;
	and.b32  	%r161, %r160, 3;
	neg.s32 	%r283, %r161;
	mov.u32 	%r286, %r5;
$L__BB1_10:
	.pragma "nounroll";
	shr.u32 	%r162, %r286, 5;
	mul.hi.u32 	%r163, %r162, 613566757;
	mad.lo.s32 	%r164, %r163, 24, %r284;
	ld.global.nc.f32 	%f30, [%rd139];
	st.shared.f32 	[%r164], %f30;
	add.s32 	%r286, %r286, 32;
	add.s64 	%rd139, %rd139, 128;
	add.s32 	%r284, %r284, 128;
	add.s32 	%r283, %r283, 1;
	setp.ne.s32 	%p14, %r283, 0;
	@%p14 bra 	$L__BB1_10;
$L__BB1_11:
	setp.lt.u32 	%p15, %r51, 96;
	@%p15 bra 	$L__BB1_23;
	mul.lo.s32 	%r61, %r4, 920;
$L__BB1_13:
	shr.u32 	%r165, %r286, 5;
	mul.hi.u32 	%r166, %r165, 613566757;
	mul.lo.s32 	%r167, %r166, 224;
	sub.s32 	%r168, %r286, %r167;
	add.s32 	%r169, %r50, %r286;
	mul.wide.u32 	%rd20, %r169, 4;
	add.s64 	%rd21, %rd1, %rd20;
	ld.global.nc.f32 	%f31, [%rd21];
	add.s32 	%r170, %r61, %r168;
	mad.lo.s32 	%r171, %r166, 230, %r170;
	shl.b32 	%r172, %r171, 2;
	add.s32 	%r174, %r76, %r172;
	st.shared.f32 	[%r174+924], %f31;
	add.s32 	%r175, %r286, 32;
	shr.u32 	%r176, %r175, 5;
	mul.hi.u32 	%r177, %r176, 613566757;
	mul.lo.s32 	%r178, %r177, 224;
	sub.s32 	%r179, %r175, %r178;
	add.s32 	%r180, %r169, 32;
	mul.wide.u32 	%rd22, %r180, 4;
	add.s64 	%rd23, %rd1, %rd22;
	ld.global.nc.f32 	%f32, [%rd23];
	add.s32 	%r181, %r61, %r179;
	mad.lo.s32 	%r182, %r177, 230, %r181;
	shl.b32 	%r183, %r182, 2;
	add.s32 	%r184, %r76, %r183;
	st.shared.f32 	[%r184+924], %f32;
	add.s32 	%r185, %r286, 64;
	shr.u32 	%r186, %r185, 5;
	mul.hi.u32 	%r187, %r186, 613566757;
	mul.lo.s32 	%r188, %r187, 224;
	sub.s32 	%r189, %r185, %r188;
	add.s32 	%r190, %r169, 64;
	mul.wide.u32 	%rd24, %r190, 4;
	add.s64 	%rd25, %rd1, %rd24;
	ld.global.nc.f32 	%f33, [%rd25];
	add.s32 	%r191, %r61, %r189;
	mad.lo.s32 	%r192, %r187, 230, %r191;
	shl.b32 	%r193, %r192, 2;
	add.s32 	%r194, %r76, %r193;
	st.shared.f32 	[%r194+924], %f33;
	add.s32 	%r195, %r286, 96;
	shr.u32 	%r196, %r195, 5;
	mul.hi.u32 	%r197, %r196, 613566757;
	mul.lo.s32 	%r198, %r197, 224;
	sub.s32 	%r199, %r195, %r198;
	add.s32 	%r200, %r169, 96;
	mul.wide.u32 	%rd26, %r200, 4;
	add.s64 	%rd27, %rd1, %rd26;
	ld.global.nc.f32 	%f34, [%rd27];
	add.s32 	%r201, %r61, %r199;
	mad.lo.s32 	%r202, %r197, 230, %r201;
	shl.b32 	%r203, %r202, 2;
	add.s32 	%r204, %r76, %r203;
	st.shared.f32 	[%r204+924], %f34;
	add.s32 	%r286, %r286, 128;
	setp.lt.u32 	%p16, %r286, %r49;
	@%p16 bra 	$L__BB1_13;
	bra.uni 	$L__BB1_23;
$L__BB1_14:
	setp.gt.u32 	%p5, %r3, 511;
	@%p5 bra 	$L__BB1_23;
	sub.s32 	%r82, %r26, %r24;
	mul.lo.s32 	%r27, %r82, 224;
	setp.ge.u32 	%p6, %r5, %r27;
	@%p6 bra 	$L__BB1_23;
	add.s32 	%r83, %r22, %r4;
	mul.lo.s32 	%r84, %r24, 224;
	mad.lo.s32 	%r28, %r83, 50176, %r84;
	mul.lo.s32 	%r85, %r25, 224;
	sub.s32 	%r86, %r85, %r5;
	mad.lo.s32 	%r87, %r23, -224, %r86;
	add.s32 	%r29, %r87, 895;
	and.b32  	%r88, %r29, 96;
	setp.eq.s32 	%p7, %r88, 96;
	mov.u32 	%r282, %r5;
	@%p7 bra 	$L__BB1_20;
	or.b32  	%r279, %r5, -224;
	mul.lo.s32 	%r89, %r4, 50176;
	mad.lo.s32 	%r90, %r1, 802816, %r89;
	mad.lo.s32 	%r91, %r23, 224, %r90;
	or.b32  	%r278, %r91, %r5;
	shl.b32 	%r92, %r5, 2;
	mad.lo.s32 	%r93, %r4, 3680, %r92;
	add.s32 	%r95, %r93, %r76;
	add.s32 	%r277, %r95, 4;
	shr.u32 	%r96, %r29, 5;
	add.s32 	%r97, %r96, 1;
	and.b32  	%r98, %r97, 3;
	neg.s32 	%r276, %r98;
	mov.u32 	%r280, %r5;
$L__BB1_18:
	.pragma "nounroll";
	shr.u32 	%r99, %r280, 5;
	mul.hi.u32 	%r100, %r99, 613566757;
	mad.lo.s32 	%r101, %r100, 24, %r277;
	add.s32 	%r102, %r278, -224;
	mul.wide.u32 	%rd9, %r102, 4;
	add.s64 	%rd10, %rd1, %rd9;
	ld.global.nc.f32 	%f25, [%rd10];
	st.shared.f32 	[%r101], %f25;
	add.s32 	%r280, %r280, 32;
	add.s32 	%r279, %r279, 32;
	add.s32 	%r278, %r278, 32;
	add.s32 	%r277, %r277, 128;
	add.s32 	%r276, %r276, 1;
	setp.ne.s32 	%p8, %r276, 0;
	@%p8 bra 	$L__BB1_18;
	add.s32 	%r282, %r279, 224;
$L__BB1_20:
	setp.lt.u32 	%p9, %r29, 96;
	@%p9 bra 	$L__BB1_23;
	mul.lo.s32 	%r46, %r4, 920;
$L__BB1_22:
	shr.u32 	%r103, %r282, 5;
	mul.hi.u32 	%r104, %r103, 613566757;
	mul.lo.s32 	%r105, %r104, 224;
	sub.s32 	%r106, %r282, %r105;
	add.s32 	%r107, %r28, %r282;
	mul.wide.u32 	%rd11, %r107, 4;
	add.s64 	%rd12, %rd1, %rd11;
	ld.global.nc.f32 	%f26, [%rd12];
	add.s32 	%r108, %r46, %r106;
	mad.lo.s32 	%r109, %r104, 230, %r108;
	shl.b32 	%r110, %r109, 2;
	add.s32 	%r112, %r76, %r110;
	st.shared.f32 	[%r112+4], %f26;
	add.s32 	%r113, %r282, 32;
	shr.u32 	%r114, %r113, 5;
	mul.hi.u32 	%r115, %r114, 613566757;
	mul.lo.s32 	%r116, %r115, 224;
	sub.s32 	%r117, %r113, %r116;
	add.s32 	%r118, %r107, 32;
	mul.wide.u32 	%rd13, %r118, 4;
	add.s64 	%rd14, %rd1, %rd13;
	ld.global.nc.f32 	%f27, [%rd14];
	add.s32 	%r119, %r46, %r117;
	mad.lo.s32 	%r120, %r115, 230, %r119;
	shl.b32 	%r121, %r120, 2;
	add.s32 	%r122, %r76, %r121;
	st.shared.f32 	[%r122+4], %f27;
	add.s32 	%r123, %r282, 64;
	shr.u32 	%r124, %r123, 5;
	mul.hi.u32 	%r125, %r124, 613566757;
	mul.lo.s32 	%r126, %r125, 224;
	sub.s32 	%r127, %r123, %r126;
	add.s32 	%r128, %r107, 64;
	mul.wide.u32 	%rd15, %r128, 4;
	add.s64 	%rd16, %rd1, %rd15;
	ld.global.nc.f32 	%f28, [%rd16];
	add.s32 	%r129, %r46, %r127;
	mad.lo.s32 	%r130, %r125, 230, %r129;
	shl.b32 	%r131, %r130, 2;
	add.s32 	%r132, %r76, %r131;
	st.shared.f32 	[%r132+4], %f28;
	add.s32 	%r133, %r282, 96;
	shr.u32 	%r134, %r133, 5;
	mul.hi.u32 	%r135, %r134, 613566757;
	mul.lo.s32 	%r136, %r135, 224;
	sub.s32 	%r137, %r133, %r136;
	add.s32 	%r138, %r107, 96;
	mul.wide.u32 	%rd17, %r138, 4;
	add.s64 	%rd18, %rd1, %rd17;
	ld.global.nc.f32 	%f29, [%rd18];
	add.s32 	%r139, %r46, %r137;
	mad.lo.s32 	%r140, %r135, 230, %r139;
	shl.b32 	%r141, %r140, 2;
	add.s32 	%r142, %r76, %r141;
	st.shared.f32 	[%r142+4], %f29;
	add.s32 	%r282, %r282, 128;
	setp.lt.u32 	%p10, %r282, %r27;
	@%p10 bra 	$L__BB1_22;
$L__BB1_23:
	ld.param.u64 	%rd138, [_Z6conv2dPfPKfS__param_2];
	ld.param.u64 	%rd137, [_Z6conv2dPfPKfS__param_1];
	cvta.to.global.u64 	%rd5, %rd138;
	cvta.to.global.u64 	%rd28, %rd137;
	bar.sync 	0;
	mul.lo.s32 	%r64, %r4, 12;
	mul.lo.s32 	%r206, %r1, 4608;
	or.b32  	%r207, %r206, %r5;
	mul.wide.u32 	%rd29, %r207, 4;
	add.s64 	%rd30, %rd28, %rd29;
	ld.global.nc.f32 	%f35, [%rd30];
	ld.global.nc.f32 	%f36, [%rd30+128];
	ld.global.nc.f32 	%f37, [%rd30+256];
	ld.global.nc.f32 	%f38, [%rd30+384];
	ld.global.nc.f32 	%f39, [%rd30+512];
	ld.global.nc.f32 	%f40, [%rd30+640];
	ld.global.nc.f32 	%f41, [%rd30+768];
	ld.global.nc.f32 	%f42, [%rd30+896];
	ld.global.nc.f32 	%f43, [%rd30+1024];
	shl.b32 	%r208, %r64, 2;
	mov.u32 	%r209, shared_input;
	add.s32 	%r210, %r209, %r208;
	ld.shared.v4.f32 	{%f44, %f45, %f46, %f47}, [%r210];
	fma.rn.f32 	%f48, %f44, %f35, 0f00000000;
	fma.rn.f32 	%f49, %f45, %f35, 0f00000000;
	fma.rn.f32 	%f50, %f45, %f36, %f48;
	fma.rn.f32 	%f51, %f46, %f35, 0f00000000;
	fma.rn.f32 	%f52, %f46, %f36, %f49;
	fma.rn.f32 	%f53, %f46, %f37, %f50;
	fma.rn.f32 	%f54, %f47, %f35, 0f00000000;
	fma.rn.f32 	%f55, %f47, %f36, %f51;
	fma.rn.f32 	%f56, %f47, %f37, %f52;
	ld.shared.v4.f32 	{%f57, %f58, %f59, %f60}, [%r210+16];
	fma.rn.f32 	%f61, %f57, %f35, 0f00000000;
	fma.rn.f32 	%f62, %f57, %f36, %f54;
	fma.rn.f32 	%f63, %f57, %f37, %f55;
	fma.rn.f32 	%f64, %f58, %f35, 0f00000000;
	fma.rn.f32 	%f65, %f58, %f36, %f61;
	fma.rn.f32 	%f66, %f58, %f37, %f62;
	fma.rn.f32 	%f67, %f59, %f35, 0f00000000;
	fma.rn.f32 	%f68, %f59, %f36, %f64;
	fma.rn.f32 	%f69, %f59, %f37, %f65;
	fma.rn.f32 	%f70, %f60, %f35, 0f00000000;
	fma.rn.f32 	%f71, %f60, %f36, %f67;
	fma.rn.f32 	%f72, %f60, %f37, %f68;
	ld.shared.v4.f32 	{%f73, %f74, %f75, %f76}, [%r210+32];
	fma.rn.f32 	%f77, %f73, %f35, 0f00000000;
	fma.rn.f32 	%f78, %f73, %f36, %f70;
	fma.rn.f32 	%f79, %f73, %f37, %f71;
	fma.rn.f32 	%f80, %f74, %f35, 0f00000000;
	fma.rn.f32 	%f81, %f74, %f36, %f77;
	fma.rn.f32 	%f82, %f74, %f37, %f78;
	fma.rn.f32 	%f83, %f75, %f35, 0f00000000;
	fma.rn.f32 	%f84, %f75, %f36, %f80;
	fma.rn.f32 	%f85, %f75, %f37, %f81;
	fma.rn.f32 	%f86, %f76, %f35, 0f00000000;
	fma.rn.f32 	%f87, %f76, %f36, %f83;
	fma.rn.f32 	%f88, %f76, %f37, %f84;
	ld.shared.v2.f32 	{%f89, %f90}, [%r210+48];
	fma.rn.f32 	%f91, %f89, %f36, %f86;
	fma.rn.f32 	%f92, %f89, %f37, %f87;
	fma.rn.f32 	%f93, %f90, %f37, %f91;
	ld.shared.v2.f32 	{%f94, %f95}, [%r210+920];
	fma.rn.f32 	%f96, %f94, %f35, 0f00000000;
	fma.rn.f32 	%f97, %f94, %f38, %f53;
	fma.rn.f32 	%f98, %f95, %f35, 0f00000000;
	fma.rn.f32 	%f99, %f95, %f36, %f96;
	fma.rn.f32 	%f100, %f95, %f38, %f56;
	fma.rn.f32 	%f101, %f95, %f39, %f97;
	ld.shared.v4.f32 	{%f102, %f103, %f104, %f105}, [%r210+928];
	fma.rn.f32 	%f106, %f102, %f35, 0f00000000;
	fma.rn.f32 	%f107, %f102, %f36, %f98;
	fma.rn.f32 	%f108, %f102, %f37, %f99;
	fma.rn.f32 	%f109, %f102, %f38, %f63;
	fma.rn.f32 	%f110, %f102, %f39, %f100;
	fma.rn.f32 	%f111, %f102, %f40, %f101;
	fma.rn.f32 	%f112, %f103, %f35, 0f00000000;
	fma.rn.f32 	%f113, %f103, %f36, %f106;
	fma.rn.f32 	%f114, %f103, %f37, %f107;
	fma.rn.f32 	%f115, %f103, %f38, %f66;
	fma.rn.f32 	%f116, %f103, %f39, %f109;
	fma.rn.f32 	%f117, %f103, %f40, %f110;
	fma.rn.f32 	%f118, %f104, %f35, 0f00000000;
	fma.rn.f32 	%f119, %f104, %f36, %f112;
	fma.rn.f32 	%f120, %f104, %f37, %f113;
	fma.rn.f32 	%f121, %f104, %f38, %f69;
	fma.rn.f32 	%f122, %f104, %f39, %f115;
	fma.rn.f32 	%f123, %f104, %f40, %f116;
	fma.rn.f32 	%f124, %f105, %f35, 0f00000000;
	fma.rn.f32 	%f125, %f105, %f36, %f118;
	fma.rn.f32 	%f126, %f105, %f37, %f119;
	fma.rn.f32 	%f127, %f105, %f38, %f72;
	fma.rn.f32 	%f128, %f105, %f39, %f121;
	fma.rn.f32 	%f129, %f105, %f40, %f122;
	ld.shared.v4.f32 	{%f130, %f131, %f132, %f133}, [%r210+944];
	fma.rn.f32 	%f134, %f130, %f35, 0f00000000;
	fma.rn.f32 	%f135, %f130, %f36, %f124;
	fma.rn.f32 	%f136, %f130, %f37, %f125;
	fma.rn.f32 	%f137, %f130, %f38, %f79;
	fma.rn.f32 	%f138, %f130, %f39, %f127;
	fma.rn.f32 	%f139, %f130, %f40, %f128;
	fma.rn.f32 	%f140, %f131, %f35, 0f00000000;
	fma.rn.f32 	%f141, %f131, %f36, %f134;
	fma.rn.f32 	%f142, %f131, %f37, %f135;
	fma.rn.f32 	%f143, %f131, %f38, %f82;
	fma.rn.f32 	%f144, %f131, %f39, %f137;
	fma.rn.f32 	%f145, %f131, %f40, %f138;
	fma.rn.f32 	%f146, %f132, %f35, 0f00000000;
	fma.rn.f32 	%f147, %f132, %f36, %f140;
	fma.rn.f32 	%f148, %f132, %f37, %f141;
	fma.rn.f32 	%f149, %f132, %f38, %f85;
	fma.rn.f32 	%f150, %f132, %f39, %f143;
	fma.rn.f32 	%f151, %f132, %f40, %f144;
	fma.rn.f32 	%f152, %f133, %f35, 0f00000000;
	fma.rn.f32 	%f153, %f133, %f36, %f146;
	fma.rn.f32 	%f154, %f133, %f37, %f147;
	fma.rn.f32 	%f155, %f133, %f38, %f88;
	fma.rn.f32 	%f156, %f133, %f39, %f149;
	fma.rn.f32 	%f157, %f133, %f40, %f150;
	ld.shared.v4.f32 	{%f158, %f159, %f160, %f161}, [%r210+960];
	fma.rn.f32 	%f162, %f158, %f35, 0f00000000;
	fma.rn.f32 	%f163, %f158, %f36, %f152;
	fma.rn.f32 	%f164, %f158, %f37, %f153;
	fma.rn.f32 	%f165, %f158, %f38, %f92;
	fma.rn.f32 	%f166, %f158, %f39, %f155;
	fma.rn.f32 	%f167, %f158, %f40, %f156;
	fma.rn.f32 	%f168, %f159, %f35, 0f00000000;
	fma.rn.f32 	%f169, %f159, %f36, %f162;
	fma.rn.f32 	%f170, %f159, %f37, %f163;
	fma.rn.f32 	%f171, %f159, %f38, %f93;
	fma.rn.f32 	%f172, %f159, %f39, %f165;
	fma.rn.f32 	%f173, %f159, %f40, %f166;
	fma.rn.f32 	%f174, %f160, %f36, %f168;
	fma.rn.f32 	%f175, %f160, %f37, %f169;
	fma.rn.f32 	%f176, %f160, %f39, %f171;
	fma.rn.f32 	%f177, %f160, %f40, %f172;
	fma.rn.f32 	%f178, %f161, %f37, %f174;
	fma.rn.f32 	%f179, %f161, %f40, %f176;
	ld.shared.v4.f32 	{%f180, %f181, %f182, %f183}, [%r210+1840];
	fma.rn.f32 	%f184, %f180, %f38, %f108;
	fma.rn.f32 	%f185, %f180, %f41, %f111;
	fma.rn.f32 	%f186, %f181, %f38, %f114;
	fma.rn.f32 	%f187, %f181, %f39, %f184;
	fma.rn.f32 	%f188, %f181, %f41, %f117;
	fma.rn.f32 	%f189, %f181, %f42, %f185;
	fma.rn.f32 	%f190, %f182, %f38, %f120;
	fma.rn.f32 	%f191, %f182, %f39, %f186;
	fma.rn.f32 	%f192, %f182, %f40, %f187;
	fma.rn.f32 	%f193, %f182, %f41, %f123;
	fma.rn.f32 	%f194, %f182, %f42, %f188;
	fma.rn.f32 	%f195, %f182, %f43, %f189;
	fma.rn.f32 	%f196, %f183, %f38, %f126;
	fma.rn.f32 	%f197, %f183, %f39, %f190;
	fma.rn.f32 	%f198, %f183, %f40, %f191;
	fma.rn.f32 	%f199, %f183, %f41, %f129;
	fma.rn.f32 	%f200, %f183, %f42, %f193;
	fma.rn.f32 	%f201, %f183, %f43, %f194;
	ld.shared.v4.f32 	{%f202, %f203, %f204, %f205}, [%r210+1856];
	fma.rn.f32 	%f206, %f202, %f38, %f136;
	fma.rn.f32 	%f207, %f202, %f39, %f196;
	fma.rn.f32 	%f208, %f202, %f40, %f197;
	fma.rn.f32 	%f209, %f202, %f41, %f139;
	fma.rn.f32 	%f210, %f202, %f42, %f199;
	fma.rn.f32 	%f211, %f202, %f43, %f200;
	fma.rn.f32 	%f212, %f203, %f38, %f142;
	fma.rn.f32 	%f213, %f203, %f39, %f206;
	fma.rn.f32 	%f214, %f203, %f40, %f207;
	fma.rn.f32 	%f215, %f203, %f41, %f145;
	fma.rn.f32 	%f216, %f203, %f42, %f209;
	fma.rn.f32 	%f217, %f203, %f43, %f210;
	fma.rn.f32 	%f218, %f204, %f38, %f148;
	fma.rn.f32 	%f219, %f204, %f39, %f212;
	fma.rn.f32 	%f220, %f204, %f40, %f213;
	fma.rn.f32 	%f221, %f204, %f41, %f151;
	fma.rn.f32 	%f222, %f204, %f42, %f215;
	fma.rn.f32 	%f223, %f204, %f43, %f216;
	fma.rn.f32 	%f224, %f205, %f38, %f154;
	fma.rn.f32 	%f225, %f205, %f39, %f218;
	fma.rn.f32 	%f226, %f205, %f40, %f219;
	fma.rn.f32 	%f227, %f205, %f41, %f157;
	fma.rn.f32 	%f228, %f205, %f42, %f221;
	fma.rn.f32 	%f229, %f205, %f43, %f222;
	ld.shared.v4.f32 	{%f230, %f231, %f232, %f233}, [%r210+1872];
	fma.rn.f32 	%f234, %f230, %f38, %f164;
	fma.rn.f32 	%f235, %f230, %f39, %f224;
	fma.rn.f32 	%f236, %f230, %f40, %f225;
	fma.rn.f32 	%f237, %f230, %f41, %f167;
	fma.rn.f32 	%f238, %f230, %f42, %f227;
	fma.rn.f32 	%f239, %f230, %f43, %f228;
	fma.rn.f32 	%f240, %f231, %f38, %f170;
	fma.rn.f32 	%f241, %f231, %f39, %f234;
	fma.rn.f32 	%f242, %f231, %f40, %f235;
	fma.rn.f32 	%f243, %f231, %f41, %f173;
	fma.rn.f32 	%f244, %f231, %f42, %f237;
	fma.rn.f32 	%f245, %f231, %f43, %f238;
	fma.rn.f32 	%f246, %f232, %f38, %f175;
	fma.rn.f32 	%f247, %f232, %f39, %f240;
	fma.rn.f32 	%f248, %f232, %f40, %f241;
	fma.rn.f32 	%f249, %f232, %f41, %f177;
	fma.rn.f32 	%f250, %f232, %f42, %f243;
	fma.rn.f32 	%f251, %f232, %f43, %f244;
	fma.rn.f32 	%f252, %f233, %f38, %f178;
	fma.rn.f32 	%f253, %f233, %f39, %f246;
	fma.rn.f32 	%f254, %f233, %f40, %f247;
	fma.rn.f32 	%f255, %f233, %f41, %f179;
	fma.rn.f32 	%f256, %f233, %f42, %f249;
	fma.rn.f32 	%f257, %f233, %f43, %f250;
	ld.shared.v2.f32 	{%f258, %f259}, [%r210+1888];
	fma.rn.f32 	%f260, %f258, %f39, %f252;
	fma.rn.f32 	%f261, %f258, %f40, %f253;
	fma.rn.f32 	%f262, %f258, %f42, %f255;
	fma.rn.f32 	%f263, %f258, %f43, %f256;
	fma.rn.f32 	%f264, %f259, %f40, %f260;
	fma.rn.f32 	%f265, %f259, %f43, %f262;
	ld.shared.v2.f32 	{%f266, %f267}, [%r210+2760];
	fma.rn.f32 	%f268, %f266, %f41, %f192;
	fma.rn.f32 	%f269, %f267, %f41, %f198;
	fma.rn.f32 	%f270, %f267, %f42, %f268;
	ld.shared.v4.f32 	{%f271, %f272, %f273, %f274}, [%r210+2768];
	fma.rn.f32 	%f275, %f271, %f41, %f208;
	fma.rn.f32 	%f276, %f271, %f42, %f269;
	fma.rn.f32 	%f277, %f271, %f43, %f270;
	fma.rn.f32 	%f278, %f272, %f41, %f214;
	fma.rn.f32 	%f279, %f272, %f42, %f275;
	fma.rn.f32 	%f280, %f272, %f43, %f276;
	fma.rn.f32 	%f281, %f273, %f41, %f220;
	fma.rn.f32 	%f282, %f273, %f42, %f278;
	fma.rn.f32 	%f283, %f273, %f43, %f279;
	fma.rn.f32 	%f284, %f274, %f41, %f226;
	fma.rn.f32 	%f285, %f274, %f42, %f281;
	fma.rn.f32 	%f286, %f274, %f43, %f282;
	ld.shared.v4.f32 	{%f287, %f288, %f289, %f290}, [%r210+2784];
	fma.rn.f32 	%f291, %f287, %f41, %f236;
	fma.rn.f32 	%f292, %f287, %f42, %f284;
	fma.rn.f32 	%f293, %f287, %f43, %f285;
	fma.rn.f32 	%f294, %f288, %f41, %f242;
	fma.rn.f32 	%f295, %f288, %f42, %f291;
	fma.rn.f32 	%f296, %f288, %f43, %f292;
	fma.rn.f32 	%f297, %f289, %f41, %f248;
	fma.rn.f32 	%f298, %f289, %f42, %f294;
	fma.rn.f32 	%f299, %f289, %f43, %f295;
	fma.rn.f32 	%f300, %f290, %f41, %f254;
	fma.rn.f32 	%f301, %f290, %f42, %f297;
	fma.rn.f32 	%f302, %f290, %f43, %f298;
	ld.shared.v4.f32 	{%f303, %f304, %f305, %f306}, [%r210+2800];
	fma.rn.f32 	%f307, %f303, %f41, %f261;
	fma.rn.f32 	%f308, %f303, %f42, %f300;
	fma.rn.f32 	%f309, %f303, %f43, %f301;
	fma.rn.f32 	%f310, %f304, %f41, %f264;
	fma.rn.f32 	%f311, %f304, %f42, %f307;
	fma.rn.f32 	%f312, %f304, %f43, %f308;
	fma.rn.f32 	%f313, %f305, %f42, %f310;
	fma.rn.f32 	%f314, %f305, %f43, %f311;
	fma.rn.f32 	%f315, %f306, %f43, %f313;
	ld.global.nc.f32 	%f316, [%rd30+1152];
	ld.global.nc.f32 	%f317, [%rd30+1280];
	ld.global.nc.f32 	%f318, [%rd30+1408];
	ld.global.nc.f32 	%f319, [%rd30+1536];
	ld.global.nc.f32 	%f320, [%rd30+1664];
	ld.global.nc.f32 	%f321, [%rd30+1792];
	ld.global.nc.f32 	%f322, [%rd30+1920];
	add.s32 	%r211, %r207, 512;
	mul.wide.u32 	%rd31, %r211, 4;
	add.s64 	%rd32, %rd28, %rd31;
	ld.global.nc.f32 	%f323, [%rd32];
	add.s32 	%r212, %r207, 544;
	mul.wide.u32 	%rd33, %r212, 4;
	add.s64 	%rd34, %rd28, %rd33;
	ld.global.nc.f32 	%f324, [%rd34];
	ld.shared.v4.f32 	{%f325, %f326, %f327, %f328}, [%r210+3680];
	fma.rn.f32 	%f329, %f325, %f316, %f195;
	fma.rn.f32 	%f330, %f326, %f316, %f201;
	fma.rn.f32 	%f331, %f326, %f317, %f329;
	fma.rn.f32 	%f332, %f327, %f316, %f211;
	fma.rn.f32 	%f333, %f327, %f317, %f330;
	fma.rn.f32 	%f334, %f327, %f318, %f331;
	fma.rn.f32 	%f335, %f328, %f316, %f217;
	fma.rn.f32 	%f336, %f328, %f317, %f332;
	fma.rn.f32 	%f337, %f328, %f318, %f333;
	ld.shared.v4.f32 	{%f338, %f339, %f340, %f341}, [%r210+3696];
	fma.rn.f32 	%f342, %f338, %f316, %f223;
	fma.rn.f32 	%f343, %f338, %f317, %f335;
	fma.rn.f32 	%f344, %f338, %f318, %f336;
	fma.rn.f32 	%f345, %f339, %f316, %f229;
	fma.rn.f32 	%f346, %f339, %f317, %f342;
	fma.rn.f32 	%f347, %f339, %f318, %f343;
	fma.rn.f32 	%f348, %f340, %f316, %f239;
	fma.rn.f32 	%f349, %f340, %f317, %f345;
	fma.rn.f32 	%f350, %f340, %f318, %f346;
	fma.rn.f32 	%f351, %f341, %f316, %f245;
	fma.rn.f32 	%f352, %f341, %f317, %f348;
	fma.rn.f32 	%f353, %f341, %f318, %f349;
	ld.shared.v4.f32 	{%f354, %f355, %f356, %f357}, [%r210+3712];
	fma.rn.f32 	%f358, %f354, %f316, %f251;
	fma.rn.f32 	%f359, %f354, %f317, %f351;
	fma.rn.f32 	%f360, %f354, %f318, %f352;
	fma.rn.f32 	%f361, %f355, %f316, %f257;
	fma.rn.f32 	%f362, %f355, %f317, %f358;
	fma.rn.f32 	%f363, %f355, %f318, %f359;
	fma.rn.f32 	%f364, %f356, %f316, %f263;
	fma.rn.f32 	%f365, %f356, %f317, %f361;
	fma.rn.f32 	%f366, %f356, %f318, %f362;
	fma.rn.f32 	%f367, %f357, %f316, %f265;
	fma.rn.f32 	%f368, %f357, %f317, %f364;
	fma.rn.f32 	%f369, %f357, %f318, %f365;
	ld.shared.v2.f32 	{%f370, %f371}, [%r210+3728];
	fma.rn.f32 	%f372, %f370, %f317, %f367;
	fma.rn.f32 	%f373, %f370, %f318, %f368;
	fma.rn.f32 	%f374, %f371, %f318, %f372;
	ld.shared.v2.f32 	{%f375, %f376}, [%r210+4600];
	fma.rn.f32 	%f377, %f375, %f316, %f277;
	fma.rn.f32 	%f378, %f375, %f319, %f334;
	fma.rn.f32 	%f379, %f376, %f316, %f280;
	fma.rn.f32 	%f380, %f376, %f317, %f377;
	fma.rn.f32 	%f381, %f376, %f319, %f337;
	fma.rn.f32 	%f382, %f376, %f320, %f378;
	ld.shared.v4.f32 	{%f383, %f384, %f385, %f386}, [%r210+4608];
	fma.rn.f32 	%f387, %f383, %f316, %f283;
	fma.rn.f32 	%f388, %f383, %f317, %f379;
	fma.rn.f32 	%f389, %f383, %f318, %f380;
	fma.rn.f32 	%f390, %f383, %f319, %f344;
	fma.rn.f32 	%f391, %f383, %f320, %f381;
	fma.rn.f32 	%f392, %f383, %f321, %f382;
	fma.rn.f32 	%f393, %f384, %f316, %f286;
	fma.rn.f32 	%f394, %f384, %f317, %f387;
	fma.rn.f32 	%f395, %f384, %f318, %f388;
	fma.rn.f32 	%f396, %f384, %f319, %f347;
	fma.rn.f32 	%f397, %f384, %f320, %f390;
	fma.rn.f32 	%f398, %f384, %f321, %f391;
	fma.rn.f32 	%f399, %f385, %f316, %f293;
	fma.rn.f32 	%f400, %f385, %f317, %f393;
	fma.rn.f32 	%f401, %f385, %f318, %f394;
	fma.rn.f32 	%f402, %f385, %f319, %f350;
	fma.rn.f32 	%f403, %f385, %f320, %f396;
	fma.rn.f32 	%f404, %f385, %f321, %f397;
	fma.rn.f32 	%f405, %f386, %f316, %f296;
	fma.rn.f32 	%f406, %f386, %f317, %f399;
	fma.rn.f32 	%f407, %f386, %f318, %f400;
	fma.rn.f32 	%f408, %f386, %f319, %f353;
	fma.rn.f32 	%f409, %f386, %f320, %f402;
	fma.rn.f32 	%f410, %f386, %f321, %f403;
	ld.shared.v4.f32 	{%f411, %f412, %f413, %f414}, [%r210+4624];
	fma.rn.f32 	%f415, %f411, %f316, %f299;
	fma.rn.f32 	%f416, %f411, %f317, %f405;
	fma.rn.f32 	%f417, %f411, %f318, %f406;
	fma.rn.f32 	%f418, %f411, %f319, %f360;
	fma.rn.f32 	%f419, %f411, %f320, %f408;
	fma.rn.f32 	%f420, %f411, %f321, %f409;
	fma.rn.f32 	%f421, %f412, %f316, %f302;
	fma.rn.f32 	%f422, %f412, %f317, %f415;
	fma.rn.f32 	%f423, %f412, %f318, %f416;
	fma.rn.f32 	%f424, %f412, %f319, %f363;
	fma.rn.f32 	%f425, %f412, %f320, %f418;
	fma.rn.f32 	%f426, %f412, %f321, %f419;
	fma.rn.f32 	%f427, %f413, %f316, %f309;
	fma.rn.f32 	%f428, %f413, %f317, %f421;
	fma.rn.f32 	%f429, %f413, %f318, %f422;
	fma.rn.f32 	%f430, %f413, %f319, %f366;
	fma.rn.f32 	%f431, %f413, %f320, %f424;
	fma.rn.f32 	%f432, %f413, %f321, %f425;
	fma.rn.f32 	%f433, %f414, %f316, %f312;
	fma.rn.f32 	%f434, %f414, %f317, %f427;
	fma.rn.f32 	%f435, %f414, %f318, %f428;
	fma.rn.f32 	%f436, %f414, %f319, %f369;
	fma.rn.f32 	%f437, %f414, %f320, %f430;
	fma.rn.f32 	%f438, %f414, %f321, %f431;
	ld.shared.v4.f32 	{%f439, %f440, %f441, %f442}, [%r210+4640];
	fma.rn.f32 	%f443, %f439, %f316, %f314;
	fma.rn.f32 	%f444, %f439, %f317, %f433;
	fma.rn.f32 	%f445, %f439, %f318, %f434;
	fma.rn.f32 	%f446, %f439, %f319, %f373;
	fma.rn.f32 	%f447, %f439, %f320, %f436;
	fma.rn.f32 	%f448, %f439, %f321, %f437;
	fma.rn.f32 	%f449, %f440, %f316, %f315;
	fma.rn.f32 	%f450, %f440, %f317, %f443;
	fma.rn.f32 	%f451, %f440, %f318, %f444;
	fma.rn.f32 	%f452, %f440, %f319, %f374;
	fma.rn.f32 	%f453, %f440, %f320, %f446;
	fma.rn.f32 	%f454, %f440, %f321, %f447;
	fma.rn.f32 	%f455, %f441, %f317, %f449;
	fma.rn.f32 	%f456, %f441, %f318, %f450;
	fma.rn.f32 	%f457, %f441, %f320, %f452;
	fma.rn.f32 	%f458, %f441, %f321, %f453;
	fma.rn.f32 	%f459, %f442, %f318, %f455;
	fma.rn.f32 	%f460, %f442, %f321, %f457;
	ld.shared.v4.f32 	{%f461, %f462, %f463, %f464}, [%r210+5520];
	fma.rn.f32 	%f465, %f461, %f319, %f389;
	fma.rn.f32 	%f466, %f461, %f322, %f392;
	fma.rn.f32 	%f467, %f462, %f319, %f395;
	fma.rn.f32 	%f468, %f462, %f320, %f465;
	fma.rn.f32 	%f469, %f462, %f322, %f398;
	fma.rn.f32 	%f470, %f462, %f323, %f466;
	fma.rn.f32 	%f471, %f463, %f319, %f401;
	fma.rn.f32 	%f472, %f463, %f320, %f467;
	fma.rn.f32 	%f473, %f463, %f321, %f468;
	fma.rn.f32 	%f474, %f463, %f322, %f404;
	fma.rn.f32 	%f475, %f463, %f323, %f469;
	fma.rn.f32 	%f476, %f463, %f324, %f470;
	fma.rn.f32 	%f477, %f464, %f319, %f407;
	fma.rn.f32 	%f478, %f464, %f320, %f471;
	fma.rn.f32 	%f479, %f464, %f321, %f472;
	fma.rn.f32 	%f480, %f464, %f322, %f410;
	fma.rn.f32 	%f481, %f464, %f323, %f474;
	fma.rn.f32 	%f482, %f464, %f324, %f475;
	ld.shared.v4.f32 	{%f483, %f484, %f485, %f486}, [%r210+5536];
	fma.rn.f32 	%f487, %f483, %f319, %f417;
	fma.rn.f32 	%f488, %f483, %f320, %f477;
	fma.rn.f32 	%f489, %f483, %f321, %f478;
	fma.rn.f32 	%f490, %f483, %f322, %f420;
	fma.rn.f32 	%f491, %f483, %f323, %f480;
	fma.rn.f32 	%f492, %f483, %f324, %f481;
	fma.rn.f32 	%f493, %f484, %f319, %f423;
	fma.rn.f32 	%f494, %f484, %f320, %f487;
	fma.rn.f32 	%f495, %f484, %f321, %f488;
	fma.rn.f32 	%f496, %f484, %f322, %f426;
	fma.rn.f32 	%f497, %f484, %f323, %f490;
	fma.rn.f32 	%f498, %f484, %f324, %f491;
	fma.rn.f32 	%f499, %f485, %f319, %f429;
	fma.rn.f32 	%f500, %f485, %f320, %f493;
	fma.rn.f32 	%f501, %f485, %f321, %f494;
	fma.rn.f32 	%f502, %f485, %f322, %f432;
	fma.rn.f32 	%f503, %f485, %f323, %f496;
	fma.rn.f32 	%f504, %f485, %f324, %f497;
	fma.rn.f32 	%f505, %f486, %f319, %f435;
	fma.rn.f32 	%f506, %f486, %f320, %f499;
	fma.rn.f32 	%f507, %f486, %f321, %f500;
	fma.rn.f32 	%f508, %f486, %f322, %f438;
	fma.rn.f32 	%f509, %f486, %f323, %f502;
	fma.rn.f32 	%f510, %f486, %f324, %f503;
	ld.shared.v4.f32 	{%f511, %f512, %f513, %f514}, [%r210+5552];
	fma.rn.f32 	%f515, %f511, %f319, %f445;
	fma.rn.f32 	%f516, %f511, %f320, %f505;
	fma.rn.f32 	%f517, %f511, %f321, %f506;
	fma.rn.f32 	%f518, %f511, %f322, %f448;
	fma.rn.f32 	%f519, %f511, %f323, %f508;
	fma.rn.f32 	%f520, %f511, %f324, %f509;
	fma.rn.f32 	%f521, %f512, %f319, %f451;
	fma.rn.f32 	%f522, %f512, %f320, %f515;
	fma.rn.f32 	%f523, %f512, %f321, %f516;
	fma.rn.f32 	%f524, %f512, %f322, %f454;
	fma.rn.f32 	%f525, %f512, %f323, %f518;
	fma.rn.f32 	%f526, %f512, %f324, %f519;
	fma.rn.f32 	%f527, %f513, %f319, %f456;
	fma.rn.f32 	%f528, %f513, %f320, %f521;
	fma.rn.f32 	%f529, %f513, %f321, %f522;
	fma.rn.f32 	%f530, %f513, %f322, %f458;
	fma.rn.f32 	%f531, %f513, %f323, %f524;
	fma.rn.f32 	%f532, %f513, %f324, %f525;
	fma.rn.f32 	%f533, %f514, %f319, %f459;
	fma.rn.f32 	%f534, %f514, %f320, %f527;
	fma.rn.f32 	%f535, %f514, %f321, %f528;
	fma.rn.f32 	%f536, %f514, %f322, %f460;
	fma.rn.f32 	%f537, %f514, %f323, %f530;
	fma.rn.f32 	%f538, %f514, %f324, %f531;
	ld.shared.v2.f32 	{%f539, %f540}, [%r210+5568];
	fma.rn.f32 	%f541, %f539, %f320, %f533;
	fma.rn.f32 	%f542, %f539, %f321, %f534;
	fma.rn.f32 	%f543, %f539, %f323, %f536;
	fma.rn.f32 	%f544, %f539, %f324, %f537;
	fma.rn.f32 	%f545, %f540, %f321, %f541;
	fma.rn.f32 	%f546, %f540, %f324, %f543;
	ld.shared.v2.f32 	{%f547, %f548}, [%r210+6440];
	fma.rn.f32 	%f549, %f547, %f322, %f473;
	fma.rn.f32 	%f550, %f548, %f322, %f479;
	fma.rn.f32 	%f551, %f548, %f323, %f549;
	ld.shared.v4.f32 	{%f552, %f553, %f554, %f555}, [%r210+6448];
	fma.rn.f32 	%f556, %f552, %f322, %f489;
	fma.rn.f32 	%f557, %f552, %f323, %f550;
	fma.rn.f32 	%f558, %f552, %f324, %f551;
	fma.rn.f32 	%f559, %f553, %f322, %f495;
	fma.rn.f32 	%f560, %f553, %f323, %f556;
	fma.rn.f32 	%f561, %f553, %f324, %f557;
	fma.rn.f32 	%f562, %f554, %f322, %f501;
	fma.rn.f32 	%f563, %f554, %f323, %f559;
	fma.rn.f32 	%f564, %f554, %f324, %f560;
	fma.rn.f32 	%f565, %f555, %f322, %f507;
	fma.rn.f32 	%f566, %f555, %f323, %f562;
	fma.rn.f32 	%f567, %f555, %f324, %f563;
	ld.shared.v4.f32 	{%f568, %f569, %f570, %f571}, [%r210+6464];
	fma.rn.f32 	%f572, %f568, %f322, %f517;
	fma.rn.f32 	%f573, %f568, %f323, %f565;
	fma.rn.f32 	%f574, %f568, %f324, %f566;
	fma.rn.f32 	%f575, %f569, %f322, %f523;
	fma.rn.f32 	%f576, %f569, %f323, %f572;
	fma.rn.f32 	%f577, %f569, %f324, %f573;
	fma.rn.f32 	%f578, %f570, %f322, %f529;
	fma.rn.f32 	%f579, %f570, %f323, %f575;
	fma.rn.f32 	%f580, %f570, %f324, %f576;
	fma.rn.f32 	%f581, %f571, %f322, %f535;
	fma.rn.f32 	%f582, %f571, %f323, %f578;
	fma.rn.f32 	%f583, %f571, %f324, %f579;
	ld.shared.v4.f32 	{%f584, %f585, %f586, %f587}, [%r210+6480];
	fma.rn.f32 	%f588, %f584, %f322, %f542;
	fma.rn.f32 	%f589, %f584, %f323, %f581;
	fma.rn.f32 	%f590, %f584, %f324, %f582;
	fma.rn.f32 	%f591, %f585, %f322, %f545;
	fma.rn.f32 	%f592, %f585, %f323, %f588;
	fma.rn.f32 	%f593, %f585, %f324, %f589;
	fma.rn.f32 	%f594, %f586, %f323, %f591;
	fma.rn.f32 	%f595, %f586, %f324, %f592;
	fma.rn.f32 	%f596, %f587, %f324, %f594;
	add.s32 	%r213, %r207, 576;
	mul.wide.u32 	%rd35, %r213, 4;
	add.s64 	%rd36, %rd28, %rd35;
	ld.global.nc.f32 	%f597, [%rd36];
	ld.global.nc.f32 	%f598, [%rd36+128];
	ld.global.nc.f32 	%f599, [%rd36+256];
	ld.global.nc.f32 	%f600, [%rd36+384];
	ld.global.nc.f32 	%f601, [%rd36+512];
	ld.global.nc.f32 	%f602, [%rd36+640];
	ld.global.nc.f32 	%f603, [%rd36+768];
	ld.global.nc.f32 	%f604, [%rd36+896];
	ld.global.nc.f32 	%f605, [%rd36+1024];
	ld.shared.v4.f32 	{%f606, %f607, %f608, %f609}, [%r210+7360];
	fma.rn.f32 	%f610, %f606, %f597, %f476;
	fma.rn.f32 	%f611, %f607, %f597, %f482;
	fma.rn.f32 	%f612, %f607, %f598, %f610;
	fma.rn.f32 	%f613, %f608, %f597, %f492;
	fma.rn.f32 	%f614, %f608, %f598, %f611;
	fma.rn.f32 	%f615, %f608, %f599, %f612;
	fma.rn.f32 	%f616, %f609, %f597, %f498;
	fma.rn.f32 	%f617, %f609, %f598, %f613;
	fma.rn.f32 	%f618, %f609, %f599, %f614;
	ld.shared.v4.f32 	{%f619, %f620, %f621, %f622}, [%r210+7376];
	fma.rn.f32 	%f623, %f619, %f597, %f504;
	fma.rn.f32 	%f624, %f619, %f598, %f616;
	fma.rn.f32 	%f625, %f619, %f599, %f617;
	fma.rn.f32 	%f626, %f620, %f597, %f510;
	fma.rn.f32 	%f627, %f620, %f598, %f623;
	fma.rn.f32 	%f628, %f620, %f599, %f624;
	fma.rn.f32 	%f629, %f621, %f597, %f520;
	fma.rn.f32 	%f630, %f621, %f598, %f626;
	fma.rn.f32 	%f631, %f621, %f599, %f627;
	fma.rn.f32 	%f632, %f622, %f597, %f526;
	fma.rn.f32 	%f633, %f622, %f598, %f629;
	fma.rn.f32 	%f634, %f622, %f599, %f630;
	ld.shared.v4.f32 	{%f635, %f636, %f637, %f638}, [%r210+7392];
	fma.rn.f32 	%f639, %f635, %f597, %f532;
	fma.rn.f32 	%f640, %f635, %f598, %f632;
	fma.rn.f32 	%f641, %f635, %f599, %f633;
	fma.rn.f32 	%f642, %f636, %f597, %f538;
	fma.rn.f32 	%f643, %f636, %f598, %f639;
	fma.rn.f32 	%f644, %f636, %f599, %f640;
	fma.rn.f32 	%f645, %f637, %f597, %f544;
	fma.rn.f32 	%f646, %f637, %f598, %f642;
	fma.rn.f32 	%f647, %f637, %f599, %f643;
	fma.rn.f32 	%f648, %f638, %f597, %f546;
	fma.rn.f32 	%f649, %f638, %f598, %f645;
	fma.rn.f32 	%f650, %f638, %f599, %f646;
	ld.shared.v2.f32 	{%f651, %f652}, [%r210+7408];
	fma.rn.f32 	%f653, %f651, %f598, %f648;
	fma.rn.f32 	%f654, %f651, %f599, %f649;
	fma.rn.f32 	%f655, %f652, %f599, %f653;
	ld.shared.v2.f32 	{%f656, %f657}, [%r210+8280];
	fma.rn.f32 	%f658, %f656, %f597, %f558;
	fma.rn.f32 	%f659, %f656, %f600, %f615;
	fma.rn.f32 	%f660, %f657, %f597, %f561;
	fma.rn.f32 	%f661, %f657, %f598, %f658;
	fma.rn.f32 	%f662, %f657, %f600, %f618;
	fma.rn.f32 	%f663, %f657, %f601, %f659;
	ld.shared.v4.f32 	{%f664, %f665, %f666, %f667}, [%r210+8288];
	fma.rn.f32 	%f668, %f664, %f597, %f564;
	fma.rn.f32 	%f669, %f664, %f598, %f660;
	fma.rn.f32 	%f670, %f664, %f599, %f661;
	fma.rn.f32 	%f671, %f664, %f600, %f625;
	fma.rn.f32 	%f672, %f664, %f601, %f662;
	fma.rn.f32 	%f673, %f664, %f602, %f663;
	fma.rn.f32 	%f674, %f665, %f597, %f567;
	fma.rn.f32 	%f675, %f665, %f598, %f668;
	fma.rn.f32 	%f676, %f665, %f599, %f669;
	fma.rn.f32 	%f677, %f665, %f600, %f628;
	fma.rn.f32 	%f678, %f665, %f601, %f671;
	fma.rn.f32 	%f679, %f665, %f602, %f672;
	fma.rn.f32 	%f680, %f666, %f597, %f574;
	fma.rn.f32 	%f681, %f666, %f598, %f674;
	fma.rn.f32 	%f682, %f666, %f599, %f675;
	fma.rn.f32 	%f683, %f666, %f600, %f631;
	fma.rn.f32 	%f684, %f666, %f601, %f677;
	fma.rn.f32 	%f685, %f666, %f602, %f678;
	fma.rn.f32 	%f686, %f667, %f597, %f577;
	fma.rn.f32 	%f687, %f667, %f598, %f680;
	fma.rn.f32 	%f688, %f667, %f599, %f681;
	fma.rn.f32 	%f689, %f667, %f600, %f634;
	fma.rn.f32 	%f690, %f667, %f601, %f683;
	fma.rn.f32 	%f691, %f667, %f602, %f684;
	ld.shared.v4.f32 	{%f692, %f693, %f694, %f695}, [%r210+8304];
	fma.rn.f32 	%f696, %f692, %f597, %f580;
	fma.rn.f32 	%f697, %f692, %f598, %f686;
	fma.rn.f32 	%f698, %f692, %f599, %f687;
	fma.rn.f32 	%f699, %f692, %f600, %f641;
	fma.rn.f32 	%f700, %f692, %f601, %f689;
	fma.rn.f32 	%f701, %f692, %f602, %f690;
	fma.rn.f32 	%f702, %f693, %f597, %f583;
	fma.rn.f32 	%f703, %f693, %f598, %f696;
	fma.rn.f32 	%f704, %f693, %f599, %f697;
	fma.rn.f32 	%f705, %f693, %f600, %f644;
	fma.rn.f32 	%f706, %f693, %f601, %f699;
	fma.rn.f32 	%f707, %f693, %f602, %f700;
	fma.rn.f32 	%f708, %f694, %f597, %f590;
	fma.rn.f32 	%f709, %f694, %f598, %f702;
	fma.rn.f32 	%f710, %f694, %f599, %f703;
	fma.rn.f32 	%f711, %f694, %f600, %f647;
	fma.rn.f32 	%f712, %f694, %f601, %f705;
	fma.rn.f32 	%f713, %f694, %f602, %f706;
	fma.rn.f32 	%f714, %f695, %f597, %f593;
	fma.rn.f32 	%f715, %f695, %f598, %f708;
	fma.rn.f32 	%f716, %f695, %f599, %f709;
	fma.rn.f32 	%f717, %f695, %f600, %f650;
	fma.rn.f32 	%f718, %f695, %f601, %f711;
	fma.rn.f32 	%f719, %f695, %f602, %f712;
	ld.shared.v4.f32 	{%f720, %f721, %f722, %f723}, [%r210+8320];
	fma.rn.f32 	%f724, %f720, %f597, %f595;
	fma.rn.f32 	%f725, %f720, %f598, %f714;
	fma.rn.f32 	%f726, %f720, %f599, %f715;
	fma.rn.f32 	%f727, %f720, %f600, %f654;
	fma.rn.f32 	%f728, %f720, %f601, %f717;
	fma.rn.f32 	%f729, %f720, %f602, %f718;
	fma.rn.f32 	%f730, %f721, %f597, %f596;
	fma.rn.f32 	%f731, %f721, %f598, %f724;
	fma.rn.f32 	%f732, %f721, %f599, %f725;
	fma.rn.f32 	%f733, %f721, %f600, %f655;
	fma.rn.f32 	%f734, %f721, %f601, %f727;
	fma.rn.f32 	%f735, %f721, %f602, %f728;
	fma.rn.f32 	%f736, %f722, %f598, %f730;
	fma.rn.f32 	%f737, %f722, %f599, %f731;
	fma.rn.f32 	%f738, %f722, %f601, %f733;
	fma.rn.f32 	%f739, %f722, %f602, %f734;
	fma.rn.f32 	%f740, %f723, %f599, %f736;
	fma.rn.f32 	%f741, %f723, %f602, %f738;
	ld.shared.v4.f32 	{%f742, %f743, %f744, %f745}, [%r210+9200];
	fma.rn.f32 	%f746, %f742, %f600, %f670;
	fma.rn.f32 	%f747, %f742, %f603, %f673;
	fma.rn.f32 	%f748, %f743, %f600, %f676;
	fma.rn.f32 	%f749, %f743, %f601, %f746;
	fma.rn.f32 	%f750, %f743, %f603, %f679;
	fma.rn.f32 	%f751, %f743, %f604, %f747;
	fma.rn.f32 	%f752, %f744, %f600, %f682;
	fma.rn.f32 	%f753, %f744, %f601, %f748;
	fma.rn.f32 	%f754, %f744, %f602, %f749;
	fma.rn.f32 	%f755, %f744, %f603, %f685;
	fma.rn.f32 	%f756, %f744, %f604, %f750;
	fma.rn.f32 	%f757, %f744, %f605, %f751;
	fma.rn.f32 	%f758, %f745, %f600, %f688;
	fma.rn.f32 	%f759, %f745, %f601, %f752;
	fma.rn.f32 	%f760, %f745, %f602, %f753;
	fma.rn.f32 	%f761, %f745, %f603, %f691;
	fma.rn.f32 	%f762, %f745, %f604, %f755;
	fma.rn.f32 	%f763, %f745, %f605, %f756;
	ld.shared.v4.f32 	{%f764, %f765, %f766, %f767}, [%r210+9216];
	fma.rn.f32 	%f768, %f764, %f600, %f698;
	fma.rn.f32 	%f769, %f764, %f601, %f758;
	fma.rn.f32 	%f770, %f764, %f602, %f759;
	fma.rn.f32 	%f771, %f764, %f603, %f701;
	fma.rn.f32 	%f772, %f764, %f604, %f761;
	fma.rn.f32 	%f773, %f764, %f605, %f762;
	fma.rn.f32 	%f774, %f765, %f600, %f704;
	fma.rn.f32 	%f775, %f765, %f601, %f768;
	fma.rn.f32 	%f776, %f765, %f602, %f769;
	fma.rn.f32 	%f777, %f765, %f603, %f707;
	fma.rn.f32 	%f778, %f765, %f604, %f771;
	fma.rn.f32 	%f779, %f765, %f605, %f772;
	fma.rn.f32 	%f780, %f766, %f600, %f710;
	fma.rn.f32 	%f781, %f766, %f601, %f774;
	fma.rn.f32 	%f782, %f766, %f602, %f775;
	fma.rn.f32 	%f783, %f766, %f603, %f713;
	fma.rn.f32 	%f784, %f766, %f604, %f777;
	fma.rn.f32 	%f785, %f766, %f605, %f778;
	fma.rn.f32 	%f786, %f767, %f600, %f716;
	fma.rn.f32 	%f787, %f767, %f601, %f780;
	fma.rn.f32 	%f788, %f767, %f602, %f781;
	fma.rn.f32 	%f789, %f767, %f603, %f719;
	fma.rn.f32 	%f790, %f767, %f604, %f783;
	fma.rn.f32 	%f791, %f767, %f605, %f784;
	ld.shared.v4.f32 	{%f792, %f793, %f794, %f795}, [%r210+9232];
	fma.rn.f32 	%f796, %f792, %f600, %f726;
	fma.rn.f32 	%f797, %f792, %f601, %f786;
	fma.rn.f32 	%f798, %f792, %f602, %f787;
	fma.rn.f32 	%f799, %f792, %f603, %f729;
	fma.rn.f32 	%f800, %f792, %f604, %f789;
	fma.rn.f32 	%f801, %f792, %f605, %f790;
	fma.rn.f32 	%f802, %f793, %f600, %f732;
	fma.rn.f32 	%f803, %f793, %f601, %f796;
	fma.rn.f32 	%f804, %f793, %f602, %f797;
	fma.rn.f32 	%f805, %f793, %f603, %f735;
	fma.rn.f32 	%f806, %f793, %f604, %f799;
	fma.rn.f32 	%f807, %f793, %f605, %f800;
	fma.rn.f32 	%f808, %f794, %f600, %f737;
	fma.rn.f32 	%f809, %f794, %f601, %f802;
	fma.rn.f32 	%f810, %f794, %f602, %f803;
	fma.rn.f32 	%f811, %f794, %f603, %f739;
	fma.rn.f32 	%f812, %f794, %f604, %f805;
	fma.rn.f32 	%f813, %f794, %f605, %f806;
	fma.rn.f32 	%f814, %f795, %f600, %f740;
	fma.rn.f32 	%f815, %f795, %f601, %f808;
	fma.rn.f32 	%f816, %f795, %f602, %f809;
	fma.rn.f32 	%f817, %f795, %f603, %f741;
	fma.rn.f32 	%f818, %f795, %f604, %f811;
	fma.rn.f32 	%f819, %f795, %f605, %f812;
	ld.shared.v2.f32 	{%f820, %f821}, [%r210+9248];
	fma.rn.f32 	%f822, %f820, %f601, %f814;
	fma.rn.f32 	%f823, %f820, %f602, %f815;
	fma.rn.f32 	%f824, %f820, %f604, %f817;
	fma.rn.f32 	%f825, %f820, %f605, %f818;
	fma.rn.f32 	%f826, %f821, %f602, %f822;
	fma.rn.f32 	%f827, %f821, %f605, %f824;
	ld.shared.v2.f32 	{%f828, %f829}, [%r210+10120];
	fma.rn.f32 	%f830, %f828, %f603, %f754;
	fma.rn.f32 	%f831, %f829, %f603, %f760;
	fma.rn.f32 	%f832, %f829, %f604, %f830;
	ld.shared.v4.f32 	{%f833, %f834, %f835, %f836}, [%r210+10128];
	fma.rn.f32 	%f837, %f833, %f603, %f770;
	fma.rn.f32 	%f838, %f833, %f604, %f831;
	fma.rn.f32 	%f839, %f833, %f605, %f832;
	fma.rn.f32 	%f840, %f834, %f603, %f776;
	fma.rn.f32 	%f841, %f834, %f604, %f837;
	fma.rn.f32 	%f842, %f834, %f605, %f838;
	fma.rn.f32 	%f843, %f835, %f603, %f782;
	fma.rn.f32 	%f844, %f835, %f604, %f840;
	fma.rn.f32 	%f845, %f835, %f605, %f841;
	fma.rn.f32 	%f846, %f836, %f603, %f788;
	fma.rn.f32 	%f847, %f836, %f604, %f843;
	fma.rn.f32 	%f848, %f836, %f605, %f844;
	ld.shared.v4.f32 	{%f849, %f850, %f851, %f852}, [%r210+10144];
	fma.rn.f32 	%f853, %f849, %f603, %f798;
	fma.rn.f32 	%f854, %f849, %f604, %f846;
	fma.rn.f32 	%f855, %f849, %f605, %f847;
	fma.rn.f32 	%f856, %f850, %f603, %f804;
	fma.rn.f32 	%f857, %f850, %f604, %f853;
	fma.rn.f32 	%f858, %f850, %f605, %f854;
	fma.rn.f32 	%f859, %f851, %f603, %f810;
	fma.rn.f32 	%f860, %f851, %f604, %f856;
	fma.rn.f32 	%f861, %f851, %f605, %f857;
	fma.rn.f32 	%f862, %f852, %f603, %f816;
	fma.rn.f32 	%f863, %f852, %f604, %f859;
	fma.rn.f32 	%f864, %f852, %f605, %f860;
	ld.shared.v4.f32 	{%f865, %f866, %f867, %f868}, [%r210+10160];
	fma.rn.f32 	%f869, %f865, %f603, %f823;
	fma.rn.f32 	%f870, %f865, %f604, %f862;
	fma.rn.f32 	%f871, %f865, %f605, %f863;
	fma.rn.f32 	%f872, %f866, %f603, %f826;
	fma.rn.f32 	%f873, %f866, %f604, %f869;
	fma.rn.f32 	%f874, %f866, %f605, %f870;
	fma.rn.f32 	%f875, %f867, %f604, %f872;
	fma.rn.f32 	%f876, %f867, %f605, %f873;
	fma.rn.f32 	%f877, %f868, %f605, %f875;
	add.s32 	%r214, %r207, 864;
	mul.wide.u32 	%rd37, %r214, 4;
	add.s64 	%rd38, %rd28, %rd37;
	ld.global.nc.f32 	%f878, [%rd38];
	ld.global.nc.f32 	%f879, [%rd38+128];
	ld.global.nc.f32 	%f880, [%rd38+256];
	ld.global.nc.f32 	%f881, [%rd38+384];
	ld.global.nc.f32 	%f882, [%rd38+512];
	add.s32 	%r215, %r207, 1024;
	mul.wide.u32 	%rd39, %r215, 4;
	add.s64 	%rd40, %rd28, %rd39;
	ld.global.nc.f32 	%f883, [%rd40];
	add.s32 	%r216, %r207, 1056;
	mul.wide.u32 	%rd41, %r216, 4;
	add.s64 	%rd42, %rd28, %rd41;
	ld.global.nc.f32 	%f884, [%rd42];
	add.s32 	%r217, %r207, 1088;
	mul.wide.u32 	%rd43, %r217, 4;
	add.s64 	%rd44, %rd28, %rd43;
	ld.global.nc.f32 	%f885, [%rd44];
	add.s32 	%r218, %r207, 1120;
	mul.wide.u32 	%rd45, %r218, 4;
	add.s64 	%rd46, %rd28, %rd45;
	ld.global.nc.f32 	%f886, [%rd46];
	ld.shared.v4.f32 	{%f887, %f888, %f889, %f890}, [%r210+11040];
	fma.rn.f32 	%f891, %f887, %f878, %f757;
	fma.rn.f32 	%f892, %f888, %f878, %f763;
	fma.rn.f32 	%f893, %f888, %f879, %f891;
	fma.rn.f32 	%f894, %f889, %f878, %f773;
	fma.rn.f32 	%f895, %f889, %f879, %f892;
	fma.rn.f32 	%f896, %f889, %f880, %f893;
	fma.rn.f32 	%f897, %f890, %f878, %f779;
	fma.rn.f32 	%f898, %f890, %f879, %f894;
	fma.rn.f32 	%f899, %f890, %f880, %f895;
	ld.shared.v4.f32 	{%f900, %f901, %f902, %f903}, [%r210+11056];
	fma.rn.f32 	%f904, %f900, %f878, %f785;
	fma.rn.f32 	%f905, %f900, %f879, %f897;
	fma.rn.f32 	%f906, %f900, %f880, %f898;
	fma.rn.f32 	%f907, %f901, %f878, %f791;
	fma.rn.f32 	%f908, %f901, %f879, %f904;
	fma.rn.f32 	%f909, %f901, %f880, %f905;
	fma.rn.f32 	%f910, %f902, %f878, %f801;
	fma.rn.f32 	%f911, %f902, %f879, %f907;
	fma.rn.f32 	%f912, %f902, %f880, %f908;
	fma.rn.f32 	%f913, %f903, %f878, %f807;
	fma.rn.f32 	%f914, %f903, %f879, %f910;
	fma.rn.f32 	%f915, %f903, %f880, %f911;
	ld.shared.v4.f32 	{%f916, %f917, %f918, %f919}, [%r210+11072];
	fma.rn.f32 	%f920, %f916, %f878, %f813;
	fma.rn.f32 	%f921, %f916, %f879, %f913;
	fma.rn.f32 	%f922, %f916, %f880, %f914;
	fma.rn.f32 	%f923, %f917, %f878, %f819;
	fma.rn.f32 	%f924, %f917, %f879, %f920;
	fma.rn.f32 	%f925, %f917, %f880, %f921;
	fma.rn.f32 	%f926, %f918, %f878, %f825;
	fma.rn.f32 	%f927, %f918, %f879, %f923;
	fma.rn.f32 	%f928, %f918, %f880, %f924;
	fma.rn.f32 	%f929, %f919, %f878, %f827;
	fma.rn.f32 	%f930, %f919, %f879, %f926;
	fma.rn.f32 	%f931, %f919, %f880, %f927;
	ld.shared.v2.f32 	{%f932, %f933}, [%r210+11088];
	fma.rn.f32 	%f934, %f932, %f879, %f929;
	fma.rn.f32 	%f935, %f932, %f880, %f930;
	fma.rn.f32 	%f936, %f933, %f880, %f934;
	ld.shared.v2.f32 	{%f937, %f938}, [%r210+11960];
	fma.rn.f32 	%f939, %f937, %f878, %f839;
	fma.rn.f32 	%f940, %f937, %f881, %f896;
	fma.rn.f32 	%f941, %f938, %f878, %f842;
	fma.rn.f32 	%f942, %f938, %f879, %f939;
	fma.rn.f32 	%f943, %f938, %f881, %f899;
	fma.rn.f32 	%f944, %f938, %f882, %f940;
	ld.shared.v4.f32 	{%f945, %f946, %f947, %f948}, [%r210+11968];
	fma.rn.f32 	%f949, %f945, %f878, %f845;
	fma.rn.f32 	%f950, %f945, %f879, %f941;
	fma.rn.f32 	%f951, %f945, %f880, %f942;
	fma.rn.f32 	%f952, %f945, %f881, %f906;
	fma.rn.f32 	%f953, %f945, %f882, %f943;
	fma.rn.f32 	%f954, %f945, %f883, %f944;
	fma.rn.f32 	%f955, %f946, %f878, %f848;
	fma.rn.f32 	%f956, %f946, %f879, %f949;
	fma.rn.f32 	%f957, %f946, %f880, %f950;
	fma.rn.f32 	%f958, %f946, %f881, %f909;
	fma.rn.f32 	%f959, %f946, %f882, %f952;
	fma.rn.f32 	%f960, %f946, %f883, %f953;
	fma.rn.f32 	%f961, %f947, %f878, %f855;
	fma.rn.f32 	%f962, %f947, %f879, %f955;
	fma.rn.f32 	%f963, %f947, %f880, %f956;
	fma.rn.f32 	%f964, %f947, %f881, %f912;
	fma.rn.f32 	%f965, %f947, %f882, %f958;
	fma.rn.f32 	%f966, %f947, %f883, %f959;
	fma.rn.f32 	%f967, %f948, %f878, %f858;
	fma.rn.f32 	%f968, %f948, %f879, %f961;
	fma.rn.f32 	%f969, %f948, %f880, %f962;
	fma.rn.f32 	%f970, %f948, %f881, %f915;
	fma.rn.f32 	%f971, %f948, %f882, %f964;
	fma.rn.f32 	%f972, %f948, %f883, %f965;
	ld.shared.v4.f32 	{%f973, %f974, %f975, %f976}, [%r210+11984];
	fma.rn.f32 	%f977, %f973, %f878, %f861;
	fma.rn.f32 	%f978, %f973, %f879, %f967;
	fma.rn.f32 	%f979, %f973, %f880, %f968;
	fma.rn.f32 	%f980, %f973, %f881, %f922;
	fma.rn.f32 	%f981, %f973, %f882, %f970;
	fma.rn.f32 	%f982, %f973, %f883, %f971;
	fma.rn.f32 	%f983, %f974, %f878, %f864;
	fma.rn.f32 	%f984, %f974, %f879, %f977;
	fma.rn.f32 	%f985, %f974, %f880, %f978;
	fma.rn.f32 	%f986, %f974, %f881, %f925;
	fma.rn.f32 	%f987, %f974, %f882, %f980;
	fma.rn.f32 	%f988, %f974, %f883, %f981;
	fma.rn.f32 	%f989, %f975, %f878, %f871;
	fma.rn.f32 	%f990, %f975, %f879, %f983;
	fma.rn.f32 	%f991, %f975, %f880, %f984;
	fma.rn.f32 	%f992, %f975, %f881, %f928;
	fma.rn.f32 	%f993, %f975, %f882, %f986;
	fma.rn.f32 	%f994, %f975, %f883, %f987;
	fma.rn.f32 	%f995, %f976, %f878, %f874;
	fma.rn.f32 	%f996, %f976, %f879, %f989;
	fma.rn.f32 	%f997, %f976, %f880, %f990;
	fma.rn.f32 	%f998, %f976, %f881, %f931;
	fma.rn.f32 	%f999, %f976, %f882, %f992;
	fma.rn.f32 	%f1000, %f976, %f883, %f993;
	ld.shared.v4.f32 	{%f1001, %f1002, %f1003, %f1004}, [%r210+12000];
	fma.rn.f32 	%f1005, %f1001, %f878, %f876;
	fma.rn.f32 	%f1006, %f1001, %f879, %f995;
	fma.rn.f32 	%f1007, %f1001, %f880, %f996;
	fma.rn.f32 	%f1008, %f1001, %f881, %f935;
	fma.rn.f32 	%f1009, %f1001, %f882, %f998;
	fma.rn.f32 	%f1010, %f1001, %f883, %f999;
	fma.rn.f32 	%f1011, %f1002, %f878, %f877;
	fma.rn.f32 	%f1012, %f1002, %f879, %f1005;
	fma.rn.f32 	%f1013, %f1002, %f880, %f1006;
	fma.rn.f32 	%f1014, %f1002, %f881, %f936;
	fma.rn.f32 	%f1015, %f1002, %f882, %f1008;
	fma.rn.f32 	%f1016, %f1002, %f883, %f1009;
	fma.rn.f32 	%f1017, %f1003, %f879, %f1011;
	fma.rn.f32 	%f1018, %f1003, %f880, %f1012;
	fma.rn.f32 	%f1019, %f1003, %f882, %f1014;
	fma.rn.f32 	%f1020, %f1003, %f883, %f1015;
	fma.rn.f32 	%f1021, %f1004, %f880, %f1017;
	fma.rn.f32 	%f1022, %f1004, %f883, %f1019;
	ld.shared.v4.f32 	{%f1023, %f1024, %f1025, %f1026}, [%r210+12880];
	fma.rn.f32 	%f1027, %f1023, %f881, %f951;
	fma.rn.f32 	%f1028, %f1023, %f884, %f954;
	fma.rn.f32 	%f1029, %f1024, %f881, %f957;
	fma.rn.f32 	%f1030, %f1024, %f882, %f1027;
	fma.rn.f32 	%f1031, %f1024, %f884, %f960;
	fma.rn.f32 	%f1032, %f1024, %f885, %f1028;
	fma.rn.f32 	%f1033, %f1025, %f881, %f963;
	fma.rn.f32 	%f1034, %f1025, %f882, %f1029;
	fma.rn.f32 	%f1035, %f1025, %f883, %f1030;
	fma.rn.f32 	%f1036, %f1025, %f884, %f966;
	fma.rn.f32 	%f1037, %f1025, %f885, %f1031;
	fma.rn.f32 	%f1038, %f1025, %f886, %f1032;
	fma.rn.f32 	%f1039, %f1026, %f881, %f969;
	fma.rn.f32 	%f1040, %f1026, %f882, %f1033;
	fma.rn.f32 	%f1041, %f1026, %f883, %f1034;
	fma.rn.f32 	%f1042, %f1026, %f884, %f972;
	fma.rn.f32 	%f1043, %f1026, %f885, %f1036;
	fma.rn.f32 	%f1044, %f1026, %f886, %f1037;
	ld.shared.v4.f32 	{%f1045, %f1046, %f1047, %f1048}, [%r210+12896];
	fma.rn.f32 	%f1049, %f1045, %f881, %f979;
	fma.rn.f32 	%f1050, %f1045, %f882, %f1039;
	fma.rn.f32 	%f1051, %f1045, %f883, %f1040;
	fma.rn.f32 	%f1052, %f1045, %f884, %f982;
	fma.rn.f32 	%f1053, %f1045, %f885, %f1042;
	fma.rn.f32 	%f1054, %f1045, %f886, %f1043;
	fma.rn.f32 	%f1055, %f1046, %f881, %f985;
	fma.rn.f32 	%f1056, %f1046, %f882, %f1049;
	fma.rn.f32 	%f1057, %f1046, %f883, %f1050;
	fma.rn.f32 	%f1058, %f1046, %f884, %f988;
	fma.rn.f32 	%f1059, %f1046, %f885, %f1052;
	fma.rn.f32 	%f1060, %f1046, %f886, %f1053;
	fma.rn.f32 	%f1061, %f1047, %f881, %f991;
	fma.rn.f32 	%f1062, %f1047, %f882, %f1055;
	fma.rn.f32 	%f1063, %f1047, %f883, %f1056;
	fma.rn.f32 	%f1064, %f1047, %f884, %f994;
	fma.rn.f32 	%f1065, %f1047, %f885, %f1058;
	fma.rn.f32 	%f1066, %f1047, %f886, %f1059;
	fma.rn.f32 	%f1067, %f1048, %f881, %f997;
	fma.rn.f32 	%f1068, %f1048, %f882, %f1061;
	fma.rn.f32 	%f1069, %f1048, %f883, %f1062;
	fma.rn.f32 	%f1070, %f1048, %f884, %f1000;
	fma.rn.f32 	%f1071, %f1048, %f885, %f1064;
	fma.rn.f32 	%f1072, %f1048, %f886, %f1065;
	ld.shared.v4.f32 	{%f1073, %f1074, %f1075, %f1076}, [%r210+12912];
	fma.rn.f32 	%f1077, %f1073, %f881, %f1007;
	fma.rn.f32 	%f1078, %f1073, %f882, %f1067;
	fma.rn.f32 	%f1079, %f1073, %f883, %f1068;
	fma.rn.f32 	%f1080, %f1073, %f884, %f1010;
	fma.rn.f32 	%f1081, %f1073, %f885, %f1070;
	fma.rn.f32 	%f1082, %f1073, %f886, %f1071;
	fma.rn.f32 	%f1083, %f1074, %f881, %f1013;
	fma.rn.f32 	%f1084, %f1074, %f882, %f1077;
	fma.rn.f32 	%f1085, %f1074, %f883, %f1078;
	fma.rn.f32 	%f1086, %f1074, %f884, %f1016;
	fma.rn.f32 	%f1087, %f1074, %f885, %f1080;
	fma.rn.f32 	%f1088, %f1074, %f886, %f1081;
	fma.rn.f32 	%f1089, %f1075, %f881, %f1018;
	fma.rn.f32 	%f1090, %f1075, %f882, %f1083;
	fma.rn.f32 	%f1091, %f1075, %f883, %f1084;
	fma.rn.f32 	%f1092, %f1075, %f884, %f1020;
	fma.rn.f32 	%f1093, %f1075, %f885, %f1086;
	fma.rn.f32 	%f1094, %f1075, %f886, %f1087;
	fma.rn.f32 	%f1095, %f1076, %f881, %f1021;
	fma.rn.f32 	%f1096, %f1076, %f882, %f1089;
	fma.rn.f32 	%f1097, %f1076, %f883, %f1090;
	fma.rn.f32 	%f1098, %f1076, %f884, %f1022;
	fma.rn.f32 	%f1099, %f1076, %f885, %f1092;
	fma.rn.f32 	%f1100, %f1076, %f886, %f1093;
	ld.shared.v2.f32 	{%f1101, %f1102}, [%r210+12928];
	fma.rn.f32 	%f1103, %f1101, %f882, %f1095;
	fma.rn.f32 	%f1104, %f1101, %f883, %f1096;
	fma.rn.f32 	%f1105, %f1101, %f885, %f1098;
	fma.rn.f32 	%f1106, %f1101, %f886, %f1099;
	fma.rn.f32 	%f1107, %f1102, %f883, %f1103;
	fma.rn.f32 	%f1108, %f1102, %f886, %f1105;
	ld.shared.v2.f32 	{%f1109, %f1110}, [%r210+13800];
	fma.rn.f32 	%f1111, %f1109, %f884, %f1035;
	fma.rn.f32 	%f1112, %f1110, %f884, %f1041;
	fma.rn.f32 	%f1113, %f1110, %f885, %f1111;
	ld.shared.v4.f32 	{%f1114, %f1115, %f1116, %f1117}, [%r210+13808];
	fma.rn.f32 	%f1118, %f1114, %f884, %f1051;
	fma.rn.f32 	%f1119, %f1114, %f885, %f1112;
	fma.rn.f32 	%f1120, %f1114, %f886, %f1113;
	fma.rn.f32 	%f1121, %f1115, %f884, %f1057;
	fma.rn.f32 	%f1122, %f1115, %f885, %f1118;
	fma.rn.f32 	%f1123, %f1115, %f886, %f1119;
	fma.rn.f32 	%f1124, %f1116, %f884, %f1063;
	fma.rn.f32 	%f1125, %f1116, %f885, %f1121;
	fma.rn.f32 	%f1126, %f1116, %f886, %f1122;
	fma.rn.f32 	%f1127, %f1117, %f884, %f1069;
	fma.rn.f32 	%f1128, %f1117, %f885, %f1124;
	fma.rn.f32 	%f1129, %f1117, %f886, %f1125;
	ld.shared.v4.f32 	{%f1130, %f1131, %f1132, %f1133}, [%r210+13824];
	fma.rn.f32 	%f1134, %f1130, %f884, %f1079;
	fma.rn.f32 	%f1135, %f1130, %f885, %f1127;
	fma.rn.f32 	%f1136, %f1130, %f886, %f1128;
	fma.rn.f32 	%f1137, %f1131, %f884, %f1085;
	fma.rn.f32 	%f1138, %f1131, %f885, %f1134;
	fma.rn.f32 	%f1139, %f1131, %f886, %f1135;
	fma.rn.f32 	%f1140, %f1132, %f884, %f1091;
	fma.rn.f32 	%f1141, %f1132, %f885, %f1137;
	fma.rn.f32 	%f1142, %f1132, %f886, %f1138;
	fma.rn.f32 	%f1143, %f1133, %f884, %f1097;
	fma.rn.f32 	%f1144, %f1133, %f885, %f1140;
	fma.rn.f32 	%f1145, %f1133, %f886, %f1141;
	ld.shared.v4.f32 	{%f1146, %f1147, %f1148, %f1149}, [%r210+13840];
	fma.rn.f32 	%f1150, %f1146, %f884, %f1104;
	fma.rn.f32 	%f1151, %f1146, %f885, %f1143;
	fma.rn.f32 	%f1152, %f1146, %f886, %f1144;
	fma.rn.f32 	%f1153, %f1147, %f884, %f1107;
	fma.rn.f32 	%f1154, %f1147, %f885, %f1150;
	fma.rn.f32 	%f1155, %f1147, %f886, %f1151;
	fma.rn.f32 	%f1156, %f1148, %f885, %f1153;
	fma.rn.f32 	%f1157, %f1148, %f886, %f1154;
	fma.rn.f32 	%f1158, %f1149, %f886, %f1156;
	add.s32 	%r219, %r207, 1152;
	mul.wide.u32 	%rd47, %r219, 4;
	add.s64 	%rd48, %rd28, %rd47;
	ld.global.nc.f32 	%f1159, [%rd48];
	ld.global.nc.f32 	%f1160, [%rd48+128];
	ld.global.nc.f32 	%f1161, [%rd48+256];
	ld.global.nc.f32 	%f1162, [%rd48+384];
	ld.global.nc.f32 	%f1163, [%rd48+512];
	ld.global.nc.f32 	%f1164, [%rd48+640];
	ld.global.nc.f32 	%f1165, [%rd48+768];
	ld.global.nc.f32 	%f1166, [%rd48+896];
	ld.global.nc.f32 	%f1167, [%rd48+1024];
	ld.shared.v4.f32 	{%f1168, %f1169, %f1170, %f1171}, [%r210+14720];
	fma.rn.f32 	%f1172, %f1168, %f1159, %f1038;
	fma.rn.f32 	%f1173, %f1169, %f1159, %f1044;
	fma.rn.f32 	%f1174, %f1169, %f1160, %f1172;
	fma.rn.f32 	%f1175, %f1170, %f1159, %f1054;
	fma.rn.f32 	%f1176, %f1170, %f1160, %f1173;
	fma.rn.f32 	%f1177, %f1170, %f1161, %f1174;
	fma.rn.f32 	%f1178, %f1171, %f1159, %f1060;
	fma.rn.f32 	%f1179, %f1171, %f1160, %f1175;
	fma.rn.f32 	%f1180, %f1171, %f1161, %f1176;
	ld.shared.v4.f32 	{%f1181, %f1182, %f1183, %f1184}, [%r210+14736];
	fma.rn.f32 	%f1185, %f1181, %f1159, %f1066;
	fma.rn.f32 	%f1186, %f1181, %f1160, %f1178;
	fma.rn.f32 	%f1187, %f1181, %f1161, %f1179;
	fma.rn.f32 	%f1188, %f1182, %f1159, %f1072;
	fma.rn.f32 	%f1189, %f1182, %f1160, %f1185;
	fma.rn.f32 	%f1190, %f1182, %f1161, %f1186;
	fma.rn.f32 	%f1191, %f1183, %f1159, %f1082;
	fma.rn.f32 	%f1192, %f1183, %f1160, %f1188;
	fma.rn.f32 	%f1193, %f1183, %f1161, %f1189;
	fma.rn.f32 	%f1194, %f1184, %f1159, %f1088;
	fma.rn.f32 	%f1195, %f1184, %f1160, %f1191;
	fma.rn.f32 	%f1196, %f1184, %f1161, %f1192;
	ld.shared.v4.f32 	{%f1197, %f1198, %f1199, %f1200}, [%r210+14752];
	fma.rn.f32 	%f1201, %f1197, %f1159, %f1094;
	fma.rn.f32 	%f1202, %f1197, %f1160, %f1194;
	fma.rn.f32 	%f1203, %f1197, %f1161, %f1195;
	fma.rn.f32 	%f1204, %f1198, %f1159, %f1100;
	fma.rn.f32 	%f1205, %f1198, %f1160, %f1201;
	fma.rn.f32 	%f1206, %f1198, %f1161, %f1202;
	fma.rn.f32 	%f1207, %f1199, %f1159, %f1106;
	fma.rn.f32 	%f1208, %f1199, %f1160, %f1204;
	fma.rn.f32 	%f1209, %f1199, %f1161, %f1205;
	fma.rn.f32 	%f1210, %f1200, %f1159, %f1108;
	fma.rn.f32 	%f1211, %f1200, %f1160, %f1207;
	fma.rn.f32 	%f1212, %f1200, %f1161, %f1208;
	ld.shared.v2.f32 	{%f1213, %f1214}, [%r210+14768];
	fma.rn.f32 	%f1215, %f1213, %f1160, %f1210;
	fma.rn.f32 	%f1216, %f1213, %f1161, %f1211;
	fma.rn.f32 	%f1217, %f1214, %f1161, %f1215;
	ld.shared.v2.f32 	{%f1218, %f1219}, [%r210+15640];
	fma.rn.f32 	%f1220, %f1218, %f1159, %f1120;
	fma.rn.f32 	%f1221, %f1218, %f1162, %f1177;
	fma.rn.f32 	%f1222, %f1219, %f1159, %f1123;
	fma.rn.f32 	%f1223, %f1219, %f1160, %f1220;
	fma.rn.f32 	%f1224, %f1219, %f1162, %f1180;
	fma.rn.f32 	%f1225, %f1219, %f1163, %f1221;
	ld.shared.v4.f32 	{%f1226, %f1227, %f1228, %f1229}, [%r210+15648];
	fma.rn.f32 	%f1230, %f1226, %f1159, %f1126;
	fma.rn.f32 	%f1231, %f1226, %f1160, %f1222;
	fma.rn.f32 	%f1232, %f1226, %f1161, %f1223;
	fma.rn.f32 	%f1233, %f1226, %f1162, %f1187;
	fma.rn.f32 	%f1234, %f1226, %f1163, %f1224;
	fma.rn.f32 	%f1235, %f1226, %f1164, %f1225;
	fma.rn.f32 	%f1236, %f1227, %f1159, %f1129;
	fma.rn.f32 	%f1237, %f1227, %f1160, %f1230;
	fma.rn.f32 	%f1238, %f1227, %f1161, %f1231;
	fma.rn.f32 	%f1239, %f1227, %f1162, %f1190;
	fma.rn.f32 	%f1240, %f1227, %f1163, %f1233;
	fma.rn.f32 	%f1241, %f1227, %f1164, %f1234;
	fma.rn.f32 	%f1242, %f1228, %f1159, %f1136;
	fma.rn.f32 	%f1243, %f1228, %f1160, %f1236;
	fma.rn.f32 	%f1244, %f1228, %f1161, %f1237;
	fma.rn.f32 	%f1245, %f1228, %f1162, %f1193;
	fma.rn.f32 	%f1246, %f1228, %f1163, %f1239;
	fma.rn.f32 	%f1247, %f1228, %f1164, %f1240;
	fma.rn.f32 	%f1248, %f1229, %f1159, %f1139;
	fma.rn.f32 	%f1249, %f1229, %f1160, %f1242;
	fma.rn.f32 	%f1250, %f1229, %f1161, %f1243;
	fma.rn.f32 	%f1251, %f1229, %f1162, %f1196;
	fma.rn.f32 	%f1252, %f1229, %f1163, %f1245;
	fma.rn.f32 	%f1253, %f1229, %f1164, %f1246;
	ld.shared.v4.f32 	{%f1254, %f1255, %f1256, %f1257}, [%r210+15664];
	fma.rn.f32 	%f1258, %f1254, %f1159, %f1142;
	fma.rn.f32 	%f1259, %f1254, %f1160, %f1248;
	fma.rn.f32 	%f1260, %f1254, %f1161, %f1249;
	fma.rn.f32 	%f1261, %f1254, %f1162, %f1203;
	fma.rn.f32 	%f1262, %f1254, %f1163, %f1251;
	fma.rn.f32 	%f1263, %f1254, %f1164, %f1252;
	fma.rn.f32 	%f1264, %f1255, %f1159, %f1145;
	fma.rn.f32 	%f1265, %f1255, %f1160, %f1258;
	fma.rn.f32 	%f1266, %f1255, %f1161, %f1259;
	fma.rn.f32 	%f1267, %f1255, %f1162, %f1206;
	fma.rn.f32 	%f1268, %f1255, %f1163, %f1261;
	fma.rn.f32 	%f1269, %f1255, %f1164, %f1262;
	fma.rn.f32 	%f1270, %f1256, %f1159, %f1152;
	fma.rn.f32 	%f1271, %f1256, %f1160, %f1264;
	fma.rn.f32 	%f1272, %f1256, %f1161, %f1265;
	fma.rn.f32 	%f1273, %f1256, %f1162, %f1209;
	fma.rn.f32 	%f1274, %f1256, %f1163, %f1267;
	fma.rn.f32 	%f1275, %f1256, %f1164, %f1268;
	fma.rn.f32 	%f1276, %f1257, %f1159, %f1155;
	fma.rn.f32 	%f1277, %f1257, %f1160, %f1270;
	fma.rn.f32 	%f1278, %f1257, %f1161, %f1271;
	fma.rn.f32 	%f1279, %f1257, %f1162, %f1212;
	fma.rn.f32 	%f1280, %f1257, %f1163, %f1273;
	fma.rn.f32 	%f1281, %f1257, %f1164, %f1274;
	ld.shared.v4.f32 	{%f1282, %f1283, %f1284, %f1285}, [%r210+15680];
	fma.rn.f32 	%f1286, %f1282, %f1159, %f1157;
	fma.rn.f32 	%f1287, %f1282, %f1160, %f1276;
	fma.rn.f32 	%f1288, %f1282, %f1161, %f1277;
	fma.rn.f32 	%f1289, %f1282, %f1162, %f1216;
	fma.rn.f32 	%f1290, %f1282, %f1163, %f1279;
	fma.rn.f32 	%f1291, %f1282, %f1164, %f1280;
	fma.rn.f32 	%f1292, %f1283, %f1159, %f1158;
	fma.rn.f32 	%f1293, %f1283, %f1160, %f1286;
	fma.rn.f32 	%f1294, %f1283, %f1161, %f1287;
	fma.rn.f32 	%f1295, %f1283, %f1162, %f1217;
	fma.rn.f32 	%f1296, %f1283, %f1163, %f1289;
	fma.rn.f32 	%f1297, %f1283, %f1164, %f1290;
	fma.rn.f32 	%f1298, %f1284, %f1160, %f1292;
	fma.rn.f32 	%f1299, %f1284, %f1161, %f1293;
	fma.rn.f32 	%f1300, %f1284, %f1163, %f1295;
	fma.rn.f32 	%f1301, %f1284, %f1164, %f1296;
	fma.rn.f32 	%f1302, %f1285, %f1161, %f1298;
	fma.rn.f32 	%f1303, %f1285, %f1164, %f1300;
	ld.shared.v4.f32 	{%f1304, %f1305, %f1306, %f1307}, [%r210+16560];
	fma.rn.f32 	%f1308, %f1304, %f1162, %f1232;
	fma.rn.f32 	%f1309, %f1304, %f1165, %f1235;
	fma.rn.f32 	%f1310, %f1305, %f1162, %f1238;
	fma.rn.f32 	%f1311, %f1305, %f1163, %f1308;
	fma.rn.f32 	%f1312, %f1305, %f1165, %f1241;
	fma.rn.f32 	%f1313, %f1305, %f1166, %f1309;
	fma.rn.f32 	%f1314, %f1306, %f1162, %f1244;
	fma.rn.f32 	%f1315, %f1306, %f1163, %f1310;
	fma.rn.f32 	%f1316, %f1306, %f1164, %f1311;
	fma.rn.f32 	%f1317, %f1306, %f1165, %f1247;
	fma.rn.f32 	%f1318, %f1306, %f1166, %f1312;
	fma.rn.f32 	%f1319, %f1306, %f1167, %f1313;
	fma.rn.f32 	%f1320, %f1307, %f1162, %f1250;
	fma.rn.f32 	%f1321, %f1307, %f1163, %f1314;
	fma.rn.f32 	%f1322, %f1307, %f1164, %f1315;
	fma.rn.f32 	%f1323, %f1307, %f1165, %f1253;
	fma.rn.f32 	%f1324, %f1307, %f1166, %f1317;
	fma.rn.f32 	%f1325, %f1307, %f1167, %f1318;
	ld.shared.v4.f32 	{%f1326, %f1327, %f1328, %f1329}, [%r210+16576];
	fma.rn.f32 	%f1330, %f1326, %f1162, %f1260;
	fma.rn.f32 	%f1331, %f1326, %f1163, %f1320;
	fma.rn.f32 	%f1332, %f1326, %f1164, %f1321;
	fma.rn.f32 	%f1333, %f1326, %f1165, %f1263;
	fma.rn.f32 	%f1334, %f1326, %f1166, %f1323;
	fma.rn.f32 	%f1335, %f1326, %f1167, %f1324;
	fma.rn.f32 	%f1336, %f1327, %f1162, %f1266;
	fma.rn.f32 	%f1337, %f1327, %f1163, %f1330;
	fma.rn.f32 	%f1338, %f1327, %f1164, %f1331;
	fma.rn.f32 	%f1339, %f1327, %f1165, %f1269;
	fma.rn.f32 	%f1340, %f1327, %f1166, %f1333;
	fma.rn.f32 	%f1341, %f1327, %f1167, %f1334;
	fma.rn.f32 	%f1342, %f1328, %f1162, %f1272;
	fma.rn.f32 	%f1343, %f1328, %f1163, %f1336;
	fma.rn.f32 	%f1344, %f1328, %f1164, %f1337;
	fma.rn.f32 	%f1345, %f1328, %f1165, %f1275;
	fma.rn.f32 	%f1346, %f1328, %f1166, %f1339;
	fma.rn.f32 	%f1347, %f1328, %f1167, %f1340;
	fma.rn.f32 	%f1348, %f1329, %f1162, %f1278;
	fma.rn.f32 	%f1349, %f1329, %f1163, %f1342;
	fma.rn.f32 	%f1350, %f1329, %f1164, %f1343;
	fma.rn.f32 	%f1351, %f1329, %f1165, %f1281;
	fma.rn.f32 	%f1352, %f1329, %f1166, %f1345;
	fma.rn.f32 	%f1353, %f1329, %f1167, %f1346;
	ld.shared.v4.f32 	{%f1354, %f1355, %f1356, %f1357}, [%r210+16592];
	fma.rn.f32 	%f1358, %f1354, %f1162, %f1288;
	fma.rn.f32 	%f1359, %f1354, %f1163, %f1348;
	fma.rn.f32 	%f1360, %f1354, %f1164, %f1349;
	fma.rn.f32 	%f1361, %f1354, %f1165, %f1291;
	fma.rn.f32 	%f1362, %f1354, %f1166, %f1351;
	fma.rn.f32 	%f1363, %f1354, %f1167, %f1352;
	fma.rn.f32 	%f1364, %f1355, %f1162, %f1294;
	fma.rn.f32 	%f1365, %f1355, %f1163, %f1358;
	fma.rn.f32 	%f1366, %f1355, %f1164, %f1359;
	fma.rn.f32 	%f1367, %f1355, %f1165, %f1297;
	fma.rn.f32 	%f1368, %f1355, %f1166, %f1361;
	fma.rn.f32 	%f1369, %f1355, %f1167, %f1362;
	fma.rn.f32 	%f1370, %f1356, %f1162, %f1299;
	fma.rn.f32 	%f1371, %f1356, %f1163, %f1364;
	fma.rn.f32 	%f1372, %f1356, %f1164, %f1365;
	fma.rn.f32 	%f1373, %f1356, %f1165, %f1301;
	fma.rn.f32 	%f1374, %f1356, %f1166, %f1367;
	fma.rn.f32 	%f1375, %f1356, %f1167, %f1368;
	fma.rn.f32 	%f1376, %f1357, %f1162, %f1302;
	fma.rn.f32 	%f1377, %f1357, %f1163, %f1370;
	fma.rn.f32 	%f1378, %f1357, %f1164, %f1371;
	fma.rn.f32 	%f1379, %f1357, %f1165, %f1303;
	fma.rn.f32 	%f1380, %f1357, %f1166, %f1373;
	fma.rn.f32 	%f1381, %f1357, %f1167, %f1374;
	ld.shared.v2.f32 	{%f1382, %f1383}, [%r210+16608];
	fma.rn.f32 	%f1384, %f1382, %f1163, %f1376;
	fma.rn.f32 	%f1385, %f1382, %f1164, %f1377;
	fma.rn.f32 	%f1386, %f1382, %f1166, %f1379;
	fma.rn.f32 	%f1387, %f1382, %f1167, %f1380;
	fma.rn.f32 	%f1388, %f1383, %f1164, %f1384;
	fma.rn.f32 	%f1389, %f1383, %f1167, %f1386;
	ld.shared.v2.f32 	{%f1390, %f1391}, [%r210+17480];
	fma.rn.f32 	%f1392, %f1390, %f1165, %f1316;
	fma.rn.f32 	%f1393, %f1391, %f1165, %f1322;
	fma.rn.f32 	%f1394, %f1391, %f1166, %f1392;
	ld.shared.v4.f32 	{%f1395, %f1396, %f1397, %f1398}, [%r210+17488];
	fma.rn.f32 	%f1399, %f1395, %f1165, %f1332;
	fma.rn.f32 	%f1400, %f1395, %f1166, %f1393;
	fma.rn.f32 	%f1401, %f1395, %f1167, %f1394;
	fma.rn.f32 	%f1402, %f1396, %f1165, %f1338;
	fma.rn.f32 	%f1403, %f1396, %f1166, %f1399;
	fma.rn.f32 	%f1404, %f1396, %f1167, %f1400;
	fma.rn.f32 	%f1405, %f1397, %f1165, %f1344;
	fma.rn.f32 	%f1406, %f1397, %f1166, %f1402;
	fma.rn.f32 	%f1407, %f1397, %f1167, %f1403;
	fma.rn.f32 	%f1408, %f1398, %f1165, %f1350;
	fma.rn.f32 	%f1409, %f1398, %f1166, %f1405;
	fma.rn.f32 	%f1410, %f1398, %f1167, %f1406;
	ld.shared.v4.f32 	{%f1411, %f1412, %f1413, %f1414}, [%r210+17504];
	fma.rn.f32 	%f1415, %f1411, %f1165, %f1360;
	fma.rn.f32 	%f1416, %f1411, %f1166, %f1408;
	fma.rn.f32 	%f1417, %f1411, %f1167, %f1409;
	fma.rn.f32 	%f1418, %f1412, %f1165, %f1366;
	fma.rn.f32 	%f1419, %f1412, %f1166, %f1415;
	fma.rn.f32 	%f1420, %f1412, %f1167, %f1416;
	fma.rn.f32 	%f1421, %f1413, %f1165, %f1372;
	fma.rn.f32 	%f1422, %f1413, %f1166, %f1418;
	fma.rn.f32 	%f1423, %f1413, %f1167, %f1419;
	fma.rn.f32 	%f1424, %f1414, %f1165, %f1378;
	fma.rn.f32 	%f1425, %f1414, %f1166, %f1421;
	fma.rn.f32 	%f1426, %f1414, %f1167, %f1422;
	ld.shared.v4.f32 	{%f1427, %f1428, %f1429, %f1430}, [%r210+17520];
	fma.rn.f32 	%f1431, %f1427, %f1165, %f1385;
	fma.rn.f32 	%f1432, %f1427, %f1166, %f1424;
	fma.rn.f32 	%f1433, %f1427, %f1167, %f1425;
	fma.rn.f32 	%f1434, %f1428, %f1165, %f1388;
	fma.rn.f32 	%f1435, %f1428, %f1166, %f1431;
	fma.rn.f32 	%f1436, %f1428, %f1167, %f1432;
	fma.rn.f32 	%f1437, %f1429, %f1166, %f1434;
	fma.rn.f32 	%f1438, %f1429, %f1167, %f1435;
	fma.rn.f32 	%f1439, %f1430, %f1167, %f1437;
	add.s32 	%r220, %r207, 1440;
	mul.wide.u32 	%rd49, %r220, 4;
	add.s64 	%rd50, %rd28, %rd49;
	ld.global.nc.f32 	%f1440, [%rd50];
	ld.global.nc.f32 	%f1441, [%rd50+128];
	ld.global.nc.f32 	%f1442, [%rd50+256];
	add.s32 	%r221, %r207, 1536;
	mul.wide.u32 	%rd51, %r221, 4;
	add.s64 	%rd52, %rd28, %rd51;
	ld.global.nc.f32 	%f1443, [%rd52];
	add.s32 	%r222, %r207, 1568;
	mul.wide.u32 	%rd53, %r222, 4;
	add.s64 	%rd54, %rd28, %rd53;
	ld.global.nc.f32 	%f1444, [%rd54];
	add.s32 	%r223, %r207, 1600;
	mul.wide.u32 	%rd55, %r223, 4;
	add.s64 	%rd56, %rd28, %rd55;
	ld.global.nc.f32 	%f1445, [%rd56];
	add.s32 	%r224, %r207, 1632;
	mul.wide.u32 	%rd57, %r224, 4;
	add.s64 	%rd58, %rd28, %rd57;
	ld.global.nc.f32 	%f1446, [%rd58];
	add.s32 	%r225, %r207, 1664;
	mul.wide.u32 	%rd59, %r225, 4;
	add.s64 	%rd60, %rd28, %rd59;
	ld.global.nc.f32 	%f1447, [%rd60];
	add.s32 	%r226, %r207, 1696;
	mul.wide.u32 	%rd61, %r226, 4;
	add.s64 	%rd62, %rd28, %rd61;
	ld.global.nc.f32 	%f1448, [%rd62];
	ld.shared.v4.f32 	{%f1449, %f1450, %f1451, %f1452}, [%r210+18400];
	fma.rn.f32 	%f1453, %f1449, %f1440, %f1319;
	fma.rn.f32 	%f1454, %f1450, %f1440, %f1325;
	fma.rn.f32 	%f1455, %f1450, %f1441, %f1453;
	fma.rn.f32 	%f1456, %f1451, %f1440, %f1335;
	fma.rn.f32 	%f1457, %f1451, %f1441, %f1454;
	fma.rn.f32 	%f1458, %f1451, %f1442, %f1455;
	fma.rn.f32 	%f1459, %f1452, %f1440, %f1341;
	fma.rn.f32 	%f1460, %f1452, %f1441, %f1456;
	fma.rn.f32 	%f1461, %f1452, %f1442, %f1457;
	ld.shared.v4.f32 	{%f1462, %f1463, %f1464, %f1465}, [%r210+18416];
	fma.rn.f32 	%f1466, %f1462, %f1440, %f1347;
	fma.rn.f32 	%f1467, %f1462, %f1441, %f1459;
	fma.rn.f32 	%f1468, %f1462, %f1442, %f1460;
	fma.rn.f32 	%f1469, %f1463, %f1440, %f1353;
	fma.rn.f32 	%f1470, %f1463, %f1441, %f1466;
	fma.rn.f32 	%f1471, %f1463, %f1442, %f1467;
	fma.rn.f32 	%f1472, %f1464, %f1440, %f1363;
	fma.rn.f32 	%f1473, %f1464, %f1441, %f1469;
	fma.rn.f32 	%f1474, %f1464, %f1442, %f1470;
	fma.rn.f32 	%f1475, %f1465, %f1440, %f1369;
	fma.rn.f32 	%f1476, %f1465, %f1441, %f1472;
	fma.rn.f32 	%f1477, %f1465, %f1442, %f1473;
	ld.shared.v4.f32 	{%f1478, %f1479, %f1480, %f1481}, [%r210+18432];
	fma.rn.f32 	%f1482, %f1478, %f1440, %f1375;
	fma.rn.f32 	%f1483, %f1478, %f1441, %f1475;
	fma.rn.f32 	%f1484, %f1478, %f1442, %f1476;
	fma.rn.f32 	%f1485, %f1479, %f1440, %f1381;
	fma.rn.f32 	%f1486, %f1479, %f1441, %f1482;
	fma.rn.f32 	%f1487, %f1479, %f1442, %f1483;
	fma.rn.f32 	%f1488, %f1480, %f1440, %f1387;
	fma.rn.f32 	%f1489, %f1480, %f1441, %f1485;
	fma.rn.f32 	%f1490, %f1480, %f1442, %f1486;
	fma.rn.f32 	%f1491, %f1481, %f1440, %f1389;
	fma.rn.f32 	%f1492, %f1481, %f1441, %f1488;
	fma.rn.f32 	%f1493, %f1481, %f1442, %f1489;
	ld.shared.v2.f32 	{%f1494, %f1495}, [%r210+18448];
	fma.rn.f32 	%f1496, %f1494, %f1441, %f1491;
	fma.rn.f32 	%f1497, %f1494, %f1442, %f1492;
	fma.rn.f32 	%f1498, %f1495, %f1442, %f1496;
	ld.shared.v2.f32 	{%f1499, %f1500}, [%r210+19320];
	fma.rn.f32 	%f1501, %f1499, %f1440, %f1401;
	fma.rn.f32 	%f1502, %f1499, %f1443, %f1458;
	fma.rn.f32 	%f1503, %f1500, %f1440, %f1404;
	fma.rn.f32 	%f1504, %f1500, %f1441, %f1501;
	fma.rn.f32 	%f1505, %f1500, %f1443, %f1461;
	fma.rn.f32 	%f1506, %f1500, %f1444, %f1502;
	ld.shared.v4.f32 	{%f1507, %f1508, %f1509, %f1510}, [%r210+19328];
	fma.rn.f32 	%f1511, %f1507, %f1440, %f1407;
	fma.rn.f32 	%f1512, %f1507, %f1441, %f1503;
	fma.rn.f32 	%f1513, %f1507, %f1442, %f1504;
	fma.rn.f32 	%f1514, %f1507, %f1443, %f1468;
	fma.rn.f32 	%f1515, %f1507, %f1444, %f1505;
	fma.rn.f32 	%f1516, %f1507, %f1445, %f1506;
	fma.rn.f32 	%f1517, %f1508, %f1440, %f1410;
	fma.rn.f32 	%f1518, %f1508, %f1441, %f1511;
	fma.rn.f32 	%f1519, %f1508, %f1442, %f1512;
	fma.rn.f32 	%f1520, %f1508, %f1443, %f1471;
	fma.rn.f32 	%f1521, %f1508, %f1444, %f1514;
	fma.rn.f32 	%f1522, %f1508, %f1445, %f1515;
	fma.rn.f32 	%f1523, %f1509, %f1440, %f1417;
	fma.rn.f32 	%f1524, %f1509, %f1441, %f1517;
	fma.rn.f32 	%f1525, %f1509, %f1442, %f1518;
	fma.rn.f32 	%f1526, %f1509, %f1443, %f1474;
	fma.rn.f32 	%f1527, %f1509, %f1444, %f1520;
	fma.rn.f32 	%f1528, %f1509, %f1445, %f1521;
	fma.rn.f32 	%f1529, %f1510, %f1440, %f1420;
	fma.rn.f32 	%f1530, %f1510, %f1441, %f1523;
	fma.rn.f32 	%f1531, %f1510, %f1442, %f1524;
	fma.rn.f32 	%f1532, %f1510, %f1443, %f1477;
	fma.rn.f32 	%f1533, %f1510, %f1444, %f1526;
	fma.rn.f32 	%f1534, %f1510, %f1445, %f1527;
	ld.shared.v4.f32 	{%f1535, %f1536, %f1537, %f1538}, [%r210+19344];
	fma.rn.f32 	%f1539, %f1535, %f1440, %f1423;
	fma.rn.f32 	%f1540, %f1535, %f1441, %f1529;
	fma.rn.f32 	%f1541, %f1535, %f1442, %f1530;
	fma.rn.f32 	%f1542, %f1535, %f1443, %f1484;
	fma.rn.f32 	%f1543, %f1535, %f1444, %f1532;
	fma.rn.f32 	%f1544, %f1535, %f1445, %f1533;
	fma.rn.f32 	%f1545, %f1536, %f1440, %f1426;
	fma.rn.f32 	%f1546, %f1536, %f1441, %f1539;
	fma.rn.f32 	%f1547, %f1536, %f1442, %f1540;
	fma.rn.f32 	%f1548, %f1536, %f1443, %f1487;
	fma.rn.f32 	%f1549, %f1536, %f1444, %f1542;
	fma.rn.f32 	%f1550, %f1536, %f1445, %f1543;
	fma.rn.f32 	%f1551, %f1537, %f1440, %f1433;
	fma.rn.f32 	%f1552, %f1537, %f1441, %f1545;
	fma.rn.f32 	%f1553, %f1537, %f1442, %f1546;
	fma.rn.f32 	%f1554, %f1537, %f1443, %f1490;
	fma.rn.f32 	%f1555, %f1537, %f1444, %f1548;
	fma.rn.f32 	%f1556, %f1537, %f1445, %f1549;
	fma.rn.f32 	%f1557, %f1538, %f1440, %f1436;
	fma.rn.f32 	%f1558, %f1538, %f1441, %f1551;
	fma.rn.f32 	%f1559, %f1538, %f1442, %f1552;
	fma.rn.f32 	%f1560, %f1538, %f1443, %f1493;
	fma.rn.f32 	%f1561, %f1538, %f1444, %f1554;
	fma.rn.f32 	%f1562, %f1538, %f1445, %f1555;
	ld.shared.v4.f32 	{%f1563, %f1564, %f1565, %f1566}, [%r210+19360];
	fma.rn.f32 	%f1567, %f1563, %f1440, %f1438;
	fma.rn.f32 	%f1568, %f1563, %f1441, %f1557;
	fma.rn.f32 	%f1569, %f1563, %f1442, %f1558;
	fma.rn.f32 	%f1570, %f1563, %f1443, %f1497;
	fma.rn.f32 	%f1571, %f1563, %f1444, %f1560;
	fma.rn.f32 	%f1572, %f1563, %f1445, %f1561;
	fma.rn.f32 	%f1573, %f1564, %f1440, %f1439;
	fma.rn.f32 	%f1574, %f1564, %f1441, %f1567;
	fma.rn.f32 	%f1575, %f1564, %f1442, %f1568;
	fma.rn.f32 	%f1576, %f1564, %f1443, %f1498;
	fma.rn.f32 	%f1577, %f1564, %f1444, %f1570;
	fma.rn.f32 	%f1578, %f1564, %f1445, %f1571;
	fma.rn.f32 	%f1579, %f1565, %f1441, %f1573;
	fma.rn.f32 	%f1580, %f1565, %f1442, %f1574;
	fma.rn.f32 	%f1581, %f1565, %f1444, %f1576;
	fma.rn.f32 	%f1582, %f1565, %f1445, %f1577;
	fma.rn.f32 	%f1583, %f1566, %f1442, %f1579;
	fma.rn.f32 	%f1584, %f1566, %f1445, %f1581;
	ld.shared.v4.f32 	{%f1585, %f1586, %f1587, %f1588}, [%r210+20240];
	fma.rn.f32 	%f1589, %f1585, %f1443, %f1513;
	fma.rn.f32 	%f1590, %f1585, %f1446, %f1516;
	fma.rn.f32 	%f1591, %f1586, %f1443, %f1519;
	fma.rn.f32 	%f1592, %f1586, %f1444, %f1589;
	fma.rn.f32 	%f1593, %f1586, %f1446, %f1522;
	fma.rn.f32 	%f1594, %f1586, %f1447, %f1590;
	fma.rn.f32 	%f1595, %f1587, %f1443, %f1525;
	fma.rn.f32 	%f1596, %f1587, %f1444, %f1591;
	fma.rn.f32 	%f1597, %f1587, %f1445, %f1592;
	fma.rn.f32 	%f1598, %f1587, %f1446, %f1528;
	fma.rn.f32 	%f1599, %f1587, %f1447, %f1593;
	fma.rn.f32 	%f1600, %f1587, %f1448, %f1594;
	fma.rn.f32 	%f1601, %f1588, %f1443, %f1531;
	fma.rn.f32 	%f1602, %f1588, %f1444, %f1595;
	fma.rn.f32 	%f1603, %f1588, %f1445, %f1596;
	fma.rn.f32 	%f1604, %f1588, %f1446, %f1534;
	fma.rn.f32 	%f1605, %f1588, %f1447, %f1598;
	fma.rn.f32 	%f1606, %f1588, %f1448, %f1599;
	ld.shared.v4.f32 	{%f1607, %f1608, %f1609, %f1610}, [%r210+20256];
	fma.rn.f32 	%f1611, %f1607, %f1443, %f1541;
	fma.rn.f32 	%f1612, %f1607, %f1444, %f1601;
	fma.rn.f32 	%f1613, %f1607, %f1445, %f1602;
	fma.rn.f32 	%f1614, %f1607, %f1446, %f1544;
	fma.rn.f32 	%f1615, %f1607, %f1447, %f1604;
	fma.rn.f32 	%f1616, %f1607, %f1448, %f1605;
	fma.rn.f32 	%f1617, %f1608, %f1443, %f1547;
	fma.rn.f32 	%f1618, %f1608, %f1444, %f1611;
	fma.rn.f32 	%f1619, %f1608, %f1445, %f1612;
	fma.rn.f32 	%f1620, %f1608, %f1446, %f1550;
	fma.rn.f32 	%f1621, %f1608, %f1447, %f1614;
	fma.rn.f32 	%f1622, %f1608, %f1448, %f1615;
	fma.rn.f32 	%f1623, %f1609, %f1443, %f1553;
	fma.rn.f32 	%f1624, %f1609, %f1444, %f1617;
	fma.rn.f32 	%f1625, %f1609, %f1445, %f1618;
	fma.rn.f32 	%f1626, %f1609, %f1446, %f1556;
	fma.rn.f32 	%f1627, %f1609, %f1447, %f1620;
	fma.rn.f32 	%f1628, %f1609, %f1448, %f1621;
	fma.rn.f32 	%f1629, %f1610, %f1443, %f1559;
	fma.rn.f32 	%f1630, %f1610, %f1444, %f1623;
	fma.rn.f32 	%f1631, %f1610, %f1445, %f1624;
	fma.rn.f32 	%f1632, %f1610, %f1446, %f1562;
	fma.rn.f32 	%f1633, %f1610, %f1447, %f1626;
	fma.rn.f32 	%f1634, %f1610, %f1448, %f1627;
	ld.shared.v4.f32 	{%f1635, %f1636, %f1637, %f1638}, [%r210+20272];
	fma.rn.f32 	%f1639, %f1635, %f1443, %f1569;
	fma.rn.f32 	%f1640, %f1635, %f1444, %f1629;
	fma.rn.f32 	%f1641, %f1635, %f1445, %f1630;
	fma.rn.f32 	%f1642, %f1635, %f1446, %f1572;
	fma.rn.f32 	%f1643, %f1635, %f1447, %f1632;
	fma.rn.f32 	%f1644, %f1635, %f1448, %f1633;
	fma.rn.f32 	%f1645, %f1636, %f1443, %f1575;
	fma.rn.f32 	%f1646, %f1636, %f1444, %f1639;
	fma.rn.f32 	%f1647, %f1636, %f1445, %f1640;
	fma.rn.f32 	%f1648, %f1636, %f1446, %f1578;
	fma.rn.f32 	%f1649, %f1636, %f1447, %f1642;
	fma.rn.f32 	%f1650, %f1636, %f1448, %f1643;
	fma.rn.f32 	%f1651, %f1637, %f1443, %f1580;
	fma.rn.f32 	%f1652, %f1637, %f1444, %f1645;
	fma.rn.f32 	%f1653, %f1637, %f1445, %f1646;
	fma.rn.f32 	%f1654, %f1637, %f1446, %f1582;
	fma.rn.f32 	%f1655, %f1637, %f1447, %f1648;
	fma.rn.f32 	%f1656, %f1637, %f1448, %f1649;
	fma.rn.f32 	%f1657, %f1638, %f1443, %f1583;
	fma.rn.f32 	%f1658, %f1638, %f1444, %f1651;
	fma.rn.f32 	%f1659, %f1638, %f1445, %f1652;
	fma.rn.f32 	%f1660, %f1638, %f1446, %f1584;
	fma.rn.f32 	%f1661, %f1638, %f1447, %f1654;
	fma.rn.f32 	%f1662, %f1638, %f1448, %f1655;
	ld.shared.v2.f32 	{%f1663, %f1664}, [%r210+20288];
	fma.rn.f32 	%f1665, %f1663, %f1444, %f1657;
	fma.rn.f32 	%f1666, %f1663, %f1445, %f1658;
	fma.rn.f32 	%f1667, %f1663, %f1447, %f1660;
	fma.rn.f32 	%f1668, %f1663, %f1448, %f1661;
	fma.rn.f32 	%f1669, %f1664, %f1445, %f1665;
	fma.rn.f32 	%f1670, %f1664, %f1448, %f1667;
	ld.shared.v2.f32 	{%f1671, %f1672}, [%r210+21160];
	fma.rn.f32 	%f1673, %f1671, %f1446, %f1597;
	fma.rn.f32 	%f1674, %f1672, %f1446, %f1603;
	fma.rn.f32 	%f1675, %f1672, %f1447, %f1673;
	ld.shared.v4.f32 	{%f1676, %f1677, %f1678, %f1679}, [%r210+21168];
	fma.rn.f32 	%f1680, %f1676, %f1446, %f1613;
	fma.rn.f32 	%f1681, %f1676, %f1447, %f1674;
	fma.rn.f32 	%f1682, %f1676, %f1448, %f1675;
	fma.rn.f32 	%f1683, %f1677, %f1446, %f1619;
	fma.rn.f32 	%f1684, %f1677, %f1447, %f1680;
	fma.rn.f32 	%f1685, %f1677, %f1448, %f1681;
	fma.rn.f32 	%f1686, %f1678, %f1446, %f1625;
	fma.rn.f32 	%f1687, %f1678, %f1447, %f1683;
	fma.rn.f32 	%f1688, %f1678, %f1448, %f1684;
	fma.rn.f32 	%f1689, %f1679, %f1446, %f1631;
	fma.rn.f32 	%f1690, %f1679, %f1447, %f1686;
	fma.rn.f32 	%f1691, %f1679, %f1448, %f1687;
	ld.shared.v4.f32 	{%f1692, %f1693, %f1694, %f1695}, [%r210+21184];
	fma.rn.f32 	%f1696, %f1692, %f1446, %f1641;
	fma.rn.f32 	%f1697, %f1692, %f1447, %f1689;
	fma.rn.f32 	%f1698, %f1692, %f1448, %f1690;
	fma.rn.f32 	%f1699, %f1693, %f1446, %f1647;
	fma.rn.f32 	%f1700, %f1693, %f1447, %f1696;
	fma.rn.f32 	%f1701, %f1693, %f1448, %f1697;
	fma.rn.f32 	%f1702, %f1694, %f1446, %f1653;
	fma.rn.f32 	%f1703, %f1694, %f1447, %f1699;
	fma.rn.f32 	%f1704, %f1694, %f1448, %f1700;
	fma.rn.f32 	%f1705, %f1695, %f1446, %f1659;
	fma.rn.f32 	%f1706, %f1695, %f1447, %f1702;
	fma.rn.f32 	%f1707, %f1695, %f1448, %f1703;
	ld.shared.v4.f32 	{%f1708, %f1709, %f1710, %f1711}, [%r210+21200];
	fma.rn.f32 	%f1712, %f1708, %f1446, %f1666;
	fma.rn.f32 	%f1713, %f1708, %f1447, %f1705;
	fma.rn.f32 	%f1714, %f1708, %f1448, %f1706;
	fma.rn.f32 	%f1715, %f1709, %f1446, %f1669;
	fma.rn.f32 	%f1716, %f1709, %f1447, %f1712;
	fma.rn.f32 	%f1717, %f1709, %f1448, %f1713;
	fma.rn.f32 	%f1718, %f1710, %f1447, %f1715;
	fma.rn.f32 	%f1719, %f1710, %f1448, %f1716;
	fma.rn.f32 	%f1720, %f1711, %f1448, %f1718;
	add.s32 	%r227, %r207, 1728;
	mul.wide.u32 	%rd63, %r227, 4;
	add.s64 	%rd64, %rd28, %rd63;
	ld.global.nc.f32 	%f1721, [%rd64];
	ld.global.nc.f32 	%f1722, [%rd64+128];
	ld.global.nc.f32 	%f1723, [%rd64+256];
	ld.global.nc.f32 	%f1724, [%rd64+384];
	ld.global.nc.f32 	%f1725, [%rd64+512];
	ld.global.nc.f32 	%f1726, [%rd64+640];
	ld.global.nc.f32 	%f1727, [%rd64+768];
	ld.global.nc.f32 	%f1728, [%rd64+896];
	ld.global.nc.f32 	%f1729, [%rd64+1024];
	ld.shared.v4.f32 	{%f1730, %f1731, %f1732, %f1733}, [%r210+22080];
	fma.rn.f32 	%f1734, %f1730, %f1721, %f1600;
	fma.rn.f32 	%f1735, %f1731, %f1721, %f1606;
	fma.rn.f32 	%f1736, %f1731, %f1722, %f1734;
	fma.rn.f32 	%f1737, %f1732, %f1721, %f1616;
	fma.rn.f32 	%f1738, %f1732, %f1722, %f1735;
	fma.rn.f32 	%f1739, %f1732, %f1723, %f1736;
	fma.rn.f32 	%f1740, %f1733, %f1721, %f1622;
	fma.rn.f32 	%f1741, %f1733, %f1722, %f1737;
	fma.rn.f32 	%f1742, %f1733, %f1723, %f1738;
	ld.shared.v4.f32 	{%f1743, %f1744, %f1745, %f1746}, [%r210+22096];
	fma.rn.f32 	%f1747, %f1743, %f1721, %f1628;
	fma.rn.f32 	%f1748, %f1743, %f1722, %f1740;
	fma.rn.f32 	%f1749, %f1743, %f1723, %f1741;
	fma.rn.f32 	%f1750, %f1744, %f1721, %f1634;
	fma.rn.f32 	%f1751, %f1744, %f1722, %f1747;
	fma.rn.f32 	%f1752, %f1744, %f1723, %f1748;
	fma.rn.f32 	%f1753, %f1745, %f1721, %f1644;
	fma.rn.f32 	%f1754, %f1745, %f1722, %f1750;
	fma.rn.f32 	%f1755, %f1745, %f1723, %f1751;
	fma.rn.f32 	%f1756, %f1746, %f1721, %f1650;
	fma.rn.f32 	%f1757, %f1746, %f1722, %f1753;
	fma.rn.f32 	%f1758, %f1746, %f1723, %f1754;
	ld.shared.v4.f32 	{%f1759, %f1760, %f1761, %f1762}, [%r210+22112];
	fma.rn.f32 	%f1763, %f1759, %f1721, %f1656;
	fma.rn.f32 	%f1764, %f1759, %f1722, %f1756;
	fma.rn.f32 	%f1765, %f1759, %f1723, %f1757;
	fma.rn.f32 	%f1766, %f1760, %f1721, %f1662;
	fma.rn.f32 	%f1767, %f1760, %f1722, %f1763;
	fma.rn.f32 	%f1768, %f1760, %f1723, %f1764;
	fma.rn.f32 	%f1769, %f1761, %f1721, %f1668;
	fma.rn.f32 	%f1770, %f1761, %f1722, %f1766;
	fma.rn.f32 	%f1771, %f1761, %f1723, %f1767;
	fma.rn.f32 	%f1772, %f1762, %f1721, %f1670;
	fma.rn.f32 	%f1773, %f1762, %f1722, %f1769;
	fma.rn.f32 	%f1774, %f1762, %f1723, %f1770;
	ld.shared.v2.f32 	{%f1775, %f1776}, [%r210+22128];
	fma.rn.f32 	%f1777, %f1775, %f1722, %f1772;
	fma.rn.f32 	%f1778, %f1775, %f1723, %f1773;
	fma.rn.f32 	%f1779, %f1776, %f1723, %f1777;
	ld.shared.v2.f32 	{%f1780, %f1781}, [%r210+23000];
	fma.rn.f32 	%f1782, %f1780, %f1721, %f1682;
	fma.rn.f32 	%f1783, %f1780, %f1724, %f1739;
	fma.rn.f32 	%f1784, %f1781, %f1721, %f1685;
	fma.rn.f32 	%f1785, %f1781, %f1722, %f1782;
	fma.rn.f32 	%f1786, %f1781, %f1724, %f1742;
	fma.rn.f32 	%f1787, %f1781, %f1725, %f1783;
	ld.shared.v4.f32 	{%f1788, %f1789, %f1790, %f1791}, [%r210+23008];
	fma.rn.f32 	%f1792, %f1788, %f1721, %f1688;
	fma.rn.f32 	%f1793, %f1788, %f1722, %f1784;
	fma.rn.f32 	%f1794, %f1788, %f1723, %f1785;
	fma.rn.f32 	%f1795, %f1788, %f1724, %f1749;
	fma.rn.f32 	%f1796, %f1788, %f1725, %f1786;
	fma.rn.f32 	%f1797, %f1788, %f1726, %f1787;
	fma.rn.f32 	%f1798, %f1789, %f1721, %f1691;
	fma.rn.f32 	%f1799, %f1789, %f1722, %f1792;
	fma.rn.f32 	%f1800, %f1789, %f1723, %f1793;
	fma.rn.f32 	%f1801, %f1789, %f1724, %f1752;
	fma.rn.f32 	%f1802, %f1789, %f1725, %f1795;
	fma.rn.f32 	%f1803, %f1789, %f1726, %f1796;
	fma.rn.f32 	%f1804, %f1790, %f1721, %f1698;
	fma.rn.f32 	%f1805, %f1790, %f1722, %f1798;
	fma.rn.f32 	%f1806, %f1790, %f1723, %f1799;
	fma.rn.f32 	%f1807, %f1790, %f1724, %f1755;
	fma.rn.f32 	%f1808, %f1790, %f1725, %f1801;
	fma.rn.f32 	%f1809, %f1790, %f1726, %f1802;
	fma.rn.f32 	%f1810, %f1791, %f1721, %f1701;
	fma.rn.f32 	%f1811, %f1791, %f1722, %f1804;
	fma.rn.f32 	%f1812, %f1791, %f1723, %f1805;
	fma.rn.f32 	%f1813, %f1791, %f1724, %f1758;
	fma.rn.f32 	%f1814, %f1791, %f1725, %f1807;
	fma.rn.f32 	%f1815, %f1791, %f1726, %f1808;
	ld.shared.v4.f32 	{%f1816, %f1817, %f1818, %f1819}, [%r210+23024];
	fma.rn.f32 	%f1820, %f1816, %f1721, %f1704;
	fma.rn.f32 	%f1821, %f1816, %f1722, %f1810;
	fma.rn.f32 	%f1822, %f1816, %f1723, %f1811;
	fma.rn.f32 	%f1823, %f1816, %f1724, %f1765;
	fma.rn.f32 	%f1824, %f1816, %f1725, %f1813;
	fma.rn.f32 	%f1825, %f1816, %f1726, %f1814;
	fma.rn.f32 	%f1826, %f1817, %f1721, %f1707;
	fma.rn.f32 	%f1827, %f1817, %f1722, %f1820;
	fma.rn.f32 	%f1828, %f1817, %f1723, %f1821;
	fma.rn.f32 	%f1829, %f1817, %f1724, %f1768;
	fma.rn.f32 	%f1830, %f1817, %f1725, %f1823;
	fma.rn.f32 	%f1831, %f1817, %f1726, %f1824;
	fma.rn.f32 	%f1832, %f1818, %f1721, %f1714;
	fma.rn.f32 	%f1833, %f1818, %f1722, %f1826;
	fma.rn.f32 	%f1834, %f1818, %f1723, %f1827;
	fma.rn.f32 	%f1835, %f1818, %f1724, %f1771;
	fma.rn.f32 	%f1836, %f1818, %f1725, %f1829;
	fma.rn.f32 	%f1837, %f1818, %f1726, %f1830;
	fma.rn.f32 	%f1838, %f1819, %f1721, %f1717;
	fma.rn.f32 	%f1839, %f1819, %f1722, %f1832;
	fma.rn.f32 	%f1840, %f1819, %f1723, %f1833;
	fma.rn.f32 	%f1841, %f1819, %f1724, %f1774;
	fma.rn.f32 	%f1842, %f1819, %f1725, %f1835;
	fma.rn.f32 	%f1843, %f1819, %f1726, %f1836;
	ld.shared.v4.f32 	{%f1844, %f1845, %f1846, %f1847}, [%r210+23040];
	fma.rn.f32 	%f1848, %f1844, %f1721, %f1719;
	fma.rn.f32 	%f1849, %f1844, %f1722, %f1838;
	fma.rn.f32 	%f1850, %f1844, %f1723, %f1839;
	fma.rn.f32 	%f1851, %f1844, %f1724, %f1778;
	fma.rn.f32 	%f1852, %f1844, %f1725, %f1841;
	fma.rn.f32 	%f1853, %f1844, %f1726, %f1842;
	fma.rn.f32 	%f1854, %f1845, %f1721, %f1720;
	fma.rn.f32 	%f1855, %f1845, %f1722, %f1848;
	fma.rn.f32 	%f1856, %f1845, %f1723, %f1849;
	fma.rn.f32 	%f1857, %f1845, %f1724, %f1779;
	fma.rn.f32 	%f1858, %f1845, %f1725, %f1851;
	fma.rn.f32 	%f1859, %f1845, %f1726, %f1852;
	fma.rn.f32 	%f1860, %f1846, %f1722, %f1854;
	fma.rn.f32 	%f1861, %f1846, %f1723, %f1855;
	fma.rn.f32 	%f1862, %f1846, %f1725, %f1857;
	fma.rn.f32 	%f1863, %f1846, %f1726, %f1858;
	fma.rn.f32 	%f1864, %f1847, %f1723, %f1860;
	fma.rn.f32 	%f1865, %f1847, %f1726, %f1862;
	ld.shared.v4.f32 	{%f1866, %f1867, %f1868, %f1869}, [%r210+23920];
	fma.rn.f32 	%f1870, %f1866, %f1724, %f1794;
	fma.rn.f32 	%f1871, %f1866, %f1727, %f1797;
	fma.rn.f32 	%f1872, %f1867, %f1724, %f1800;
	fma.rn.f32 	%f1873, %f1867, %f1725, %f1870;
	fma.rn.f32 	%f1874, %f1867, %f1727, %f1803;
	fma.rn.f32 	%f1875, %f1867, %f1728, %f1871;
	fma.rn.f32 	%f1876, %f1868, %f1724, %f1806;
	fma.rn.f32 	%f1877, %f1868, %f1725, %f1872;
	fma.rn.f32 	%f1878, %f1868, %f1726, %f1873;
	fma.rn.f32 	%f1879, %f1868, %f1727, %f1809;
	fma.rn.f32 	%f1880, %f1868, %f1728, %f1874;
	fma.rn.f32 	%f1881, %f1868, %f1729, %f1875;
	fma.rn.f32 	%f1882, %f1869, %f1724, %f1812;
	fma.rn.f32 	%f1883, %f1869, %f1725, %f1876;
	fma.rn.f32 	%f1884, %f1869, %f1726, %f1877;
	fma.rn.f32 	%f1885, %f1869, %f1727, %f1815;
	fma.rn.f32 	%f1886, %f1869, %f1728, %f1879;
	fma.rn.f32 	%f1887, %f1869, %f1729, %f1880;
	ld.shared.v4.f32 	{%f1888, %f1889, %f1890, %f1891}, [%r210+23936];
	fma.rn.f32 	%f1892, %f1888, %f1724, %f1822;
	fma.rn.f32 	%f1893, %f1888, %f1725, %f1882;
	fma.rn.f32 	%f1894, %f1888, %f1726, %f1883;
	fma.rn.f32 	%f1895, %f1888, %f1727, %f1825;
	fma.rn.f32 	%f1896, %f1888, %f1728, %f1885;
	fma.rn.f32 	%f1897, %f1888, %f1729, %f1886;
	fma.rn.f32 	%f1898, %f1889, %f1724, %f1828;
	fma.rn.f32 	%f1899, %f1889, %f1725, %f1892;
	fma.rn.f32 	%f1900, %f1889, %f1726, %f1893;
	fma.rn.f32 	%f1901, %f1889, %f1727, %f1831;
	fma.rn.f32 	%f1902, %f1889, %f1728, %f1895;
	fma.rn.f32 	%f1903, %f1889, %f1729, %f1896;
	fma.rn.f32 	%f1904, %f1890, %f1724, %f1834;
	fma.rn.f32 	%f1905, %f1890, %f1725, %f1898;
	fma.rn.f32 	%f1906, %f1890, %f1726, %f1899;
	fma.rn.f32 	%f1907, %f1890, %f1727, %f1837;
	fma.rn.f32 	%f1908, %f1890, %f1728, %f1901;
	fma.rn.f32 	%f1909, %f1890, %f1729, %f1902;
	fma.rn.f32 	%f1910, %f1891, %f1724, %f1840;
	fma.rn.f32 	%f1911, %f1891, %f1725, %f1904;
	fma.rn.f32 	%f1912, %f1891, %f1726, %f1905;
	fma.rn.f32 	%f1913, %f1891, %f1727, %f1843;
	fma.rn.f32 	%f1914, %f1891, %f1728, %f1907;
	fma.rn.f32 	%f1915, %f1891, %f1729, %f1908;
	ld.shared.v4.f32 	{%f1916, %f1917, %f1918, %f1919}, [%r210+23952];
	fma.rn.f32 	%f1920, %f1916, %f1724, %f1850;
	fma.rn.f32 	%f1921, %f1916, %f1725, %f1910;
	fma.rn.f32 	%f1922, %f1916, %f1726, %f1911;
	fma.rn.f32 	%f1923, %f1916, %f1727, %f1853;
	fma.rn.f32 	%f1924, %f1916, %f1728, %f1913;
	fma.rn.f32 	%f1925, %f1916, %f1729, %f1914;
	fma.rn.f32 	%f1926, %f1917, %f1724, %f1856;
	fma.rn.f32 	%f1927, %f1917, %f1725, %f1920;
	fma.rn.f32 	%f1928, %f1917, %f1726, %f1921;
	fma.rn.f32 	%f1929, %f1917, %f1727, %f1859;
	fma.rn.f32 	%f1930, %f1917, %f1728, %f1923;
	fma.rn.f32 	%f1931, %f1917, %f1729, %f1924;
	fma.rn.f32 	%f1932, %f1918, %f1724, %f1861;
	fma.rn.f32 	%f1933, %f1918, %f1725, %f1926;
	fma.rn.f32 	%f1934, %f1918, %f1726, %f1927;
	fma.rn.f32 	%f1935, %f1918, %f1727, %f1863;
	fma.rn.f32 	%f1936, %f1918, %f1728, %f1929;
	fma.rn.f32 	%f1937, %f1918, %f1729, %f1930;
	fma.rn.f32 	%f1938, %f1919, %f1724, %f1864;
	fma.rn.f32 	%f1939, %f1919, %f1725, %f1932;
	fma.rn.f32 	%f1940, %f1919, %f1726, %f1933;
	fma.rn.f32 	%f1941, %f1919, %f1727, %f1865;
	fma.rn.f32 	%f1942, %f1919, %f1728, %f1935;
	fma.rn.f32 	%f1943, %f1919, %f1729, %f1936;
	ld.shared.v2.f32 	{%f1944, %f1945}, [%r210+23968];
	fma.rn.f32 	%f1946, %f1944, %f1725, %f1938;
	fma.rn.f32 	%f1947, %f1944, %f1726, %f1939;
	fma.rn.f32 	%f1948, %f1944, %f1728, %f1941;
	fma.rn.f32 	%f1949, %f1944, %f1729, %f1942;
	fma.rn.f32 	%f1950, %f1945, %f1726, %f1946;
	fma.rn.f32 	%f1951, %f1945, %f1729, %f1948;
	ld.shared.v2.f32 	{%f1952, %f1953}, [%r210+24840];
	fma.rn.f32 	%f1954, %f1952, %f1727, %f1878;
	fma.rn.f32 	%f1955, %f1953, %f1727, %f1884;
	fma.rn.f32 	%f1956, %f1953, %f1728, %f1954;
	ld.shared.v4.f32 	{%f1957, %f1958, %f1959, %f1960}, [%r210+24848];
	fma.rn.f32 	%f1961, %f1957, %f1727, %f1894;
	fma.rn.f32 	%f1962, %f1957, %f1728, %f1955;
	fma.rn.f32 	%f1963, %f1957, %f1729, %f1956;
	fma.rn.f32 	%f1964, %f1958, %f1727, %f1900;
	fma.rn.f32 	%f1965, %f1958, %f1728, %f1961;
	fma.rn.f32 	%f1966, %f1958, %f1729, %f1962;
	fma.rn.f32 	%f1967, %f1959, %f1727, %f1906;
	fma.rn.f32 	%f1968, %f1959, %f1728, %f1964;
	fma.rn.f32 	%f1969, %f1959, %f1729, %f1965;
	fma.rn.f32 	%f1970, %f1960, %f1727, %f1912;
	fma.rn.f32 	%f1971, %f1960, %f1728, %f1967;
	fma.rn.f32 	%f1972, %f1960, %f1729, %f1968;
	ld.shared.v4.f32 	{%f1973, %f1974, %f1975, %f1976}, [%r210+24864];
	fma.rn.f32 	%f1977, %f1973, %f1727, %f1922;
	fma.rn.f32 	%f1978, %f1973, %f1728, %f1970;
	fma.rn.f32 	%f1979, %f1973, %f1729, %f1971;
	fma.rn.f32 	%f1980, %f1974, %f1727, %f1928;
	fma.rn.f32 	%f1981, %f1974, %f1728, %f1977;
	fma.rn.f32 	%f1982, %f1974, %f1729, %f1978;
	fma.rn.f32 	%f1983, %f1975, %f1727, %f1934;
	fma.rn.f32 	%f1984, %f1975, %f1728, %f1980;
	fma.rn.f32 	%f1985, %f1975, %f1729, %f1981;
	fma.rn.f32 	%f1986, %f1976, %f1727, %f1940;
	fma.rn.f32 	%f1987, %f1976, %f1728, %f1983;
	fma.rn.f32 	%f1988, %f1976, %f1729, %f1984;
	ld.shared.v4.f32 	{%f1989, %f1990, %f1991, %f1992}, [%r210+24880];
	fma.rn.f32 	%f1993, %f1989, %f1727, %f1947;
	fma.rn.f32 	%f1994, %f1989, %f1728, %f1986;
	fma.rn.f32 	%f1995, %f1989, %f1729, %f1987;
	fma.rn.f32 	%f1996, %f1990, %f1727, %f1950;
	fma.rn.f32 	%f1997, %f1990, %f1728, %f1993;
	fma.rn.f32 	%f1998, %f1990, %f1729, %f1994;
	fma.rn.f32 	%f1999, %f1991, %f1728, %f1996;
	fma.rn.f32 	%f2000, %f1991, %f1729, %f1997;
	fma.rn.f32 	%f2001, %f1992, %f1729, %f1999;
	add.s32 	%r228, %r207, 2016;
	mul.wide.u32 	%rd65, %r228, 4;
	add.s64 	%rd66, %rd28, %rd65;
	ld.global.nc.f32 	%f2002, [%rd66];
	add.s32 	%r229, %r207, 2048;
	mul.wide.u32 	%rd67, %r229, 4;
	add.s64 	%rd68, %rd28, %rd67;
	ld.global.nc.f32 	%f2003, [%rd68];
	add.s32 	%r230, %r207, 2080;
	mul.wide.u32 	%rd69, %r230, 4;
	add.s64 	%rd70, %rd28, %rd69;
	ld.global.nc.f32 	%f2004, [%rd70];
	add.s32 	%r231, %r207, 2112;
	mul.wide.u32 	%rd71, %r231, 4;
	add.s64 	%rd72, %rd28, %rd71;
	ld.global.nc.f32 	%f2005, [%rd72];
	add.s32 	%r232, %r207, 2144;
	mul.wide.u32 	%rd73, %r232, 4;
	add.s64 	%rd74, %rd28, %rd73;
	ld.global.nc.f32 	%f2006, [%rd74];
	add.s32 	%r233, %r207, 2176;
	mul.wide.u32 	%rd75, %r233, 4;
	add.s64 	%rd76, %rd28, %rd75;
	ld.global.nc.f32 	%f2007, [%rd76];
	add.s32 	%r234, %r207, 2208;
	mul.wide.u32 	%rd77, %r234, 4;
	add.s64 	%rd78, %rd28, %rd77;
	ld.global.nc.f32 	%f2008, [%rd78];
	add.s32 	%r235, %r207, 2240;
	mul.wide.u32 	%rd79, %r235, 4;
	add.s64 	%rd80, %rd28, %rd79;
	ld.global.nc.f32 	%f2009, [%rd80];
	add.s32 	%r236, %r207, 2272;
	mul.wide.u32 	%rd81, %r236, 4;
	add.s64 	%rd82, %rd28, %rd81;
	ld.global.nc.f32 	%f2010, [%rd82];
	ld.shared.v4.f32 	{%f2011, %f2012, %f2013, %f2014}, [%r210+25760];
	fma.rn.f32 	%f2015, %f2011, %f2002, %f1881;
	fma.rn.f32 	%f2016, %f2012, %f2002, %f1887;
	fma.rn.f32 	%f2017, %f2012, %f2003, %f2015;
	fma.rn.f32 	%f2018, %f2013, %f2002, %f1897;
	fma.rn.f32 	%f2019, %f2013, %f2003, %f2016;
	fma.rn.f32 	%f2020, %f2013, %f2004, %f2017;
	fma.rn.f32 	%f2021, %f2014, %f2002, %f1903;
	fma.rn.f32 	%f2022, %f2014, %f2003, %f2018;
	fma.rn.f32 	%f2023, %f2014, %f2004, %f2019;
	ld.shared.v4.f32 	{%f2024, %f2025, %f2026, %f2027}, [%r210+25776];
	fma.rn.f32 	%f2028, %f2024, %f2002, %f1909;
	fma.rn.f32 	%f2029, %f2024, %f2003, %f2021;
	fma.rn.f32 	%f2030, %f2024, %f2004, %f2022;
	fma.rn.f32 	%f2031, %f2025, %f2002, %f1915;
	fma.rn.f32 	%f2032, %f2025, %f2003, %f2028;
	fma.rn.f32 	%f2033, %f2025, %f2004, %f2029;
	fma.rn.f32 	%f2034, %f2026, %f2002, %f1925;
	fma.rn.f32 	%f2035, %f2026, %f2003, %f2031;
	fma.rn.f32 	%f2036, %f2026, %f2004, %f2032;
	fma.rn.f32 	%f2037, %f2027, %f2002, %f1931;
	fma.rn.f32 	%f2038, %f2027, %f2003, %f2034;
	fma.rn.f32 	%f2039, %f2027, %f2004, %f2035;
	ld.shared.v4.f32 	{%f2040, %f2041, %f2042, %f2043}, [%r210+25792];
	fma.rn.f32 	%f2044, %f2040, %f2002, %f1937;
	fma.rn.f32 	%f2045, %f2040, %f2003, %f2037;
	fma.rn.f32 	%f2046, %f2040, %f2004, %f2038;
	fma.rn.f32 	%f2047, %f2041, %f2002, %f1943;
	fma.rn.f32 	%f2048, %f2041, %f2003, %f2044;
	fma.rn.f32 	%f2049, %f2041, %f2004, %f2045;
	fma.rn.f32 	%f2050, %f2042, %f2002, %f1949;
	fma.rn.f32 	%f2051, %f2042, %f2003, %f2047;
	fma.rn.f32 	%f2052, %f2042, %f2004, %f2048;
	fma.rn.f32 	%f2053, %f2043, %f2002, %f1951;
	fma.rn.f32 	%f2054, %f2043, %f2003, %f2050;
	fma.rn.f32 	%f2055, %f2043, %f2004, %f2051;
	ld.shared.v2.f32 	{%f2056, %f2057}, [%r210+25808];
	fma.rn.f32 	%f2058, %f2056, %f2003, %f2053;
	fma.rn.f32 	%f2059, %f2056, %f2004, %f2054;
	fma.rn.f32 	%f2060, %f2057, %f2004, %f2058;
	ld.shared.v2.f32 	{%f2061, %f2062}, [%r210+26680];
	fma.rn.f32 	%f2063, %f2061, %f2002, %f1963;
	fma.rn.f32 	%f2064, %f2061, %f2005, %f2020;
	fma.rn.f32 	%f2065, %f2062, %f2002, %f1966;
	fma.rn.f32 	%f2066, %f2062, %f2003, %f2063;
	fma.rn.f32 	%f2067, %f2062, %f2005, %f2023;
	fma.rn.f32 	%f2068, %f2062, %f2006, %f2064;
	ld.shared.v4.f32 	{%f2069, %f2070, %f2071, %f2072}, [%r210+26688];
	fma.rn.f32 	%f2073, %f2069, %f2002, %f1969;
	fma.rn.f32 	%f2074, %f2069, %f2003, %f2065;
	fma.rn.f32 	%f2075, %f2069, %f2004, %f2066;
	fma.rn.f32 	%f2076, %f2069, %f2005, %f2030;
	fma.rn.f32 	%f2077, %f2069, %f2006, %f2067;
	fma.rn.f32 	%f2078, %f2069, %f2007, %f2068;
	fma.rn.f32 	%f2079, %f2070, %f2002, %f1972;
	fma.rn.f32 	%f2080, %f2070, %f2003, %f2073;
	fma.rn.f32 	%f2081, %f2070, %f2004, %f2074;
	fma.rn.f32 	%f2082, %f2070, %f2005, %f2033;
	fma.rn.f32 	%f2083, %f2070, %f2006, %f2076;
	fma.rn.f32 	%f2084, %f2070, %f2007, %f2077;
	fma.rn.f32 	%f2085, %f2071, %f2002, %f1979;
	fma.rn.f32 	%f2086, %f2071, %f2003, %f2079;
	fma.rn.f32 	%f2087, %f2071, %f2004, %f2080;
	fma.rn.f32 	%f2088, %f2071, %f2005, %f2036;
	fma.rn.f32 	%f2089, %f2071, %f2006, %f2082;
	fma.rn.f32 	%f2090, %f2071, %f2007, %f2083;
	fma.rn.f32 	%f2091, %f2072, %f2002, %f1982;
	fma.rn.f32 	%f2092, %f2072, %f2003, %f2085;
	fma.rn.f32 	%f2093, %f2072, %f2004, %f2086;
	fma.rn.f32 	%f2094, %f2072, %f2005, %f2039;
	fma.rn.f32 	%f2095, %f2072, %f2006, %f2088;
	fma.rn.f32 	%f2096, %f2072, %f2007, %f2089;
	ld.shared.v4.f32 	{%f2097, %f2098, %f2099, %f2100}, [%r210+26704];
	fma.rn.f32 	%f2101, %f2097, %f2002, %f1985;
	fma.rn.f32 	%f2102, %f2097, %f2003, %f2091;
	fma.rn.f32 	%f2103, %f2097, %f2004, %f2092;
	fma.rn.f32 	%f2104, %f2097, %f2005, %f2046;
	fma.rn.f32 	%f2105, %f2097, %f2006, %f2094;
	fma.rn.f32 	%f2106, %f2097, %f2007, %f2095;
	fma.rn.f32 	%f2107, %f2098, %f2002, %f1988;
	fma.rn.f32 	%f2108, %f2098, %f2003, %f2101;
	fma.rn.f32 	%f2109, %f2098, %f2004, %f2102;
	fma.rn.f32 	%f2110, %f2098, %f2005, %f2049;
	fma.rn.f32 	%f2111, %f2098, %f2006, %f2104;
	fma.rn.f32 	%f2112, %f2098, %f2007, %f2105;
	fma.rn.f32 	%f2113, %f2099, %f2002, %f1995;
	fma.rn.f32 	%f2114, %f2099, %f2003, %f2107;
	fma.rn.f32 	%f2115, %f2099, %f2004, %f2108;
	fma.rn.f32 	%f2116, %f2099, %f2005, %f2052;
	fma.rn.f32 	%f2117, %f2099, %f2006, %f2110;
	fma.rn.f32 	%f2118, %f2099, %f2007, %f2111;
	fma.rn.f32 	%f2119, %f2100, %f2002, %f1998;
	fma.rn.f32 	%f2120, %f2100, %f2003, %f2113;
	fma.rn.f32 	%f2121, %f2100, %f2004, %f2114;
	fma.rn.f32 	%f2122, %f2100, %f2005, %f2055;
	fma.rn.f32 	%f2123, %f2100, %f2006, %f2116;
	fma.rn.f32 	%f2124, %f2100, %f2007, %f2117;
	ld.shared.v4.f32 	{%f2125, %f2126, %f2127, %f2128}, [%r210+26720];
	fma.rn.f32 	%f2129, %f2125, %f2002, %f2000;
	fma.rn.f32 	%f2130, %f2125, %f2003, %f2119;
	fma.rn.f32 	%f2131, %f2125, %f2004, %f2120;
	fma.rn.f32 	%f2132, %f2125, %f2005, %f2059;
	fma.rn.f32 	%f2133, %f2125, %f2006, %f2122;
	fma.rn.f32 	%f2134, %f2125, %f2007, %f2123;
	fma.rn.f32 	%f2135, %f2126, %f2002, %f2001;
	fma.rn.f32 	%f2136, %f2126, %f2003, %f2129;
	fma.rn.f32 	%f2137, %f2126, %f2004, %f2130;
	fma.rn.f32 	%f2138, %f2126, %f2005, %f2060;
	fma.rn.f32 	%f2139, %f2126, %f2006, %f2132;
	fma.rn.f32 	%f2140, %f2126, %f2007, %f2133;
	fma.rn.f32 	%f2141, %f2127, %f2003, %f2135;
	fma.rn.f32 	%f2142, %f2127, %f2004, %f2136;
	fma.rn.f32 	%f2143, %f2127, %f2006, %f2138;
	fma.rn.f32 	%f2144, %f2127, %f2007, %f2139;
	fma.rn.f32 	%f2145, %f2128, %f2004, %f2141;
	fma.rn.f32 	%f2146, %f2128, %f2007, %f2143;
	ld.shared.v4.f32 	{%f2147, %f2148, %f2149, %f2150}, [%r210+27600];
	fma.rn.f32 	%f2151, %f2147, %f2005, %f2075;
	fma.rn.f32 	%f2152, %f2147, %f2008, %f2078;
	fma.rn.f32 	%f2153, %f2148, %f2005, %f2081;
	fma.rn.f32 	%f2154, %f2148, %f2006, %f2151;
	fma.rn.f32 	%f2155, %f2148, %f2008, %f2084;
	fma.rn.f32 	%f2156, %f2148, %f2009, %f2152;
	fma.rn.f32 	%f2157, %f2149, %f2005, %f2087;
	fma.rn.f32 	%f2158, %f2149, %f2006, %f2153;
	fma.rn.f32 	%f2159, %f2149, %f2007, %f2154;
	fma.rn.f32 	%f2160, %f2149, %f2008, %f2090;
	fma.rn.f32 	%f2161, %f2149, %f2009, %f2155;
	fma.rn.f32 	%f2162, %f2149, %f2010, %f2156;
	fma.rn.f32 	%f2163, %f2150, %f2005, %f2093;
	fma.rn.f32 	%f2164, %f2150, %f2006, %f2157;
	fma.rn.f32 	%f2165, %f2150, %f2007, %f2158;
	fma.rn.f32 	%f2166, %f2150, %f2008, %f2096;
	fma.rn.f32 	%f2167, %f2150, %f2009, %f2160;
	fma.rn.f32 	%f2168, %f2150, %f2010, %f2161;
	ld.shared.v4.f32 	{%f2169, %f2170, %f2171, %f2172}, [%r210+27616];
	fma.rn.f32 	%f2173, %f2169, %f2005, %f2103;
	fma.rn.f32 	%f2174, %f2169, %f2006, %f2163;
	fma.rn.f32 	%f2175, %f2169, %f2007, %f2164;
	fma.rn.f32 	%f2176, %f2169, %f2008, %f2106;
	fma.rn.f32 	%f2177, %f2169, %f2009, %f2166;
	fma.rn.f32 	%f2178, %f2169, %f2010, %f2167;
	fma.rn.f32 	%f2179, %f2170, %f2005, %f2109;
	fma.rn.f32 	%f2180, %f2170, %f2006, %f2173;
	fma.rn.f32 	%f2181, %f2170, %f2007, %f2174;
	fma.rn.f32 	%f2182, %f2170, %f2008, %f2112;
	fma.rn.f32 	%f2183, %f2170, %f2009, %f2176;
	fma.rn.f32 	%f2184, %f2170, %f2010, %f2177;
	fma.rn.f32 	%f2185, %f2171, %f2005, %f2115;
	fma.rn.f32 	%f2186, %f2171, %f2006, %f2179;
	fma.rn.f32 	%f2187, %f2171, %f2007, %f2180;
	fma.rn.f32 	%f2188, %f2171, %f2008, %f2118;
	fma.rn.f32 	%f2189, %f2171, %f2009, %f2182;
	fma.rn.f32 	%f2190, %f2171, %f2010, %f2183;
	fma.rn.f32 	%f2191, %f2172, %f2005, %f2121;
	fma.rn.f32 	%f2192, %f2172, %f2006, %f2185;
	fma.rn.f32 	%f2193, %f2172, %f2007, %f2186;
	fma.rn.f32 	%f2194, %f2172, %f2008, %f2124;
	fma.rn.f32 	%f2195, %f2172, %f2009, %f2188;
	fma.rn.f32 	%f2196, %f2172, %f2010, %f2189;
	ld.shared.v4.f32 	{%f2197, %f2198, %f2199, %f2200}, [%r210+27632];
	fma.rn.f32 	%f2201, %f2197, %f2005, %f2131;
	fma.rn.f32 	%f2202, %f2197, %f2006, %f2191;
	fma.rn.f32 	%f2203, %f2197, %f2007, %f2192;
	fma.rn.f32 	%f2204, %f2197, %f2008, %f2134;
	fma.rn.f32 	%f2205, %f2197, %f2009, %f2194;
	fma.rn.f32 	%f2206, %f2197, %f2010, %f2195;
	fma.rn.f32 	%f2207, %f2198, %f2005, %f2137;
	fma.rn.f32 	%f2208, %f2198, %f2006, %f2201;
	fma.rn.f32 	%f2209, %f2198, %f2007, %f2202;
	fma.rn.f32 	%f2210, %f2198, %f2008, %f2140;
	fma.rn.f32 	%f2211, %f2198, %f2009, %f2204;
	fma.rn.f32 	%f2212, %f2198, %f2010, %f2205;
	fma.rn.f32 	%f2213, %f2199, %f2005, %f2142;
	fma.rn.f32 	%f2214, %f2199, %f2006, %f2207;
	fma.rn.f32 	%f2215, %f2199, %f2007, %f2208;
	fma.rn.f32 	%f2216, %f2199, %f2008, %f2144;
	fma.rn.f32 	%f2217, %f2199, %f2009, %f2210;
	fma.rn.f32 	%f2218, %f2199, %f2010, %f2211;
	fma.rn.f32 	%f2219, %f2200, %f2005, %f2145;
	fma.rn.f32 	%f2220, %f2200, %f2006, %f2213;
	fma.rn.f32 	%f2221, %f2200, %f2007, %f2214;
	fma.rn.f32 	%f2222, %f2200, %f2008, %f2146;
	fma.rn.f32 	%f2223, %f2200, %f2009, %f2216;
	fma.rn.f32 	%f2224, %f2200, %f2010, %f2217;
	ld.shared.v2.f32 	{%f2225, %f2226}, [%r210+27648];
	fma.rn.f32 	%f2227, %f2225, %f2006, %f2219;
	fma.rn.f32 	%f2228, %f2225, %f2007, %f2220;
	fma.rn.f32 	%f2229, %f2225, %f2009, %f2222;
	fma.rn.f32 	%f2230, %f2225, %f2010, %f2223;
	fma.rn.f32 	%f2231, %f2226, %f2007, %f2227;
	fma.rn.f32 	%f2232, %f2226, %f2010, %f2229;
	ld.shared.v2.f32 	{%f2233, %f2234}, [%r210+28520];
	fma.rn.f32 	%f2235, %f2233, %f2008, %f2159;
	fma.rn.f32 	%f2236, %f2234, %f2008, %f2165;
	fma.rn.f32 	%f2237, %f2234, %f2009, %f2235;
	ld.shared.v4.f32 	{%f2238, %f2239, %f2240, %f2241}, [%r210+28528];
	fma.rn.f32 	%f2242, %f2238, %f2008, %f2175;
	fma.rn.f32 	%f2243, %f2238, %f2009, %f2236;
	fma.rn.f32 	%f2244, %f2238, %f2010, %f2237;
	fma.rn.f32 	%f2245, %f2239, %f2008, %f2181;
	fma.rn.f32 	%f2246, %f2239, %f2009, %f2242;
	fma.rn.f32 	%f2247, %f2239, %f2010, %f2243;
	fma.rn.f32 	%f2248, %f2240, %f2008, %f2187;
	fma.rn.f32 	%f2249, %f2240, %f2009, %f2245;
	fma.rn.f32 	%f2250, %f2240, %f2010, %f2246;
	fma.rn.f32 	%f2251, %f2241, %f2008, %f2193;
	fma.rn.f32 	%f2252, %f2241, %f2009, %f2248;
	fma.rn.f32 	%f2253, %f2241, %f2010, %f2249;
	ld.shared.v4.f32 	{%f2254, %f2255, %f2256, %f2257}, [%r210+28544];
	fma.rn.f32 	%f2258, %f2254, %f2008, %f2203;
	fma.rn.f32 	%f2259, %f2254, %f2009, %f2251;
	fma.rn.f32 	%f2260, %f2254, %f2010, %f2252;
	fma.rn.f32 	%f2261, %f2255, %f2008, %f2209;
	fma.rn.f32 	%f2262, %f2255, %f2009, %f2258;
	fma.rn.f32 	%f2263, %f2255, %f2010, %f2259;
	fma.rn.f32 	%f2264, %f2256, %f2008, %f2215;
	fma.rn.f32 	%f2265, %f2256, %f2009, %f2261;
	fma.rn.f32 	%f2266, %f2256, %f2010, %f2262;
	fma.rn.f32 	%f2267, %f2257, %f2008, %f2221;
	fma.rn.f32 	%f2268, %f2257, %f2009, %f2264;
	fma.rn.f32 	%f2269, %f2257, %f2010, %f2265;
	ld.shared.v4.f32 	{%f2270, %f2271, %f2272, %f2273}, [%r210+28560];
	fma.rn.f32 	%f2274, %f2270, %f2008, %f2228;
	fma.rn.f32 	%f2275, %f2270, %f2009, %f2267;
	fma.rn.f32 	%f2276, %f2270, %f2010, %f2268;
	fma.rn.f32 	%f2277, %f2271, %f2008, %f2231;
	fma.rn.f32 	%f2278, %f2271, %f2009, %f2274;
	fma.rn.f32 	%f2279, %f2271, %f2010, %f2275;
	fma.rn.f32 	%f2280, %f2272, %f2009, %f2277;
	fma.rn.f32 	%f2281, %f2272, %f2010, %f2278;
	fma.rn.f32 	%f2282, %f2273, %f2010, %f2280;
	add.s32 	%r237, %r207, 2304;
	mul.wide.u32 	%rd83, %r237, 4;
	add.s64 	%rd84, %rd28, %rd83;
	ld.global.nc.f32 	%f2283, [%rd84];
	ld.global.nc.f32 	%f2284, [%rd84+128];
	ld.global.nc.f32 	%f2285, [%rd84+256];
	ld.global.nc.f32 	%f2286, [%rd84+384];
	ld.global.nc.f32 	%f2287, [%rd84+512];
	ld.global.nc.f32 	%f2288, [%rd84+640];
	ld.global.nc.f32 	%f2289, [%rd84+768];
	ld.global.nc.f32 	%f2290, [%rd84+896];
	add.s32 	%r238, %r207, 2560;
	mul.wide.u32 	%rd85, %r238, 4;
	add.s64 	%rd86, %rd28, %rd85;
	ld.global.nc.f32 	%f2291, [%rd86];
	ld.shared.v4.f32 	{%f2292, %f2293, %f2294, %f2295}, [%r210+29440];
	fma.rn.f32 	%f2296, %f2292, %f2283, %f2162;
	fma.rn.f32 	%f2297, %f2293, %f2283, %f2168;
	fma.rn.f32 	%f2298, %f2293, %f2284, %f2296;
	fma.rn.f32 	%f2299, %f2294, %f2283, %f2178;
	fma.rn.f32 	%f2300, %f2294, %f2284, %f2297;
	fma.rn.f32 	%f2301, %f2294, %f2285, %f2298;
	fma.rn.f32 	%f2302, %f2295, %f2283, %f2184;
	fma.rn.f32 	%f2303, %f2295, %f2284, %f2299;
	fma.rn.f32 	%f2304, %f2295, %f2285, %f2300;
	ld.shared.v4.f32 	{%f2305, %f2306, %f2307, %f2308}, [%r210+29456];
	fma.rn.f32 	%f2309, %f2305, %f2283, %f2190;
	fma.rn.f32 	%f2310, %f2305, %f2284, %f2302;
	fma.rn.f32 	%f2311, %f2305, %f2285, %f2303;
	fma.rn.f32 	%f2312, %f2306, %f2283, %f2196;
	fma.rn.f32 	%f2313, %f2306, %f2284, %f2309;
	fma.rn.f32 	%f2314, %f2306, %f2285, %f2310;
	fma.rn.f32 	%f2315, %f2307, %f2283, %f2206;
	fma.rn.f32 	%f2316, %f2307, %f2284, %f2312;
	fma.rn.f32 	%f2317, %f2307, %f2285, %f2313;
	fma.rn.f32 	%f2318, %f2308, %f2283, %f2212;
	fma.rn.f32 	%f2319, %f2308, %f2284, %f2315;
	fma.rn.f32 	%f2320, %f2308, %f2285, %f2316;
	ld.shared.v4.f32 	{%f2321, %f2322, %f2323, %f2324}, [%r210+29472];
	fma.rn.f32 	%f2325, %f2321, %f2283, %f2218;
	fma.rn.f32 	%f2326, %f2321, %f2284, %f2318;
	fma.rn.f32 	%f2327, %f2321, %f2285, %f2319;
	fma.rn.f32 	%f2328, %f2322, %f2283, %f2224;
	fma.rn.f32 	%f2329, %f2322, %f2284, %f2325;
	fma.rn.f32 	%f2330, %f2322, %f2285, %f2326;
	fma.rn.f32 	%f2331, %f2323, %f2283, %f2230;
	fma.rn.f32 	%f2332, %f2323, %f2284, %f2328;
	fma.rn.f32 	%f2333, %f2323, %f2285, %f2329;
	fma.rn.f32 	%f2334, %f2324, %f2283, %f2232;
	fma.rn.f32 	%f2335, %f2324, %f2284, %f2331;
	fma.rn.f32 	%f2336, %f2324, %f2285, %f2332;
	ld.shared.v2.f32 	{%f2337, %f2338}, [%r210+29488];
	fma.rn.f32 	%f2339, %f2337, %f2284, %f2334;
	fma.rn.f32 	%f2340, %f2337, %f2285, %f2335;
	fma.rn.f32 	%f2341, %f2338, %f2285, %f2339;
	ld.shared.v2.f32 	{%f2342, %f2343}, [%r210+30360];
	fma.rn.f32 	%f2344, %f2342, %f2283, %f2244;
	fma.rn.f32 	%f2345, %f2342, %f2286, %f2301;
	fma.rn.f32 	%f2346, %f2343, %f2283, %f2247;
	fma.rn.f32 	%f2347, %f2343, %f2284, %f2344;
	fma.rn.f32 	%f2348, %f2343, %f2286, %f2304;
	fma.rn.f32 	%f2349, %f2343, %f2287, %f2345;
	ld.shared.v4.f32 	{%f2350, %f2351, %f2352, %f2353}, [%r210+30368];
	fma.rn.f32 	%f2354, %f2350, %f2283, %f2250;
	fma.rn.f32 	%f2355, %f2350, %f2284, %f2346;
	fma.rn.f32 	%f2356, %f2350, %f2285, %f2347;
	fma.rn.f32 	%f2357, %f2350, %f2286, %f2311;
	fma.rn.f32 	%f2358, %f2350, %f2287, %f2348;
	fma.rn.f32 	%f2359, %f2350, %f2288, %f2349;
	fma.rn.f32 	%f2360, %f2351, %f2283, %f2253;
	fma.rn.f32 	%f2361, %f2351, %f2284, %f2354;
	fma.rn.f32 	%f2362, %f2351, %f2285, %f2355;
	fma.rn.f32 	%f2363, %f2351, %f2286, %f2314;
	fma.rn.f32 	%f2364, %f2351, %f2287, %f2357;
	fma.rn.f32 	%f2365, %f2351, %f2288, %f2358;
	fma.rn.f32 	%f2366, %f2352, %f2283, %f2260;
	fma.rn.f32 	%f2367, %f2352, %f2284, %f2360;
	fma.rn.f32 	%f2368, %f2352, %f2285, %f2361;
	fma.rn.f32 	%f2369, %f2352, %f2286, %f2317;
	fma.rn.f32 	%f2370, %f2352, %f2287, %f2363;
	fma.rn.f32 	%f2371, %f2352, %f2288, %f2364;
	fma.rn.f32 	%f2372, %f2353, %f2283, %f2263;
	fma.rn.f32 	%f2373, %f2353, %f2284, %f2366;
	fma.rn.f32 	%f2374, %f2353, %f2285, %f2367;
	fma.rn.f32 	%f2375, %f2353, %f2286, %f2320;
	fma.rn.f32 	%f2376, %f2353, %f2287, %f2369;
	fma.rn.f32 	%f2377, %f2353, %f2288, %f2370;
	ld.shared.v4.f32 	{%f2378, %f2379, %f2380, %f2381}, [%r210+30384];
	fma.rn.f32 	%f2382, %f2378, %f2283, %f2266;
	fma.rn.f32 	%f2383, %f2378, %f2284, %f2372;
	fma.rn.f32 	%f2384, %f2378, %f2285, %f2373;
	fma.rn.f32 	%f2385, %f2378, %f2286, %f2327;
	fma.rn.f32 	%f2386, %f2378, %f2287, %f2375;
	fma.rn.f32 	%f2387, %f2378, %f2288, %f2376;
	fma.rn.f32 	%f2388, %f2379, %f2283, %f2269;
	fma.rn.f32 	%f2389, %f2379, %f2284, %f2382;
	fma.rn.f32 	%f2390, %f2379, %f2285, %f2383;
	fma.rn.f32 	%f2391, %f2379, %f2286, %f2330;
	fma.rn.f32 	%f2392, %f2379, %f2287, %f2385;
	fma.rn.f32 	%f2393, %f2379, %f2288, %f2386;
	fma.rn.f32 	%f2394, %f2380, %f2283, %f2276;
	fma.rn.f32 	%f2395, %f2380, %f2284, %f2388;
	fma.rn.f32 	%f2396, %f2380, %f2285, %f2389;
	fma.rn.f32 	%f2397, %f2380, %f2286, %f2333;
	fma.rn.f32 	%f2398, %f2380, %f2287, %f2391;
	fma.rn.f32 	%f2399, %f2380, %f2288, %f2392;
	fma.rn.f32 	%f2400, %f2381, %f2283, %f2279;
	fma.rn.f32 	%f2401, %f2381, %f2284, %f2394;
	fma.rn.f32 	%f2402, %f2381, %f2285, %f2395;
	fma.rn.f32 	%f2403, %f2381, %f2286, %f2336;
	fma.rn.f32 	%f2404, %f2381, %f2287, %f2397;
	fma.rn.f32 	%f2405, %f2381, %f2288, %f2398;
	ld.shared.v4.f32 	{%f2406, %f2407, %f2408, %f2409}, [%r210+30400];
	fma.rn.f32 	%f2410, %f2406, %f2283, %f2281;
	fma.rn.f32 	%f2411, %f2406, %f2284, %f2400;
	fma.rn.f32 	%f2412, %f2406, %f2285, %f2401;
	fma.rn.f32 	%f2413, %f2406, %f2286, %f2340;
	fma.rn.f32 	%f2414, %f2406, %f2287, %f2403;
	fma.rn.f32 	%f2415, %f2406, %f2288, %f2404;
	fma.rn.f32 	%f2416, %f2407, %f2283, %f2282;
	fma.rn.f32 	%f2417, %f2407, %f2284, %f2410;
	fma.rn.f32 	%f2418, %f2407, %f2285, %f2411;
	fma.rn.f32 	%f2419, %f2407, %f2286, %f2341;
	fma.rn.f32 	%f2420, %f2407, %f2287, %f2413;
	fma.rn.f32 	%f2421, %f2407, %f2288, %f2414;
	fma.rn.f32 	%f2422, %f2408, %f2284, %f2416;
	fma.rn.f32 	%f2423, %f2408, %f2285, %f2417;
	fma.rn.f32 	%f2424, %f2408, %f2287, %f2419;
	fma.rn.f32 	%f2425, %f2408, %f2288, %f2420;
	fma.rn.f32 	%f2426, %f2409, %f2285, %f2422;
	fma.rn.f32 	%f2427, %f2409, %f2288, %f2424;
	ld.shared.v4.f32 	{%f2428, %f2429, %f2430, %f2431}, [%r210+31280];
	fma.rn.f32 	%f2432, %f2428, %f2286, %f2356;
	fma.rn.f32 	%f2433, %f2428, %f2289, %f2359;
	fma.rn.f32 	%f2434, %f2429, %f2286, %f2362;
	fma.rn.f32 	%f2435, %f2429, %f2287, %f2432;
	fma.rn.f32 	%f2436, %f2429, %f2289, %f2365;
	fma.rn.f32 	%f2437, %f2429, %f2290, %f2433;
	fma.rn.f32 	%f2438, %f2430, %f2286, %f2368;
	fma.rn.f32 	%f2439, %f2430, %f2287, %f2434;
	fma.rn.f32 	%f2440, %f2430, %f2288, %f2435;
	fma.rn.f32 	%f2441, %f2430, %f2289, %f2371;
	fma.rn.f32 	%f2442, %f2430, %f2290, %f2436;
	fma.rn.f32 	%f2443, %f2430, %f2291, %f2437;
	fma.rn.f32 	%f2444, %f2431, %f2286, %f2374;
	fma.rn.f32 	%f2445, %f2431, %f2287, %f2438;
	fma.rn.f32 	%f2446, %f2431, %f2288, %f2439;
	fma.rn.f32 	%f2447, %f2431, %f2289, %f2377;
	fma.rn.f32 	%f2448, %f2431, %f2290, %f2441;
	fma.rn.f32 	%f2449, %f2431, %f2291, %f2442;
	ld.shared.v4.f32 	{%f2450, %f2451, %f2452, %f2453}, [%r210+31296];
	fma.rn.f32 	%f2454, %f2450, %f2286, %f2384;
	fma.rn.f32 	%f2455, %f2450, %f2287, %f2444;
	fma.rn.f32 	%f2456, %f2450, %f2288, %f2445;
	fma.rn.f32 	%f2457, %f2450, %f2289, %f2387;
	fma.rn.f32 	%f2458, %f2450, %f2290, %f2447;
	fma.rn.f32 	%f2459, %f2450, %f2291, %f2448;
	fma.rn.f32 	%f2460, %f2451, %f2286, %f2390;
	fma.rn.f32 	%f2461, %f2451, %f2287, %f2454;
	fma.rn.f32 	%f2462, %f2451, %f2288, %f2455;
	fma.rn.f32 	%f2463, %f2451, %f2289, %f2393;
	fma.rn.f32 	%f2464, %f2451, %f2290, %f2457;
	fma.rn.f32 	%f2465, %f2451, %f2291, %f2458;
	fma.rn.f32 	%f2466, %f2452, %f2286, %f2396;
	fma.rn.f32 	%f2467, %f2452, %f2287, %f2460;
	fma.rn.f32 	%f2468, %f2452, %f2288, %f2461;
	fma.rn.f32 	%f2469, %f2452, %f2289, %f2399;
	fma.rn.f32 	%f2470, %f2452, %f2290, %f2463;
	fma.rn.f32 	%f2471, %f2452, %f2291, %f2464;
	fma.rn.f32 	%f2472, %f2453, %f2286, %f2402;
	fma.rn.f32 	%f2473, %f2453, %f2287, %f2466;
	fma.rn.f32 	%f2474, %f2453, %f2288, %f2467;
	fma.rn.f32 	%f2475, %f2453, %f2289, %f2405;
	fma.rn.f32 	%f2476, %f2453, %f2290, %f2469;
	fma.rn.f32 	%f2477, %f2453, %f2291, %f2470;
	ld.shared.v4.f32 	{%f2478, %f2479, %f2480, %f2481}, [%r210+31312];
	fma.rn.f32 	%f2482, %f2478, %f2286, %f2412;
	fma.rn.f32 	%f2483, %f2478, %f2287, %f2472;
	fma.rn.f32 	%f2484, %f2478, %f2288, %f2473;
	fma.rn.f32 	%f2485, %f2478, %f2289, %f2415;
	fma.rn.f32 	%f2486, %f2478, %f2290, %f2475;
	fma.rn.f32 	%f2487, %f2478, %f2291, %f2476;
	fma.rn.f32 	%f2488, %f2479, %f2286, %f2418;
	fma.rn.f32 	%f2489, %f2479, %f2287, %f2482;
	fma.rn.f32 	%f2490, %f2479, %f2288, %f2483;
	fma.rn.f32 	%f2491, %f2479, %f2289, %f2421;
	fma.rn.f32 	%f2492, %f2479, %f2290, %f2485;
	fma.rn.f32 	%f2493, %f2479, %f2291, %f2486;
	fma.rn.f32 	%f2494, %f2480, %f2286, %f2423;
	fma.rn.f32 	%f2495, %f2480, %f2287, %f2488;
	fma.rn.f32 	%f2496, %f2480, %f2288, %f2489;
	fma.rn.f32 	%f2497, %f2480, %f2289, %f2425;
	fma.rn.f32 	%f2498, %f2480, %f2290, %f2491;
	fma.rn.f32 	%f2499, %f2480, %f2291, %f2492;
	fma.rn.f32 	%f2500, %f2481, %f2286, %f2426;
	fma.rn.f32 	%f2501, %f2481, %f2287, %f2494;
	fma.rn.f32 	%f2502, %f2481, %f2288, %f2495;
	fma.rn.f32 	%f2503, %f2481, %f2289, %f2427;
	fma.rn.f32 	%f2504, %f2481, %f2290, %f2497;
	fma.rn.f32 	%f2505, %f2481, %f2291, %f2498;
	ld.shared.v2.f32 	{%f2506, %f2507}, [%r210+31328];
	fma.rn.f32 	%f2508, %f2506, %f2287, %f2500;
	fma.rn.f32 	%f2509, %f2506, %f2288, %f2501;
	fma.rn.f32 	%f2510, %f2506, %f2290, %f2503;
	fma.rn.f32 	%f2511, %f2506, %f2291, %f2504;
	fma.rn.f32 	%f2512, %f2507, %f2288, %f2508;
	fma.rn.f32 	%f2513, %f2507, %f2291, %f2510;
	ld.shared.v2.f32 	{%f2514, %f2515}, [%r210+32200];
	fma.rn.f32 	%f2516, %f2514, %f2289, %f2440;
	fma.rn.f32 	%f2517, %f2515, %f2289, %f2446;
	fma.rn.f32 	%f2518, %f2515, %f2290, %f2516;
	ld.shared.v4.f32 	{%f2519, %f2520, %f2521, %f2522}, [%r210+32208];
	fma.rn.f32 	%f2523, %f2519, %f2289, %f2456;
	fma.rn.f32 	%f2524, %f2519, %f2290, %f2517;
	fma.rn.f32 	%f2525, %f2519, %f2291, %f2518;
	fma.rn.f32 	%f2526, %f2520, %f2289, %f2462;
	fma.rn.f32 	%f2527, %f2520, %f2290, %f2523;
	fma.rn.f32 	%f2528, %f2520, %f2291, %f2524;
	fma.rn.f32 	%f2529, %f2521, %f2289, %f2468;
	fma.rn.f32 	%f2530, %f2521, %f2290, %f2526;
	fma.rn.f32 	%f2531, %f2521, %f2291, %f2527;
	fma.rn.f32 	%f2532, %f2522, %f2289, %f2474;
	fma.rn.f32 	%f2533, %f2522, %f2290, %f2529;
	fma.rn.f32 	%f2534, %f2522, %f2291, %f2530;
	ld.shared.v4.f32 	{%f2535, %f2536, %f2537, %f2538}, [%r210+32224];
	fma.rn.f32 	%f2539, %f2535, %f2289, %f2484;
	fma.rn.f32 	%f2540, %f2535, %f2290, %f2532;
	fma.rn.f32 	%f2541, %f2535, %f2291, %f2533;
	fma.rn.f32 	%f2542, %f2536, %f2289, %f2490;
	fma.rn.f32 	%f2543, %f2536, %f2290, %f2539;
	fma.rn.f32 	%f2544, %f2536, %f2291, %f2540;
	fma.rn.f32 	%f2545, %f2537, %f2289, %f2496;
	fma.rn.f32 	%f2546, %f2537, %f2290, %f2542;
	fma.rn.f32 	%f2547, %f2537, %f2291, %f2543;
	fma.rn.f32 	%f2548, %f2538, %f2289, %f2502;
	fma.rn.f32 	%f2549, %f2538, %f2290, %f2545;
	fma.rn.f32 	%f2550, %f2538, %f2291, %f2546;
	ld.shared.v4.f32 	{%f2551, %f2552, %f2553, %f2554}, [%r210+32240];
	fma.rn.f32 	%f2555, %f2551, %f2289, %f2509;
	fma.rn.f32 	%f2556, %f2551, %f2290, %f2548;
	fma.rn.f32 	%f2557, %f2551, %f2291, %f2549;
	fma.rn.f32 	%f2558, %f2552, %f2289, %f2512;
	fma.rn.f32 	%f2559, %f2552, %f2290, %f2555;
	fma.rn.f32 	%f2560, %f2552, %f2291, %f2556;
	fma.rn.f32 	%f2561, %f2553, %f2290, %f2558;
	fma.rn.f32 	%f2562, %f2553, %f2291, %f2559;
	fma.rn.f32 	%f2563, %f2554, %f2291, %f2561;
	add.s32 	%r239, %r207, 2592;
	mul.wide.u32 	%rd87, %r239, 4;
	add.s64 	%rd88, %rd28, %rd87;
	ld.global.nc.f32 	%f2564, [%rd88];
	ld.global.nc.f32 	%f2565, [%rd88+128];
	ld.global.nc.f32 	%f2566, [%rd88+256];
	ld.global.nc.f32 	%f2567, [%rd88+384];
	ld.global.nc.f32 	%f2568, [%rd88+512];
	ld.global.nc.f32 	%f2569, [%rd88+640];
	ld.global.nc.f32 	%f2570, [%rd88+768];
	ld.global.nc.f32 	%f2571, [%rd88+896];
	ld.global.nc.f32 	%f2572, [%rd88+1024];
	ld.shared.v4.f32 	{%f2573, %f2574, %f2575, %f2576}, [%r210+33120];
	fma.rn.f32 	%f2577, %f2573, %f2564, %f2443;
	fma.rn.f32 	%f2578, %f2574, %f2564, %f2449;
	fma.rn.f32 	%f2579, %f2574, %f2565, %f2577;
	fma.rn.f32 	%f2580, %f2575, %f2564, %f2459;
	fma.rn.f32 	%f2581, %f2575, %f2565, %f2578;
	fma.rn.f32 	%f2582, %f2575, %f2566, %f2579;
	fma.rn.f32 	%f2583, %f2576, %f2564, %f2465;
	fma.rn.f32 	%f2584, %f2576, %f2565, %f2580;
	fma.rn.f32 	%f2585, %f2576, %f2566, %f2581;
	ld.shared.v4.f32 	{%f2586, %f2587, %f2588, %f2589}, [%r210+33136];
	fma.rn.f32 	%f2590, %f2586, %f2564, %f2471;
	fma.rn.f32 	%f2591, %f2586, %f2565, %f2583;
	fma.rn.f32 	%f2592, %f2586, %f2566, %f2584;
	fma.rn.f32 	%f2593, %f2587, %f2564, %f2477;
	fma.rn.f32 	%f2594, %f2587, %f2565, %f2590;
	fma.rn.f32 	%f2595, %f2587, %f2566, %f2591;
	fma.rn.f32 	%f2596, %f2588, %f2564, %f2487;
	fma.rn.f32 	%f2597, %f2588, %f2565, %f2593;
	fma.rn.f32 	%f2598, %f2588, %f2566, %f2594;
	fma.rn.f32 	%f2599, %f2589, %f2564, %f2493;
	fma.rn.f32 	%f2600, %f2589, %f2565, %f2596;
	fma.rn.f32 	%f2601, %f2589, %f2566, %f2597;
	ld.shared.v4.f32 	{%f2602, %f2603, %f2604, %f2605}, [%r210+33152];
	fma.rn.f32 	%f2606, %f2602, %f2564, %f2499;
	fma.rn.f32 	%f2607, %f2602, %f2565, %f2599;
	fma.rn.f32 	%f2608, %f2602, %f2566, %f2600;
	fma.rn.f32 	%f2609, %f2603, %f2564, %f2505;
	fma.rn.f32 	%f2610, %f2603, %f2565, %f2606;
	fma.rn.f32 	%f2611, %f2603, %f2566, %f2607;
	fma.rn.f32 	%f2612, %f2604, %f2564, %f2511;
	fma.rn.f32 	%f2613, %f2604, %f2565, %f2609;
	fma.rn.f32 	%f2614, %f2604, %f2566, %f2610;
	fma.rn.f32 	%f2615, %f2605, %f2564, %f2513;
	fma.rn.f32 	%f2616, %f2605, %f2565, %f2612;
	fma.rn.f32 	%f2617, %f2605, %f2566, %f2613;
	ld.shared.v2.f32 	{%f2618, %f2619}, [%r210+33168];
	fma.rn.f32 	%f2620, %f2618, %f2565, %f2615;
	fma.rn.f32 	%f2621, %f2618, %f2566, %f2616;
	fma.rn.f32 	%f2622, %f2619, %f2566, %f2620;
	ld.shared.v2.f32 	{%f2623, %f2624}, [%r210+34040];
	fma.rn.f32 	%f2625, %f2623, %f2564, %f2525;
	fma.rn.f32 	%f2626, %f2623, %f2567, %f2582;
	fma.rn.f32 	%f2627, %f2624, %f2564, %f2528;
	fma.rn.f32 	%f2628, %f2624, %f2565, %f2625;
	fma.rn.f32 	%f2629, %f2624, %f2567, %f2585;
	fma.rn.f32 	%f2630, %f2624, %f2568, %f2626;
	ld.shared.v4.f32 	{%f2631, %f2632, %f2633, %f2634}, [%r210+34048];
	fma.rn.f32 	%f2635, %f2631, %f2564, %f2531;
	fma.rn.f32 	%f2636, %f2631, %f2565, %f2627;
	fma.rn.f32 	%f2637, %f2631, %f2566, %f2628;
	fma.rn.f32 	%f2638, %f2631, %f2567, %f2592;
	fma.rn.f32 	%f2639, %f2631, %f2568, %f2629;
	fma.rn.f32 	%f2640, %f2631, %f2569, %f2630;
	fma.rn.f32 	%f2641, %f2632, %f2564, %f2534;
	fma.rn.f32 	%f2642, %f2632, %f2565, %f2635;
	fma.rn.f32 	%f2643, %f2632, %f2566, %f2636;
	fma.rn.f32 	%f2644, %f2632, %f2567, %f2595;
	fma.rn.f32 	%f2645, %f2632, %f2568, %f2638;
	fma.rn.f32 	%f2646, %f2632, %f2569, %f2639;
	fma.rn.f32 	%f2647, %f2633, %f2564, %f2541;
	fma.rn.f32 	%f2648, %f2633, %f2565, %f2641;
	fma.rn.f32 	%f2649, %f2633, %f2566, %f2642;
	fma.rn.f32 	%f2650, %f2633, %f2567, %f2598;
	fma.rn.f32 	%f2651, %f2633, %f2568, %f2644;
	fma.rn.f32 	%f2652, %f2633, %f2569, %f2645;
	fma.rn.f32 	%f2653, %f2634, %f2564, %f2544;
	fma.rn.f32 	%f2654, %f2634, %f2565, %f2647;
	fma.rn.f32 	%f2655, %f2634, %f2566, %f2648;
	fma.rn.f32 	%f2656, %f2634, %f2567, %f2601;
	fma.rn.f32 	%f2657, %f2634, %f2568, %f2650;
	fma.rn.f32 	%f2658, %f2634, %f2569, %f2651;
	ld.shared.v4.f32 	{%f2659, %f2660, %f2661, %f2662}, [%r210+34064];
	fma.rn.f32 	%f2663, %f2659, %f2564, %f2547;
	fma.rn.f32 	%f2664, %f2659, %f2565, %f2653;
	fma.rn.f32 	%f2665, %f2659, %f2566, %f2654;
	fma.rn.f32 	%f2666, %f2659, %f2567, %f2608;
	fma.rn.f32 	%f2667, %f2659, %f2568, %f2656;
	fma.rn.f32 	%f2668, %f2659, %f2569, %f2657;
	fma.rn.f32 	%f2669, %f2660, %f2564, %f2550;
	fma.rn.f32 	%f2670, %f2660, %f2565, %f2663;
	fma.rn.f32 	%f2671, %f2660, %f2566, %f2664;
	fma.rn.f32 	%f2672, %f2660, %f2567, %f2611;
	fma.rn.f32 	%f2673, %f2660, %f2568, %f2666;
	fma.rn.f32 	%f2674, %f2660, %f2569, %f2667;
	fma.rn.f32 	%f2675, %f2661, %f2564, %f2557;
	fma.rn.f32 	%f2676, %f2661, %f2565, %f2669;
	fma.rn.f32 	%f2677, %f2661, %f2566, %f2670;
	fma.rn.f32 	%f2678, %f2661, %f2567, %f2614;
	fma.rn.f32 	%f2679, %f2661, %f2568, %f2672;
	fma.rn.f32 	%f2680, %f2661, %f2569, %f2673;
	fma.rn.f32 	%f2681, %f2662, %f2564, %f2560;
	fma.rn.f32 	%f2682, %f2662, %f2565, %f2675;
	fma.rn.f32 	%f2683, %f2662, %f2566, %f2676;
	fma.rn.f32 	%f2684, %f2662, %f2567, %f2617;
	fma.rn.f32 	%f2685, %f2662, %f2568, %f2678;
	fma.rn.f32 	%f2686, %f2662, %f2569, %f2679;
	ld.shared.v4.f32 	{%f2687, %f2688, %f2689, %f2690}, [%r210+34080];
	fma.rn.f32 	%f2691, %f2687, %f2564, %f2562;
	fma.rn.f32 	%f2692, %f2687, %f2565, %f2681;
	fma.rn.f32 	%f2693, %f2687, %f2566, %f2682;
	fma.rn.f32 	%f2694, %f2687, %f2567, %f2621;
	fma.rn.f32 	%f2695, %f2687, %f2568, %f2684;
	fma.rn.f32 	%f2696, %f2687, %f2569, %f2685;
	fma.rn.f32 	%f2697, %f2688, %f2564, %f2563;
	fma.rn.f32 	%f2698, %f2688, %f2565, %f2691;
	fma.rn.f32 	%f2699, %f2688, %f2566, %f2692;
	fma.rn.f32 	%f2700, %f2688, %f2567, %f2622;
	fma.rn.f32 	%f2701, %f2688, %f2568, %f2694;
	fma.rn.f32 	%f2702, %f2688, %f2569, %f2695;
	fma.rn.f32 	%f2703, %f2689, %f2565, %f2697;
	fma.rn.f32 	%f2704, %f2689, %f2566, %f2698;
	fma.rn.f32 	%f2705, %f2689, %f2568, %f2700;
	fma.rn.f32 	%f2706, %f2689, %f2569, %f2701;
	fma.rn.f32 	%f2707, %f2690, %f2566, %f2703;
	fma.rn.f32 	%f2708, %f2690, %f2569, %f2705;
	ld.shared.v4.f32 	{%f2709, %f2710, %f2711, %f2712}, [%r210+34960];
	fma.rn.f32 	%f2713, %f2709, %f2567, %f2637;
	fma.rn.f32 	%f2714, %f2709, %f2570, %f2640;
	fma.rn.f32 	%f2715, %f2710, %f2567, %f2643;
	fma.rn.f32 	%f2716, %f2710, %f2568, %f2713;
	fma.rn.f32 	%f2717, %f2710, %f2570, %f2646;
	fma.rn.f32 	%f2718, %f2710, %f2571, %f2714;
	fma.rn.f32 	%f2719, %f2711, %f2567, %f2649;
	fma.rn.f32 	%f2720, %f2711, %f2568, %f2715;
	fma.rn.f32 	%f2721, %f2711, %f2569, %f2716;
	fma.rn.f32 	%f2722, %f2711, %f2570, %f2652;
	fma.rn.f32 	%f2723, %f2711, %f2571, %f2717;
	fma.rn.f32 	%f2724, %f2711, %f2572, %f2718;
	fma.rn.f32 	%f2725, %f2712, %f2567, %f2655;
	fma.rn.f32 	%f2726, %f2712, %f2568, %f2719;
	fma.rn.f32 	%f2727, %f2712, %f2569, %f2720;
	fma.rn.f32 	%f2728, %f2712, %f2570, %f2658;
	fma.rn.f32 	%f2729, %f2712, %f2571, %f2722;
	fma.rn.f32 	%f2730, %f2712, %f2572, %f2723;
	ld.shared.v4.f32 	{%f2731, %f2732, %f2733, %f2734}, [%r210+34976];
	fma.rn.f32 	%f2735, %f2731, %f2567, %f2665;
	fma.rn.f32 	%f2736, %f2731, %f2568, %f2725;
	fma.rn.f32 	%f2737, %f2731, %f2569, %f2726;
	fma.rn.f32 	%f2738, %f2731, %f2570, %f2668;
	fma.rn.f32 	%f2739, %f2731, %f2571, %f2728;
	fma.rn.f32 	%f2740, %f2731, %f2572, %f2729;
	fma.rn.f32 	%f2741, %f2732, %f2567, %f2671;
	fma.rn.f32 	%f2742, %f2732, %f2568, %f2735;
	fma.rn.f32 	%f2743, %f2732, %f2569, %f2736;
	fma.rn.f32 	%f2744, %f2732, %f2570, %f2674;
	fma.rn.f32 	%f2745, %f2732, %f2571, %f2738;
	fma.rn.f32 	%f2746, %f2732, %f2572, %f2739;
	fma.rn.f32 	%f2747, %f2733, %f2567, %f2677;
	fma.rn.f32 	%f2748, %f2733, %f2568, %f2741;
	fma.rn.f32 	%f2749, %f2733, %f2569, %f2742;
	fma.rn.f32 	%f2750, %f2733, %f2570, %f2680;
	fma.rn.f32 	%f2751, %f2733, %f2571, %f2744;
	fma.rn.f32 	%f2752, %f2733, %f2572, %f2745;
	fma.rn.f32 	%f2753, %f2734, %f2567, %f2683;
	fma.rn.f32 	%f2754, %f2734, %f2568, %f2747;
	fma.rn.f32 	%f2755, %f2734, %f2569, %f2748;
	fma.rn.f32 	%f2756, %f2734, %f2570, %f2686;
	fma.rn.f32 	%f2757, %f2734, %f2571, %f2750;
	fma.rn.f32 	%f2758, %f2734, %f2572, %f2751;
	ld.shared.v4.f32 	{%f2759, %f2760, %f2761, %f2762}, [%r210+34992];
	fma.rn.f32 	%f2763, %f2759, %f2567, %f2693;
	fma.rn.f32 	%f2764, %f2759, %f2568, %f2753;
	fma.rn.f32 	%f2765, %f2759, %f2569, %f2754;
	fma.rn.f32 	%f2766, %f2759, %f2570, %f2696;
	fma.rn.f32 	%f2767, %f2759, %f2571, %f2756;
	fma.rn.f32 	%f2768, %f2759, %f2572, %f2757;
	fma.rn.f32 	%f2769, %f2760, %f2567, %f2699;
	fma.rn.f32 	%f2770, %f2760, %f2568, %f2763;
	fma.rn.f32 	%f2771, %f2760, %f2569, %f2764;
	fma.rn.f32 	%f2772, %f2760, %f2570, %f2702;
	fma.rn.f32 	%f2773, %f2760, %f2571, %f2766;
	fma.rn.f32 	%f2774, %f2760, %f2572, %f2767;
	fma.rn.f32 	%f2775, %f2761, %f2567, %f2704;
	fma.rn.f32 	%f2776, %f2761, %f2568, %f2769;
	fma.rn.f32 	%f2777, %f2761, %f2569, %f2770;
	fma.rn.f32 	%f2778, %f2761, %f2570, %f2706;
	fma.rn.f32 	%f2779, %f2761, %f2571, %f2772;
	fma.rn.f32 	%f2780, %f2761, %f2572, %f2773;
	fma.rn.f32 	%f2781, %f2762, %f2567, %f2707;
	fma.rn.f32 	%f2782, %f2762, %f2568, %f2775;
	fma.rn.f32 	%f2783, %f2762, %f2569, %f2776;
	fma.rn.f32 	%f2784, %f2762, %f2570, %f2708;
	fma.rn.f32 	%f2785, %f2762, %f2571, %f2778;
	fma.rn.f32 	%f2786, %f2762, %f2572, %f2779;
	ld.shared.v2.f32 	{%f2787, %f2788}, [%r210+35008];
	fma.rn.f32 	%f2789, %f2787, %f2568, %f2781;
	fma.rn.f32 	%f2790, %f2787, %f2569, %f2782;
	fma.rn.f32 	%f2791, %f2787, %f2571, %f2784;
	fma.rn.f32 	%f2792, %f2787, %f2572, %f2785;
	fma.rn.f32 	%f2793, %f2788, %f2569, %f2789;
	fma.rn.f32 	%f2794, %f2788, %f2572, %f2791;
	ld.shared.v2.f32 	{%f2795, %f2796}, [%r210+35880];
	fma.rn.f32 	%f2797, %f2795, %f2570, %f2721;
	fma.rn.f32 	%f2798, %f2796, %f2570, %f2727;
	fma.rn.f32 	%f2799, %f2796, %f2571, %f2797;
	ld.shared.v4.f32 	{%f2800, %f2801, %f2802, %f2803}, [%r210+35888];
	fma.rn.f32 	%f2804, %f2800, %f2570, %f2737;
	fma.rn.f32 	%f2805, %f2800, %f2571, %f2798;
	fma.rn.f32 	%f2806, %f2800, %f2572, %f2799;
	fma.rn.f32 	%f2807, %f2801, %f2570, %f2743;
	fma.rn.f32 	%f2808, %f2801, %f2571, %f2804;
	fma.rn.f32 	%f2809, %f2801, %f2572, %f2805;
	fma.rn.f32 	%f2810, %f2802, %f2570, %f2749;
	fma.rn.f32 	%f2811, %f2802, %f2571, %f2807;
	fma.rn.f32 	%f2812, %f2802, %f2572, %f2808;
	fma.rn.f32 	%f2813, %f2803, %f2570, %f2755;
	fma.rn.f32 	%f2814, %f2803, %f2571, %f2810;
	fma.rn.f32 	%f2815, %f2803, %f2572, %f2811;
	ld.shared.v4.f32 	{%f2816, %f2817, %f2818, %f2819}, [%r210+35904];
	fma.rn.f32 	%f2820, %f2816, %f2570, %f2765;
	fma.rn.f32 	%f2821, %f2816, %f2571, %f2813;
	fma.rn.f32 	%f2822, %f2816, %f2572, %f2814;
	fma.rn.f32 	%f2823, %f2817, %f2570, %f2771;
	fma.rn.f32 	%f2824, %f2817, %f2571, %f2820;
	fma.rn.f32 	%f2825, %f2817, %f2572, %f2821;
	fma.rn.f32 	%f2826, %f2818, %f2570, %f2777;
	fma.rn.f32 	%f2827, %f2818, %f2571, %f2823;
	fma.rn.f32 	%f2828, %f2818, %f2572, %f2824;
	fma.rn.f32 	%f2829, %f2819, %f2570, %f2783;
	fma.rn.f32 	%f2830, %f2819, %f2571, %f2826;
	fma.rn.f32 	%f2831, %f2819, %f2572, %f2827;
	ld.shared.v4.f32 	{%f2832, %f2833, %f2834, %f2835}, [%r210+35920];
	fma.rn.f32 	%f2836, %f2832, %f2570, %f2790;
	fma.rn.f32 	%f2837, %f2832, %f2571, %f2829;
	fma.rn.f32 	%f2838, %f2832, %f2572, %f2830;
	fma.rn.f32 	%f2839, %f2833, %f2570, %f2793;
	fma.rn.f32 	%f2840, %f2833, %f2571, %f2836;
	fma.rn.f32 	%f2841, %f2833, %f2572, %f2837;
	fma.rn.f32 	%f2842, %f2834, %f2571, %f2839;
	fma.rn.f32 	%f2843, %f2834, %f2572, %f2840;
	fma.rn.f32 	%f2844, %f2835, %f2572, %f2842;
	add.s32 	%r240, %r207, 2880;
	mul.wide.u32 	%rd89, %r240, 4;
	add.s64 	%rd90, %rd28, %rd89;
	ld.global.nc.f32 	%f2845, [%rd90];
	ld.global.nc.f32 	%f2846, [%rd90+128];
	ld.global.nc.f32 	%f2847, [%rd90+256];
	ld.global.nc.f32 	%f2848, [%rd90+384];
	ld.global.nc.f32 	%f2849, [%rd90+512];
	ld.global.nc.f32 	%f2850, [%rd90+640];
	add.s32 	%r241, %r207, 3072;
	mul.wide.u32 	%rd91, %r241, 4;
	add.s64 	%rd92, %rd28, %rd91;
	ld.global.nc.f32 	%f2851, [%rd92];
	add.s32 	%r242, %r207, 3104;
	mul.wide.u32 	%rd93, %r242, 4;
	add.s64 	%rd94, %rd28, %rd93;
	ld.global.nc.f32 	%f2852, [%rd94];
	add.s32 	%r243, %r207, 3136;
	mul.wide.u32 	%rd95, %r243, 4;
	add.s64 	%rd96, %rd28, %rd95;
	ld.global.nc.f32 	%f2853, [%rd96];
	ld.shared.v4.f32 	{%f2854, %f2855, %f2856, %f2857}, [%r210+36800];
	fma.rn.f32 	%f2858, %f2854, %f2845, %f2724;
	fma.rn.f32 	%f2859, %f2855, %f2845, %f2730;
	fma.rn.f32 	%f2860, %f2855, %f2846, %f2858;
	fma.rn.f32 	%f2861, %f2856, %f2845, %f2740;
	fma.rn.f32 	%f2862, %f2856, %f2846, %f2859;
	fma.rn.f32 	%f2863, %f2856, %f2847, %f2860;
	fma.rn.f32 	%f2864, %f2857, %f2845, %f2746;
	fma.rn.f32 	%f2865, %f2857, %f2846, %f2861;
	fma.rn.f32 	%f2866, %f2857, %f2847, %f2862;
	ld.shared.v4.f32 	{%f2867, %f2868, %f2869, %f2870}, [%r210+36816];
	fma.rn.f32 	%f2871, %f2867, %f2845, %f2752;
	fma.rn.f32 	%f2872, %f2867, %f2846, %f2864;
	fma.rn.f32 	%f2873, %f2867, %f2847, %f2865;
	fma.rn.f32 	%f2874, %f2868, %f2845, %f2758;
	fma.rn.f32 	%f2875, %f2868, %f2846, %f2871;
	fma.rn.f32 	%f2876, %f2868, %f2847, %f2872;
	fma.rn.f32 	%f2877, %f2869, %f2845, %f2768;
	fma.rn.f32 	%f2878, %f2869, %f2846, %f2874;
	fma.rn.f32 	%f2879, %f2869, %f2847, %f2875;
	fma.rn.f32 	%f2880, %f2870, %f2845, %f2774;
	fma.rn.f32 	%f2881, %f2870, %f2846, %f2877;
	fma.rn.f32 	%f2882, %f2870, %f2847, %f2878;
	ld.shared.v4.f32 	{%f2883, %f2884, %f2885, %f2886}, [%r210+36832];
	fma.rn.f32 	%f2887, %f2883, %f2845, %f2780;
	fma.rn.f32 	%f2888, %f2883, %f2846, %f2880;
	fma.rn.f32 	%f2889, %f2883, %f2847, %f2881;
	fma.rn.f32 	%f2890, %f2884, %f2845, %f2786;
	fma.rn.f32 	%f2891, %f2884, %f2846, %f2887;
	fma.rn.f32 	%f2892, %f2884, %f2847, %f2888;
	fma.rn.f32 	%f2893, %f2885, %f2845, %f2792;
	fma.rn.f32 	%f2894, %f2885, %f2846, %f2890;
	fma.rn.f32 	%f2895, %f2885, %f2847, %f2891;
	fma.rn.f32 	%f2896, %f2886, %f2845, %f2794;
	fma.rn.f32 	%f2897, %f2886, %f2846, %f2893;
	fma.rn.f32 	%f2898, %f2886, %f2847, %f2894;
	ld.shared.v2.f32 	{%f2899, %f2900}, [%r210+36848];
	fma.rn.f32 	%f2901, %f2899, %f2846, %f2896;
	fma.rn.f32 	%f2902, %f2899, %f2847, %f2897;
	fma.rn.f32 	%f2903, %f2900, %f2847, %f2901;
	ld.shared.v2.f32 	{%f2904, %f2905}, [%r210+37720];
	fma.rn.f32 	%f2906, %f2904, %f2845, %f2806;
	fma.rn.f32 	%f2907, %f2904, %f2848, %f2863;
	fma.rn.f32 	%f2908, %f2905, %f2845, %f2809;
	fma.rn.f32 	%f2909, %f2905, %f2846, %f2906;
	fma.rn.f32 	%f2910, %f2905, %f2848, %f2866;
	fma.rn.f32 	%f2911, %f2905, %f2849, %f2907;
	ld.shared.v4.f32 	{%f2912, %f2913, %f2914, %f2915}, [%r210+37728];
	fma.rn.f32 	%f2916, %f2912, %f2845, %f2812;
	fma.rn.f32 	%f2917, %f2912, %f2846, %f2908;
	fma.rn.f32 	%f2918, %f2912, %f2847, %f2909;
	fma.rn.f32 	%f2919, %f2912, %f2848, %f2873;
	fma.rn.f32 	%f2920, %f2912, %f2849, %f2910;
	fma.rn.f32 	%f2921, %f2912, %f2850, %f2911;
	fma.rn.f32 	%f2922, %f2913, %f2845, %f2815;
	fma.rn.f32 	%f2923, %f2913, %f2846, %f2916;
	fma.rn.f32 	%f2924, %f2913, %f2847, %f2917;
	fma.rn.f32 	%f2925, %f2913, %f2848, %f2876;
	fma.rn.f32 	%f2926, %f2913, %f2849, %f2919;
	fma.rn.f32 	%f2927, %f2913, %f2850, %f2920;
	fma.rn.f32 	%f2928, %f2914, %f2845, %f2822;
	fma.rn.f32 	%f2929, %f2914, %f2846, %f2922;
	fma.rn.f32 	%f2930, %f2914, %f2847, %f2923;
	fma.rn.f32 	%f2931, %f2914, %f2848, %f2879;
	fma.rn.f32 	%f2932, %f2914, %f2849, %f2925;
	fma.rn.f32 	%f2933, %f2914, %f2850, %f2926;
	fma.rn.f32 	%f2934, %f2915, %f2845, %f2825;
	fma.rn.f32 	%f2935, %f2915, %f2846, %f2928;
	fma.rn.f32 	%f2936, %f2915, %f2847, %f2929;
	fma.rn.f32 	%f2937, %f2915, %f2848, %f2882;
	fma.rn.f32 	%f2938, %f2915, %f2849, %f2931;
	fma.rn.f32 	%f2939, %f2915, %f2850, %f2932;
	ld.shared.v4.f32 	{%f2940, %f2941, %f2942, %f2943}, [%r210+37744];
	fma.rn.f32 	%f2944, %f2940, %f2845, %f2828;
	fma.rn.f32 	%f2945, %f2940, %f2846, %f2934;
	fma.rn.f32 	%f2946, %f2940, %f2847, %f2935;
	fma.rn.f32 	%f2947, %f2940, %f2848, %f2889;
	fma.rn.f32 	%f2948, %f2940, %f2849, %f2937;
	fma.rn.f32 	%f2949, %f2940, %f2850, %f2938;
	fma.rn.f32 	%f2950, %f2941, %f2845, %f2831;
	fma.rn.f32 	%f2951, %f2941, %f2846, %f2944;
	fma.rn.f32 	%f2952, %f2941, %f2847, %f2945;
	fma.rn.f32 	%f2953, %f2941, %f2848, %f2892;
	fma.rn.f32 	%f2954, %f2941, %f2849, %f2947;
	fma.rn.f32 	%f2955, %f2941, %f2850, %f2948;
	fma.rn.f32 	%f2956, %f2942, %f2845, %f2838;
	fma.rn.f32 	%f2957, %f2942, %f2846, %f2950;
	fma.rn.f32 	%f2958, %f2942, %f2847, %f2951;
	fma.rn.f32 	%f2959, %f2942, %f2848, %f2895;
	fma.rn.f32 	%f2960, %f2942, %f2849, %f2953;
	fma.rn.f32 	%f2961, %f2942, %f2850, %f2954;
	fma.rn.f32 	%f2962, %f2943, %f2845, %f2841;
	fma.rn.f32 	%f2963, %f2943, %f2846, %f2956;
	fma.rn.f32 	%f2964, %f2943, %f2847, %f2957;
	fma.rn.f32 	%f2965, %f2943, %f2848, %f2898;
	fma.rn.f32 	%f2966, %f2943, %f2849, %f2959;
	fma.rn.f32 	%f2967, %f2943, %f2850, %f2960;
	ld.shared.v4.f32 	{%f2968, %f2969, %f2970, %f2971}, [%r210+37760];
	fma.rn.f32 	%f2972, %f2968, %f2845, %f2843;
	fma.rn.f32 	%f2973, %f2968, %f2846, %f2962;
	fma.rn.f32 	%f2974, %f2968, %f2847, %f2963;
	fma.rn.f32 	%f2975, %f2968, %f2848, %f2902;
	fma.rn.f32 	%f2976, %f2968, %f2849, %f2965;
	fma.rn.f32 	%f2977, %f2968, %f2850, %f2966;
	fma.rn.f32 	%f2978, %f2969, %f2845, %f2844;
	fma.rn.f32 	%f2979, %f2969, %f2846, %f2972;
	fma.rn.f32 	%f2980, %f2969, %f2847, %f2973;
	fma.rn.f32 	%f2981, %f2969, %f2848, %f2903;
	fma.rn.f32 	%f2982, %f2969, %f2849, %f2975;
	fma.rn.f32 	%f2983, %f2969, %f2850, %f2976;
	fma.rn.f32 	%f2984, %f2970, %f2846, %f2978;
	fma.rn.f32 	%f2985, %f2970, %f2847, %f2979;
	fma.rn.f32 	%f2986, %f2970, %f2849, %f2981;
	fma.rn.f32 	%f2987, %f2970, %f2850, %f2982;
	fma.rn.f32 	%f2988, %f2971, %f2847, %f2984;
	fma.rn.f32 	%f2989, %f2971, %f2850, %f2986;
	ld.shared.v4.f32 	{%f2990, %f2991, %f2992, %f2993}, [%r210+38640];
	fma.rn.f32 	%f2994, %f2990, %f2848, %f2918;
	fma.rn.f32 	%f2995, %f2990, %f2851, %f2921;
	fma.rn.f32 	%f2996, %f2991, %f2848, %f2924;
	fma.rn.f32 	%f2997, %f2991, %f2849, %f2994;
	fma.rn.f32 	%f2998, %f2991, %f2851, %f2927;
	fma.rn.f32 	%f2999, %f2991, %f2852, %f2995;
	fma.rn.f32 	%f3000, %f2992, %f2848, %f2930;
	fma.rn.f32 	%f3001, %f2992, %f2849, %f2996;
	fma.rn.f32 	%f3002, %f2992, %f2850, %f2997;
	fma.rn.f32 	%f3003, %f2992, %f2851, %f2933;
	fma.rn.f32 	%f3004, %f2992, %f2852, %f2998;
	fma.rn.f32 	%f3005, %f2992, %f2853, %f2999;
	fma.rn.f32 	%f3006, %f2993, %f2848, %f2936;
	fma.rn.f32 	%f3007, %f2993, %f2849, %f3000;
	fma.rn.f32 	%f3008, %f2993, %f2850, %f3001;
	fma.rn.f32 	%f3009, %f2993, %f2851, %f2939;
	fma.rn.f32 	%f3010, %f2993, %f2852, %f3003;
	fma.rn.f32 	%f3011, %f2993, %f2853, %f3004;
	ld.shared.v4.f32 	{%f3012, %f3013, %f3014, %f3015}, [%r210+38656];
	fma.rn.f32 	%f3016, %f3012, %f2848, %f2946;
	fma.rn.f32 	%f3017, %f3012, %f2849, %f3006;
	fma.rn.f32 	%f3018, %f3012, %f2850, %f3007;
	fma.rn.f32 	%f3019, %f3012, %f2851, %f2949;
	fma.rn.f32 	%f3020, %f3012, %f2852, %f3009;
	fma.rn.f32 	%f3021, %f3012, %f2853, %f3010;
	fma.rn.f32 	%f3022, %f3013, %f2848, %f2952;
	fma.rn.f32 	%f3023, %f3013, %f2849, %f3016;
	fma.rn.f32 	%f3024, %f3013, %f2850, %f3017;
	fma.rn.f32 	%f3025, %f3013, %f2851, %f2955;
	fma.rn.f32 	%f3026, %f3013, %f2852, %f3019;
	fma.rn.f32 	%f3027, %f3013, %f2853, %f3020;
	fma.rn.f32 	%f3028, %f3014, %f2848, %f2958;
	fma.rn.f32 	%f3029, %f3014, %f2849, %f3022;
	fma.rn.f32 	%f3030, %f3014, %f2850, %f3023;
	fma.rn.f32 	%f3031, %f3014, %f2851, %f2961;
	fma.rn.f32 	%f3032, %f3014, %f2852, %f3025;
	fma.rn.f32 	%f3033, %f3014, %f2853, %f3026;
	fma.rn.f32 	%f3034, %f3015, %f2848, %f2964;
	fma.rn.f32 	%f3035, %f3015, %f2849, %f3028;
	fma.rn.f32 	%f3036, %f3015, %f2850, %f3029;
	fma.rn.f32 	%f3037, %f3015, %f2851, %f2967;
	fma.rn.f32 	%f3038, %f3015, %f2852, %f3031;
	fma.rn.f32 	%f3039, %f3015, %f2853, %f3032;
	ld.shared.v4.f32 	{%f3040, %f3041, %f3042, %f3043}, [%r210+38672];
	fma.rn.f32 	%f3044, %f3040, %f2848, %f2974;
	fma.rn.f32 	%f3045, %f3040, %f2849, %f3034;
	fma.rn.f32 	%f3046, %f3040, %f2850, %f3035;
	fma.rn.f32 	%f3047, %f3040, %f2851, %f2977;
	fma.rn.f32 	%f3048, %f3040, %f2852, %f3037;
	fma.rn.f32 	%f3049, %f3040, %f2853, %f3038;
	fma.rn.f32 	%f3050, %f3041, %f2848, %f2980;
	fma.rn.f32 	%f3051, %f3041, %f2849, %f3044;
	fma.rn.f32 	%f3052, %f3041, %f2850, %f3045;
	fma.rn.f32 	%f3053, %f3041, %f2851, %f2983;
	fma.rn.f32 	%f3054, %f3041, %f2852, %f3047;
	fma.rn.f32 	%f3055, %f3041, %f2853, %f3048;
	fma.rn.f32 	%f3056, %f3042, %f2848, %f2985;
	fma.rn.f32 	%f3057, %f3042, %f2849, %f3050;
	fma.rn.f32 	%f3058, %f3042, %f2850, %f3051;
	fma.rn.f32 	%f3059, %f3042, %f2851, %f2987;
	fma.rn.f32 	%f3060, %f3042, %f2852, %f3053;
	fma.rn.f32 	%f3061, %f3042, %f2853, %f3054;
	fma.rn.f32 	%f3062, %f3043, %f2848, %f2988;
	fma.rn.f32 	%f3063, %f3043, %f2849, %f3056;
	fma.rn.f32 	%f3064, %f3043, %f2850, %f3057;
	fma.rn.f32 	%f3065, %f3043, %f2851, %f2989;
	fma.rn.f32 	%f3066, %f3043, %f2852, %f3059;
	fma.rn.f32 	%f3067, %f3043, %f2853, %f3060;
	ld.shared.v2.f32 	{%f3068, %f3069}, [%r210+38688];
	fma.rn.f32 	%f3070, %f3068, %f2849, %f3062;
	fma.rn.f32 	%f3071, %f3068, %f2850, %f3063;
	fma.rn.f32 	%f3072, %f3068, %f2852, %f3065;
	fma.rn.f32 	%f3073, %f3068, %f2853, %f3066;
	fma.rn.f32 	%f3074, %f3069, %f2850, %f3070;
	fma.rn.f32 	%f3075, %f3069, %f2853, %f3072;
	ld.shared.v2.f32 	{%f3076, %f3077}, [%r210+39560];
	fma.rn.f32 	%f3078, %f3076, %f2851, %f3002;
	fma.rn.f32 	%f3079, %f3077, %f2851, %f3008;
	fma.rn.f32 	%f3080, %f3077, %f2852, %f3078;
	ld.shared.v4.f32 	{%f3081, %f3082, %f3083, %f3084}, [%r210+39568];
	fma.rn.f32 	%f3085, %f3081, %f2851, %f3018;
	fma.rn.f32 	%f3086, %f3081, %f2852, %f3079;
	fma.rn.f32 	%f3087, %f3081, %f2853, %f3080;
	fma.rn.f32 	%f3088, %f3082, %f2851, %f3024;
	fma.rn.f32 	%f3089, %f3082, %f2852, %f3085;
	fma.rn.f32 	%f3090, %f3082, %f2853, %f3086;
	fma.rn.f32 	%f3091, %f3083, %f2851, %f3030;
	fma.rn.f32 	%f3092, %f3083, %f2852, %f3088;
	fma.rn.f32 	%f3093, %f3083, %f2853, %f3089;
	fma.rn.f32 	%f3094, %f3084, %f2851, %f3036;
	fma.rn.f32 	%f3095, %f3084, %f2852, %f3091;
	fma.rn.f32 	%f3096, %f3084, %f2853, %f3092;
	ld.shared.v4.f32 	{%f3097, %f3098, %f3099, %f3100}, [%r210+39584];
	fma.rn.f32 	%f3101, %f3097, %f2851, %f3046;
	fma.rn.f32 	%f3102, %f3097, %f2852, %f3094;
	fma.rn.f32 	%f3103, %f3097, %f2853, %f3095;
	fma.rn.f32 	%f3104, %f3098, %f2851, %f3052;
	fma.rn.f32 	%f3105, %f3098, %f2852, %f3101;
	fma.rn.f32 	%f3106, %f3098, %f2853, %f3102;
	fma.rn.f32 	%f3107, %f3099, %f2851, %f3058;
	fma.rn.f32 	%f3108, %f3099, %f2852, %f3104;
	fma.rn.f32 	%f3109, %f3099, %f2853, %f3105;
	fma.rn.f32 	%f3110, %f3100, %f2851, %f3064;
	fma.rn.f32 	%f3111, %f3100, %f2852, %f3107;
	fma.rn.f32 	%f3112, %f3100, %f2853, %f3108;
	ld.shared.v4.f32 	{%f3113, %f3114, %f3115, %f3116}, [%r210+39600];
	fma.rn.f32 	%f3117, %f3113, %f2851, %f3071;
	fma.rn.f32 	%f3118, %f3113, %f2852, %f3110;
	fma.rn.f32 	%f3119, %f3113, %f2853, %f3111;
	fma.rn.f32 	%f3120, %f3114, %f2851, %f3074;
	fma.rn.f32 	%f3121, %f3114, %f2852, %f3117;
	fma.rn.f32 	%f3122, %f3114, %f2853, %f3118;
	fma.rn.f32 	%f3123, %f3115, %f2852, %f3120;
	fma.rn.f32 	%f3124, %f3115, %f2853, %f3121;
	fma.rn.f32 	%f3125, %f3116, %f2853, %f3123;
	add.s32 	%r244, %r207, 3168;
	mul.wide.u32 	%rd97, %r244, 4;
	add.s64 	%rd98, %rd28, %rd97;
	ld.global.nc.f32 	%f3126, [%rd98];
	ld.global.nc.f32 	%f3127, [%rd98+128];
	ld.global.nc.f32 	%f3128, [%rd98+256];
	ld.global.nc.f32 	%f3129, [%rd98+384];
	ld.global.nc.f32 	%f3130, [%rd98+512];
	ld.global.nc.f32 	%f3131, [%rd98+640];
	ld.global.nc.f32 	%f3132, [%rd98+768];
	ld.global.nc.f32 	%f3133, [%rd98+896];
	ld.global.nc.f32 	%f3134, [%rd98+1024];
	ld.shared.v4.f32 	{%f3135, %f3136, %f3137, %f3138}, [%r210+40480];
	fma.rn.f32 	%f3139, %f3135, %f3126, %f3005;
	fma.rn.f32 	%f3140, %f3136, %f3126, %f3011;
	fma.rn.f32 	%f3141, %f3136, %f3127, %f3139;
	fma.rn.f32 	%f3142, %f3137, %f3126, %f3021;
	fma.rn.f32 	%f3143, %f3137, %f3127, %f3140;
	fma.rn.f32 	%f3144, %f3137, %f3128, %f3141;
	fma.rn.f32 	%f3145, %f3138, %f3126, %f3027;
	fma.rn.f32 	%f3146, %f3138, %f3127, %f3142;
	fma.rn.f32 	%f3147, %f3138, %f3128, %f3143;
	ld.shared.v4.f32 	{%f3148, %f3149, %f3150, %f3151}, [%r210+40496];
	fma.rn.f32 	%f3152, %f3148, %f3126, %f3033;
	fma.rn.f32 	%f3153, %f3148, %f3127, %f3145;
	fma.rn.f32 	%f3154, %f3148, %f3128, %f3146;
	fma.rn.f32 	%f3155, %f3149, %f3126, %f3039;
	fma.rn.f32 	%f3156, %f3149, %f3127, %f3152;
	fma.rn.f32 	%f3157, %f3149, %f3128, %f3153;
	fma.rn.f32 	%f3158, %f3150, %f3126, %f3049;
	fma.rn.f32 	%f3159, %f3150, %f3127, %f3155;
	fma.rn.f32 	%f3160, %f3150, %f3128, %f3156;
	fma.rn.f32 	%f3161, %f3151, %f3126, %f3055;
	fma.rn.f32 	%f3162, %f3151, %f3127, %f3158;
	fma.rn.f32 	%f3163, %f3151, %f3128, %f3159;
	ld.shared.v4.f32 	{%f3164, %f3165, %f3166, %f3167}, [%r210+40512];
	fma.rn.f32 	%f3168, %f3164, %f3126, %f3061;
	fma.rn.f32 	%f3169, %f3164, %f3127, %f3161;
	fma.rn.f32 	%f3170, %f3164, %f3128, %f3162;
	fma.rn.f32 	%f3171, %f3165, %f3126, %f3067;
	fma.rn.f32 	%f3172, %f3165, %f3127, %f3168;
	fma.rn.f32 	%f3173, %f3165, %f3128, %f3169;
	fma.rn.f32 	%f3174, %f3166, %f3126, %f3073;
	fma.rn.f32 	%f3175, %f3166, %f3127, %f3171;
	fma.rn.f32 	%f3176, %f3166, %f3128, %f3172;
	fma.rn.f32 	%f3177, %f3167, %f3126, %f3075;
	fma.rn.f32 	%f3178, %f3167, %f3127, %f3174;
	fma.rn.f32 	%f3179, %f3167, %f3128, %f3175;
	ld.shared.v2.f32 	{%f3180, %f3181}, [%r210+40528];
	fma.rn.f32 	%f3182, %f3180, %f3127, %f3177;
	fma.rn.f32 	%f3183, %f3180, %f3128, %f3178;
	fma.rn.f32 	%f3184, %f3181, %f3128, %f3182;
	ld.shared.v2.f32 	{%f3185, %f3186}, [%r210+41400];
	fma.rn.f32 	%f3187, %f3185, %f3126, %f3087;
	fma.rn.f32 	%f3188, %f3185, %f3129, %f3144;
	fma.rn.f32 	%f3189, %f3186, %f3126, %f3090;
	fma.rn.f32 	%f3190, %f3186, %f3127, %f3187;
	fma.rn.f32 	%f3191, %f3186, %f3129, %f3147;
	fma.rn.f32 	%f3192, %f3186, %f3130, %f3188;
	ld.shared.v4.f32 	{%f3193, %f3194, %f3195, %f3196}, [%r210+41408];
	fma.rn.f32 	%f3197, %f3193, %f3126, %f3093;
	fma.rn.f32 	%f3198, %f3193, %f3127, %f3189;
	fma.rn.f32 	%f3199, %f3193, %f3128, %f3190;
	fma.rn.f32 	%f3200, %f3193, %f3129, %f3154;
	fma.rn.f32 	%f3201, %f3193, %f3130, %f3191;
	fma.rn.f32 	%f3202, %f3193, %f3131, %f3192;
	fma.rn.f32 	%f3203, %f3194, %f3126, %f3096;
	fma.rn.f32 	%f3204, %f3194, %f3127, %f3197;
	fma.rn.f32 	%f3205, %f3194, %f3128, %f3198;
	fma.rn.f32 	%f3206, %f3194, %f3129, %f3157;
	fma.rn.f32 	%f3207, %f3194, %f3130, %f3200;
	fma.rn.f32 	%f3208, %f3194, %f3131, %f3201;
	fma.rn.f32 	%f3209, %f3195, %f3126, %f3103;
	fma.rn.f32 	%f3210, %f3195, %f3127, %f3203;
	fma.rn.f32 	%f3211, %f3195, %f3128, %f3204;
	fma.rn.f32 	%f3212, %f3195, %f3129, %f3160;
	fma.rn.f32 	%f3213, %f3195, %f3130, %f3206;
	fma.rn.f32 	%f3214, %f3195, %f3131, %f3207;
	fma.rn.f32 	%f3215, %f3196, %f3126, %f3106;
	fma.rn.f32 	%f3216, %f3196, %f3127, %f3209;
	fma.rn.f32 	%f3217, %f3196, %f3128, %f3210;
	fma.rn.f32 	%f3218, %f3196, %f3129, %f3163;
	fma.rn.f32 	%f3219, %f3196, %f3130, %f3212;
	fma.rn.f32 	%f3220, %f3196, %f3131, %f3213;
	ld.shared.v4.f32 	{%f3221, %f3222, %f3223, %f3224}, [%r210+41424];
	fma.rn.f32 	%f3225, %f3221, %f3126, %f3109;
	fma.rn.f32 	%f3226, %f3221, %f3127, %f3215;
	fma.rn.f32 	%f3227, %f3221, %f3128, %f3216;
	fma.rn.f32 	%f3228, %f3221, %f3129, %f3170;
	fma.rn.f32 	%f3229, %f3221, %f3130, %f3218;
	fma.rn.f32 	%f3230, %f3221, %f3131, %f3219;
	fma.rn.f32 	%f3231, %f3222, %f3126, %f3112;
	fma.rn.f32 	%f3232, %f3222, %f3127, %f3225;
	fma.rn.f32 	%f3233, %f3222, %f3128, %f3226;
	fma.rn.f32 	%f3234, %f3222, %f3129, %f3173;
	fma.rn.f32 	%f3235, %f3222, %f3130, %f3228;
	fma.rn.f32 	%f3236, %f3222, %f3131, %f3229;
	fma.rn.f32 	%f3237, %f3223, %f3126, %f3119;
	fma.rn.f32 	%f3238, %f3223, %f3127, %f3231;
	fma.rn.f32 	%f3239, %f3223, %f3128, %f3232;
	fma.rn.f32 	%f3240, %f3223, %f3129, %f3176;
	fma.rn.f32 	%f3241, %f3223, %f3130, %f3234;
	fma.rn.f32 	%f3242, %f3223, %f3131, %f3235;
	fma.rn.f32 	%f3243, %f3224, %f3126, %f3122;
	fma.rn.f32 	%f3244, %f3224, %f3127, %f3237;
	fma.rn.f32 	%f3245, %f3224, %f3128, %f3238;
	fma.rn.f32 	%f3246, %f3224, %f3129, %f3179;
	fma.rn.f32 	%f3247, %f3224, %f3130, %f3240;
	fma.rn.f32 	%f3248, %f3224, %f3131, %f3241;
	ld.shared.v4.f32 	{%f3249, %f3250, %f3251, %f3252}, [%r210+41440];
	fma.rn.f32 	%f3253, %f3249, %f3126, %f3124;
	fma.rn.f32 	%f3254, %f3249, %f3127, %f3243;
	fma.rn.f32 	%f3255, %f3249, %f3128, %f3244;
	fma.rn.f32 	%f3256, %f3249, %f3129, %f3183;
	fma.rn.f32 	%f3257, %f3249, %f3130, %f3246;
	fma.rn.f32 	%f3258, %f3249, %f3131, %f3247;
	fma.rn.f32 	%f3259, %f3250, %f3126, %f3125;
	fma.rn.f32 	%f3260, %f3250, %f3127, %f3253;
	fma.rn.f32 	%f3261, %f3250, %f3128, %f3254;
	fma.rn.f32 	%f3262, %f3250, %f3129, %f3184;
	fma.rn.f32 	%f3263, %f3250, %f3130, %f3256;
	fma.rn.f32 	%f3264, %f3250, %f3131, %f3257;
	fma.rn.f32 	%f3265, %f3251, %f3127, %f3259;
	fma.rn.f32 	%f3266, %f3251, %f3128, %f3260;
	fma.rn.f32 	%f3267, %f3251, %f3130, %f3262;
	fma.rn.f32 	%f3268, %f3251, %f3131, %f3263;
	fma.rn.f32 	%f3269, %f3252, %f3128, %f3265;
	fma.rn.f32 	%f3270, %f3252, %f3131, %f3267;
	ld.shared.v4.f32 	{%f3271, %f3272, %f3273, %f3274}, [%r210+42320];
	fma.rn.f32 	%f3275, %f3271, %f3129, %f3199;
	fma.rn.f32 	%f3276, %f3271, %f3132, %f3202;
	fma.rn.f32 	%f3277, %f3272, %f3129, %f3205;
	fma.rn.f32 	%f3278, %f3272, %f3130, %f3275;
	fma.rn.f32 	%f3279, %f3272, %f3132, %f3208;
	fma.rn.f32 	%f3280, %f3272, %f3133, %f3276;
	fma.rn.f32 	%f3281, %f3273, %f3129, %f3211;
	fma.rn.f32 	%f3282, %f3273, %f3130, %f3277;
	fma.rn.f32 	%f3283, %f3273, %f3131, %f3278;
	fma.rn.f32 	%f3284, %f3273, %f3132, %f3214;
	fma.rn.f32 	%f3285, %f3273, %f3133, %f3279;
	fma.rn.f32 	%f3286, %f3273, %f3134, %f3280;
	fma.rn.f32 	%f3287, %f3274, %f3129, %f3217;
	fma.rn.f32 	%f3288, %f3274, %f3130, %f3281;
	fma.rn.f32 	%f3289, %f3274, %f3131, %f3282;
	fma.rn.f32 	%f3290, %f3274, %f3132, %f3220;
	fma.rn.f32 	%f3291, %f3274, %f3133, %f3284;
	fma.rn.f32 	%f3292, %f3274, %f3134, %f3285;
	ld.shared.v4.f32 	{%f3293, %f3294, %f3295, %f3296}, [%r210+42336];
	fma.rn.f32 	%f3297, %f3293, %f3129, %f3227;
	fma.rn.f32 	%f3298, %f3293, %f3130, %f3287;
	fma.rn.f32 	%f3299, %f3293, %f3131, %f3288;
	fma.rn.f32 	%f3300, %f3293, %f3132, %f3230;
	fma.rn.f32 	%f3301, %f3293, %f3133, %f3290;
	fma.rn.f32 	%f3302, %f3293, %f3134, %f3291;
	fma.rn.f32 	%f3303, %f3294, %f3129, %f3233;
	fma.rn.f32 	%f3304, %f3294, %f3130, %f3297;
	fma.rn.f32 	%f3305, %f3294, %f3131, %f3298;
	fma.rn.f32 	%f3306, %f3294, %f3132, %f3236;
	fma.rn.f32 	%f3307, %f3294, %f3133, %f3300;
	fma.rn.f32 	%f3308, %f3294, %f3134, %f3301;
	fma.rn.f32 	%f3309, %f3295, %f3129, %f3239;
	fma.rn.f32 	%f3310, %f3295, %f3130, %f3303;
	fma.rn.f32 	%f3311, %f3295, %f3131, %f3304;
	fma.rn.f32 	%f3312, %f3295, %f3132, %f3242;
	fma.rn.f32 	%f3313, %f3295, %f3133, %f3306;
	fma.rn.f32 	%f3314, %f3295, %f3134, %f3307;
	fma.rn.f32 	%f3315, %f3296, %f3129, %f3245;
	fma.rn.f32 	%f3316, %f3296, %f3130, %f3309;
	fma.rn.f32 	%f3317, %f3296, %f3131, %f3310;
	fma.rn.f32 	%f3318, %f3296, %f3132, %f3248;
	fma.rn.f32 	%f3319, %f3296, %f3133, %f3312;
	fma.rn.f32 	%f3320, %f3296, %f3134, %f3313;
	ld.shared.v4.f32 	{%f3321, %f3322, %f3323, %f3324}, [%r210+42352];
	fma.rn.f32 	%f3325, %f3321, %f3129, %f3255;
	fma.rn.f32 	%f3326, %f3321, %f3130, %f3315;
	fma.rn.f32 	%f3327, %f3321, %f3131, %f3316;
	fma.rn.f32 	%f3328, %f3321, %f3132, %f3258;
	fma.rn.f32 	%f3329, %f3321, %f3133, %f3318;
	fma.rn.f32 	%f3330, %f3321, %f3134, %f3319;
	fma.rn.f32 	%f3331, %f3322, %f3129, %f3261;
	fma.rn.f32 	%f3332, %f3322, %f3130, %f3325;
	fma.rn.f32 	%f3333, %f3322, %f3131, %f3326;
	fma.rn.f32 	%f3334, %f3322, %f3132, %f3264;
	fma.rn.f32 	%f3335, %f3322, %f3133, %f3328;
	fma.rn.f32 	%f3336, %f3322, %f3134, %f3329;
	fma.rn.f32 	%f3337, %f3323, %f3129, %f3266;
	fma.rn.f32 	%f3338, %f3323, %f3130, %f3331;
	fma.rn.f32 	%f3339, %f3323, %f3131, %f3332;
	fma.rn.f32 	%f3340, %f3323, %f3132, %f3268;
	fma.rn.f32 	%f3341, %f3323, %f3133, %f3334;
	fma.rn.f32 	%f3342, %f3323, %f3134, %f3335;
	fma.rn.f32 	%f3343, %f3324, %f3129, %f3269;
	fma.rn.f32 	%f3344, %f3324, %f3130, %f3337;
	fma.rn.f32 	%f3345, %f3324, %f3131, %f3338;
	fma.rn.f32 	%f3346, %f3324, %f3132, %f3270;
	fma.rn.f32 	%f3347, %f3324, %f3133, %f3340;
	fma.rn.f32 	%f3348, %f3324, %f3134, %f3341;
	ld.shared.v2.f32 	{%f3349, %f3350}, [%r210+42368];
	fma.rn.f32 	%f3351, %f3349, %f3130, %f3343;
	fma.rn.f32 	%f3352, %f3349, %f3131, %f3344;
	fma.rn.f32 	%f3353, %f3349, %f3133, %f3346;
	fma.rn.f32 	%f3354, %f3349, %f3134, %f3347;
	fma.rn.f32 	%f3355, %f3350, %f3131, %f3351;
	fma.rn.f32 	%f3356, %f3350, %f3134, %f3353;
	ld.shared.v2.f32 	{%f3357, %f3358}, [%r210+43240];
	fma.rn.f32 	%f3359, %f3357, %f3132, %f3283;
	fma.rn.f32 	%f3360, %f3358, %f3132, %f3289;
	fma.rn.f32 	%f3361, %f3358, %f3133, %f3359;
	ld.shared.v4.f32 	{%f3362, %f3363, %f3364, %f3365}, [%r210+43248];
	fma.rn.f32 	%f3366, %f3362, %f3132, %f3299;
	fma.rn.f32 	%f3367, %f3362, %f3133, %f3360;
	fma.rn.f32 	%f3368, %f3362, %f3134, %f3361;
	fma.rn.f32 	%f3369, %f3363, %f3132, %f3305;
	fma.rn.f32 	%f3370, %f3363, %f3133, %f3366;
	fma.rn.f32 	%f3371, %f3363, %f3134, %f3367;
	fma.rn.f32 	%f3372, %f3364, %f3132, %f3311;
	fma.rn.f32 	%f3373, %f3364, %f3133, %f3369;
	fma.rn.f32 	%f3374, %f3364, %f3134, %f3370;
	fma.rn.f32 	%f3375, %f3365, %f3132, %f3317;
	fma.rn.f32 	%f3376, %f3365, %f3133, %f3372;
	fma.rn.f32 	%f3377, %f3365, %f3134, %f3373;
	ld.shared.v4.f32 	{%f3378, %f3379, %f3380, %f3381}, [%r210+43264];
	fma.rn.f32 	%f3382, %f3378, %f3132, %f3327;
	fma.rn.f32 	%f3383, %f3378, %f3133, %f3375;
	fma.rn.f32 	%f3384, %f3378, %f3134, %f3376;
	fma.rn.f32 	%f3385, %f3379, %f3132, %f3333;
	fma.rn.f32 	%f3386, %f3379, %f3133, %f3382;
	fma.rn.f32 	%f3387, %f3379, %f3134, %f3383;
	fma.rn.f32 	%f3388, %f3380, %f3132, %f3339;
	fma.rn.f32 	%f3389, %f3380, %f3133, %f3385;
	fma.rn.f32 	%f3390, %f3380, %f3134, %f3386;
	fma.rn.f32 	%f3391, %f3381, %f3132, %f3345;
	fma.rn.f32 	%f3392, %f3381, %f3133, %f3388;
	fma.rn.f32 	%f3393, %f3381, %f3134, %f3389;
	ld.shared.v4.f32 	{%f3394, %f3395, %f3396, %f3397}, [%r210+43280];
	fma.rn.f32 	%f3398, %f3394, %f3132, %f3352;
	fma.rn.f32 	%f3399, %f3394, %f3133, %f3391;
	fma.rn.f32 	%f3400, %f3394, %f3134, %f3392;
	fma.rn.f32 	%f3401, %f3395, %f3132, %f3355;
	fma.rn.f32 	%f3402, %f3395, %f3133, %f3398;
	fma.rn.f32 	%f3403, %f3395, %f3134, %f3399;
	fma.rn.f32 	%f3404, %f3396, %f3133, %f3401;
	fma.rn.f32 	%f3405, %f3396, %f3134, %f3402;
	fma.rn.f32 	%f3406, %f3397, %f3134, %f3404;
	add.s32 	%r245, %r207, 3456;
	mul.wide.u32 	%rd99, %r245, 4;
	add.s64 	%rd100, %rd28, %rd99;
	ld.global.nc.f32 	%f3407, [%rd100];
	ld.global.nc.f32 	%f3408, [%rd100+128];
	ld.global.nc.f32 	%f3409, [%rd100+256];
	ld.global.nc.f32 	%f3410, [%rd100+384];
	add.s32 	%r246, %r207, 3584;
	mul.wide.u32 	%rd101, %r246, 4;
	add.s64 	%rd102, %rd28, %rd101;
	ld.global.nc.f32 	%f3411, [%rd102];
	add.s32 	%r247, %r207, 3616;
	mul.wide.u32 	%rd103, %r247, 4;
	add.s64 	%rd104, %rd28, %rd103;
	ld.global.nc.f32 	%f3412, [%rd104];
	add.s32 	%r248, %r207, 3648;
	mul.wide.u32 	%rd105, %r248, 4;
	add.s64 	%rd106, %rd28, %rd105;
	ld.global.nc.f32 	%f3413, [%rd106];
	add.s32 	%r249, %r207, 3680;
	mul.wide.u32 	%rd107, %r249, 4;
	add.s64 	%rd108, %rd28, %rd107;
	ld.global.nc.f32 	%f3414, [%rd108];
	add.s32 	%r250, %r207, 3712;
	mul.wide.u32 	%rd109, %r250, 4;
	add.s64 	%rd110, %rd28, %rd109;
	ld.global.nc.f32 	%f3415, [%rd110];
	ld.shared.v4.f32 	{%f3416, %f3417, %f3418, %f3419}, [%r210+44160];
	fma.rn.f32 	%f3420, %f3416, %f3407, %f3286;
	fma.rn.f32 	%f3421, %f3417, %f3407, %f3292;
	fma.rn.f32 	%f3422, %f3417, %f3408, %f3420;
	fma.rn.f32 	%f3423, %f3418, %f3407, %f3302;
	fma.rn.f32 	%f3424, %f3418, %f3408, %f3421;
	fma.rn.f32 	%f3425, %f3418, %f3409, %f3422;
	fma.rn.f32 	%f3426, %f3419, %f3407, %f3308;
	fma.rn.f32 	%f3427, %f3419, %f3408, %f3423;
	fma.rn.f32 	%f3428, %f3419, %f3409, %f3424;
	ld.shared.v4.f32 	{%f3429, %f3430, %f3431, %f3432}, [%r210+44176];
	fma.rn.f32 	%f3433, %f3429, %f3407, %f3314;
	fma.rn.f32 	%f3434, %f3429, %f3408, %f3426;
	fma.rn.f32 	%f3435, %f3429, %f3409, %f3427;
	fma.rn.f32 	%f3436, %f3430, %f3407, %f3320;
	fma.rn.f32 	%f3437, %f3430, %f3408, %f3433;
	fma.rn.f32 	%f3438, %f3430, %f3409, %f3434;
	fma.rn.f32 	%f3439, %f3431, %f3407, %f3330;
	fma.rn.f32 	%f3440, %f3431, %f3408, %f3436;
	fma.rn.f32 	%f3441, %f3431, %f3409, %f3437;
	fma.rn.f32 	%f3442, %f3432, %f3407, %f3336;
	fma.rn.f32 	%f3443, %f3432, %f3408, %f3439;
	fma.rn.f32 	%f3444, %f3432, %f3409, %f3440;
	ld.shared.v4.f32 	{%f3445, %f3446, %f3447, %f3448}, [%r210+44192];
	fma.rn.f32 	%f3449, %f3445, %f3407, %f3342;
	fma.rn.f32 	%f3450, %f3445, %f3408, %f3442;
	fma.rn.f32 	%f3451, %f3445, %f3409, %f3443;
	fma.rn.f32 	%f3452, %f3446, %f3407, %f3348;
	fma.rn.f32 	%f3453, %f3446, %f3408, %f3449;
	fma.rn.f32 	%f3454, %f3446, %f3409, %f3450;
	fma.rn.f32 	%f3455, %f3447, %f3407, %f3354;
	fma.rn.f32 	%f3456, %f3447, %f3408, %f3452;
	fma.rn.f32 	%f3457, %f3447, %f3409, %f3453;
	fma.rn.f32 	%f3458, %f3448, %f3407, %f3356;
	fma.rn.f32 	%f3459, %f3448, %f3408, %f3455;
	fma.rn.f32 	%f3460, %f3448, %f3409, %f3456;
	ld.shared.v2.f32 	{%f3461, %f3462}, [%r210+44208];
	fma.rn.f32 	%f3463, %f3461, %f3408, %f3458;
	fma.rn.f32 	%f3464, %f3461, %f3409, %f3459;
	fma.rn.f32 	%f3465, %f3462, %f3409, %f3463;
	ld.shared.v2.f32 	{%f3466, %f3467}, [%r210+45080];
	fma.rn.f32 	%f3468, %f3466, %f3407, %f3368;
	fma.rn.f32 	%f3469, %f3466, %f3410, %f3425;
	fma.rn.f32 	%f3470, %f3467, %f3407, %f3371;
	fma.rn.f32 	%f3471, %f3467, %f3408, %f3468;
	fma.rn.f32 	%f3472, %f3467, %f3410, %f3428;
	fma.rn.f32 	%f3473, %f3467, %f3411, %f3469;
	ld.shared.v4.f32 	{%f3474, %f3475, %f3476, %f3477}, [%r210+45088];
	fma.rn.f32 	%f3478, %f3474, %f3407, %f3374;
	fma.rn.f32 	%f3479, %f3474, %f3408, %f3470;
	fma.rn.f32 	%f3480, %f3474, %f3409, %f3471;
	fma.rn.f32 	%f3481, %f3474, %f3410, %f3435;
	fma.rn.f32 	%f3482, %f3474, %f3411, %f3472;
	fma.rn.f32 	%f3483, %f3474, %f3412, %f3473;
	fma.rn.f32 	%f3484, %f3475, %f3407, %f3377;
	fma.rn.f32 	%f3485, %f3475, %f3408, %f3478;
	fma.rn.f32 	%f3486, %f3475, %f3409, %f3479;
	fma.rn.f32 	%f3487, %f3475, %f3410, %f3438;
	fma.rn.f32 	%f3488, %f3475, %f3411, %f3481;
	fma.rn.f32 	%f3489, %f3475, %f3412, %f3482;
	fma.rn.f32 	%f3490, %f3476, %f3407, %f3384;
	fma.rn.f32 	%f3491, %f3476, %f3408, %f3484;
	fma.rn.f32 	%f3492, %f3476, %f3409, %f3485;
	fma.rn.f32 	%f3493, %f3476, %f3410, %f3441;
	fma.rn.f32 	%f3494, %f3476, %f3411, %f3487;
	fma.rn.f32 	%f3495, %f3476, %f3412, %f3488;
	fma.rn.f32 	%f3496, %f3477, %f3407, %f3387;
	fma.rn.f32 	%f3497, %f3477, %f3408, %f3490;
	fma.rn.f32 	%f3498, %f3477, %f3409, %f3491;
	fma.rn.f32 	%f3499, %f3477, %f3410, %f3444;
	fma.rn.f32 	%f3500, %f3477, %f3411, %f3493;
	fma.rn.f32 	%f3501, %f3477, %f3412, %f3494;
	ld.shared.v4.f32 	{%f3502, %f3503, %f3504, %f3505}, [%r210+45104];
	fma.rn.f32 	%f3506, %f3502, %f3407, %f3390;
	fma.rn.f32 	%f3507, %f3502, %f3408, %f3496;
	fma.rn.f32 	%f3508, %f3502, %f3409, %f3497;
	fma.rn.f32 	%f3509, %f3502, %f3410, %f3451;
	fma.rn.f32 	%f3510, %f3502, %f3411, %f3499;
	fma.rn.f32 	%f3511, %f3502, %f3412, %f3500;
	fma.rn.f32 	%f3512, %f3503, %f3407, %f3393;
	fma.rn.f32 	%f3513, %f3503, %f3408, %f3506;
	fma.rn.f32 	%f3514, %f3503, %f3409, %f3507;
	fma.rn.f32 	%f3515, %f3503, %f3410, %f3454;
	fma.rn.f32 	%f3516, %f3503, %f3411, %f3509;
	fma.rn.f32 	%f3517, %f3503, %f3412, %f3510;
	fma.rn.f32 	%f3518, %f3504, %f3407, %f3400;
	fma.rn.f32 	%f3519, %f3504, %f3408, %f3512;
	fma.rn.f32 	%f3520, %f3504, %f3409, %f3513;
	fma.rn.f32 	%f3521, %f3504, %f3410, %f3457;
	fma.rn.f32 	%f3522, %f3504, %f3411, %f3515;
	fma.rn.f32 	%f3523, %f3504, %f3412, %f3516;
	fma.rn.f32 	%f3524, %f3505, %f3407, %f3403;
	fma.rn.f32 	%f3525, %f3505, %f3408, %f3518;
	fma.rn.f32 	%f3526, %f3505, %f3409, %f3519;
	fma.rn.f32 	%f3527, %f3505, %f3410, %f3460;
	fma.rn.f32 	%f3528, %f3505, %f3411, %f3521;
	fma.rn.f32 	%f3529, %f3505, %f3412, %f3522;
	ld.shared.v4.f32 	{%f3530, %f3531, %f3532, %f3533}, [%r210+45120];
	fma.rn.f32 	%f3534, %f3530, %f3407, %f3405;
	fma.rn.f32 	%f3535, %f3530, %f3408, %f3524;
	fma.rn.f32 	%f3536, %f3530, %f3409, %f3525;
	fma.rn.f32 	%f3537, %f3530, %f3410, %f3464;
	fma.rn.f32 	%f3538, %f3530, %f3411, %f3527;
	fma.rn.f32 	%f3539, %f3530, %f3412, %f3528;
	fma.rn.f32 	%f3540, %f3531, %f3407, %f3406;
	fma.rn.f32 	%f3541, %f3531, %f3408, %f3534;
	fma.rn.f32 	%f3542, %f3531, %f3409, %f3535;
	fma.rn.f32 	%f3543, %f3531, %f3410, %f3465;
	fma.rn.f32 	%f3544, %f3531, %f3411, %f3537;
	fma.rn.f32 	%f3545, %f3531, %f3412, %f3538;
	fma.rn.f32 	%f3546, %f3532, %f3408, %f3540;
	fma.rn.f32 	%f3547, %f3532, %f3409, %f3541;
	fma.rn.f32 	%f3548, %f3532, %f3411, %f3543;
	fma.rn.f32 	%f3549, %f3532, %f3412, %f3544;
	fma.rn.f32 	%f3550, %f3533, %f3409, %f3546;
	fma.rn.f32 	%f3551, %f3533, %f3412, %f3548;
	ld.shared.v4.f32 	{%f3552, %f3553, %f3554, %f3555}, [%r210+46000];
	fma.rn.f32 	%f3556, %f3552, %f3410, %f3480;
	fma.rn.f32 	%f3557, %f3552, %f3413, %f3483;
	fma.rn.f32 	%f3558, %f3553, %f3410, %f3486;
	fma.rn.f32 	%f3559, %f3553, %f3411, %f3556;
	fma.rn.f32 	%f3560, %f3553, %f3413, %f3489;
	fma.rn.f32 	%f3561, %f3553, %f3414, %f3557;
	fma.rn.f32 	%f3562, %f3554, %f3410, %f3492;
	fma.rn.f32 	%f3563, %f3554, %f3411, %f3558;
	fma.rn.f32 	%f3564, %f3554, %f3412, %f3559;
	fma.rn.f32 	%f3565, %f3554, %f3413, %f3495;
	fma.rn.f32 	%f3566, %f3554, %f3414, %f3560;
	fma.rn.f32 	%f3567, %f3554, %f3415, %f3561;
	fma.rn.f32 	%f3568, %f3555, %f3410, %f3498;
	fma.rn.f32 	%f3569, %f3555, %f3411, %f3562;
	fma.rn.f32 	%f3570, %f3555, %f3412, %f3563;
	fma.rn.f32 	%f3571, %f3555, %f3413, %f3501;
	fma.rn.f32 	%f3572, %f3555, %f3414, %f3565;
	fma.rn.f32 	%f3573, %f3555, %f3415, %f3566;
	ld.shared.v4.f32 	{%f3574, %f3575, %f3576, %f3577}, [%r210+46016];
	fma.rn.f32 	%f3578, %f3574, %f3410, %f3508;
	fma.rn.f32 	%f3579, %f3574, %f3411, %f3568;
	fma.rn.f32 	%f3580, %f3574, %f3412, %f3569;
	fma.rn.f32 	%f3581, %f3574, %f3413, %f3511;
	fma.rn.f32 	%f3582, %f3574, %f3414, %f3571;
	fma.rn.f32 	%f3583, %f3574, %f3415, %f3572;
	fma.rn.f32 	%f3584, %f3575, %f3410, %f3514;
	fma.rn.f32 	%f3585, %f3575, %f3411, %f3578;
	fma.rn.f32 	%f3586, %f3575, %f3412, %f3579;
	fma.rn.f32 	%f3587, %f3575, %f3413, %f3517;
	fma.rn.f32 	%f3588, %f3575, %f3414, %f3581;
	fma.rn.f32 	%f3589, %f3575, %f3415, %f3582;
	fma.rn.f32 	%f3590, %f3576, %f3410, %f3520;
	fma.rn.f32 	%f3591, %f3576, %f3411, %f3584;
	fma.rn.f32 	%f3592, %f3576, %f3412, %f3585;
	fma.rn.f32 	%f3593, %f3576, %f3413, %f3523;
	fma.rn.f32 	%f3594, %f3576, %f3414, %f3587;
	fma.rn.f32 	%f3595, %f3576, %f3415, %f3588;
	fma.rn.f32 	%f3596, %f3577, %f3410, %f3526;
	fma.rn.f32 	%f3597, %f3577, %f3411, %f3590;
	fma.rn.f32 	%f3598, %f3577, %f3412, %f3591;
	fma.rn.f32 	%f3599, %f3577, %f3413, %f3529;
	fma.rn.f32 	%f3600, %f3577, %f3414, %f3593;
	fma.rn.f32 	%f3601, %f3577, %f3415, %f3594;
	ld.shared.v4.f32 	{%f3602, %f3603, %f3604, %f3605}, [%r210+46032];
	fma.rn.f32 	%f3606, %f3602, %f3410, %f3536;
	fma.rn.f32 	%f3607, %f3602, %f3411, %f3596;
	fma.rn.f32 	%f3608, %f3602, %f3412, %f3597;
	fma.rn.f32 	%f3609, %f3602, %f3413, %f3539;
	fma.rn.f32 	%f3610, %f3602, %f3414, %f3599;
	fma.rn.f32 	%f3611, %f3602, %f3415, %f3600;
	fma.rn.f32 	%f3612, %f3603, %f3410, %f3542;
	fma.rn.f32 	%f3613, %f3603, %f3411, %f3606;
	fma.rn.f32 	%f3614, %f3603, %f3412, %f3607;
	fma.rn.f32 	%f3615, %f3603, %f3413, %f3545;
	fma.rn.f32 	%f3616, %f3603, %f3414, %f3609;
	fma.rn.f32 	%f3617, %f3603, %f3415, %f3610;
	fma.rn.f32 	%f3618, %f3604, %f3410, %f3547;
	fma.rn.f32 	%f3619, %f3604, %f3411, %f3612;
	fma.rn.f32 	%f3620, %f3604, %f3412, %f3613;
	fma.rn.f32 	%f3621, %f3604, %f3413, %f3549;
	fma.rn.f32 	%f3622, %f3604, %f3414, %f3615;
	fma.rn.f32 	%f3623, %f3604, %f3415, %f3616;
	fma.rn.f32 	%f3624, %f3605, %f3410, %f3550;
	fma.rn.f32 	%f3625, %f3605, %f3411, %f3618;
	fma.rn.f32 	%f3626, %f3605, %f3412, %f3619;
	fma.rn.f32 	%f3627, %f3605, %f3413, %f3551;
	fma.rn.f32 	%f3628, %f3605, %f3414, %f3621;
	fma.rn.f32 	%f3629, %f3605, %f3415, %f3622;
	ld.shared.v2.f32 	{%f3630, %f3631}, [%r210+46048];
	fma.rn.f32 	%f3632, %f3630, %f3411, %f3624;
	fma.rn.f32 	%f3633, %f3630, %f3412, %f3625;
	fma.rn.f32 	%f3634, %f3630, %f3414, %f3627;
	fma.rn.f32 	%f3635, %f3630, %f3415, %f3628;
	fma.rn.f32 	%f3636, %f3631, %f3412, %f3632;
	fma.rn.f32 	%f3637, %f3631, %f3415, %f3634;
	ld.shared.v2.f32 	{%f3638, %f3639}, [%r210+46920];
	fma.rn.f32 	%f3640, %f3638, %f3413, %f3564;
	fma.rn.f32 	%f3641, %f3639, %f3413, %f3570;
	fma.rn.f32 	%f3642, %f3639, %f3414, %f3640;
	ld.shared.v4.f32 	{%f3643, %f3644, %f3645, %f3646}, [%r210+46928];
	fma.rn.f32 	%f3647, %f3643, %f3413, %f3580;
	fma.rn.f32 	%f3648, %f3643, %f3414, %f3641;
	fma.rn.f32 	%f3649, %f3643, %f3415, %f3642;
	fma.rn.f32 	%f3650, %f3644, %f3413, %f3586;
	fma.rn.f32 	%f3651, %f3644, %f3414, %f3647;
	fma.rn.f32 	%f3652, %f3644, %f3415, %f3648;
	fma.rn.f32 	%f3653, %f3645, %f3413, %f3592;
	fma.rn.f32 	%f3654, %f3645, %f3414, %f3650;
	fma.rn.f32 	%f3655, %f3645, %f3415, %f3651;
	fma.rn.f32 	%f3656, %f3646, %f3413, %f3598;
	fma.rn.f32 	%f3657, %f3646, %f3414, %f3653;
	fma.rn.f32 	%f3658, %f3646, %f3415, %f3654;
	ld.shared.v4.f32 	{%f3659, %f3660, %f3661, %f3662}, [%r210+46944];
	fma.rn.f32 	%f3663, %f3659, %f3413, %f3608;
	fma.rn.f32 	%f3664, %f3659, %f3414, %f3656;
	fma.rn.f32 	%f3665, %f3659, %f3415, %f3657;
	fma.rn.f32 	%f3666, %f3660, %f3413, %f3614;
	fma.rn.f32 	%f3667, %f3660, %f3414, %f3663;
	fma.rn.f32 	%f3668, %f3660, %f3415, %f3664;
	fma.rn.f32 	%f3669, %f3661, %f3413, %f3620;
	fma.rn.f32 	%f3670, %f3661, %f3414, %f3666;
	fma.rn.f32 	%f3671, %f3661, %f3415, %f3667;
	fma.rn.f32 	%f3672, %f3662, %f3413, %f3626;
	fma.rn.f32 	%f3673, %f3662, %f3414, %f3669;
	fma.rn.f32 	%f3674, %f3662, %f3415, %f3670;
	ld.shared.v4.f32 	{%f3675, %f3676, %f3677, %f3678}, [%r210+46960];
	fma.rn.f32 	%f3679, %f3675, %f3413, %f3633;
	fma.rn.f32 	%f3680, %f3675, %f3414, %f3672;
	fma.rn.f32 	%f3681, %f3675, %f3415, %f3673;
	fma.rn.f32 	%f3682, %f3676, %f3413, %f3636;
	fma.rn.f32 	%f3683, %f3676, %f3414, %f3679;
	fma.rn.f32 	%f3684, %f3676, %f3415, %f3680;
	fma.rn.f32 	%f3685, %f3677, %f3414, %f3682;
	fma.rn.f32 	%f3686, %f3677, %f3415, %f3683;
	fma.rn.f32 	%f3687, %f3678, %f3415, %f3685;
	add.s32 	%r251, %r207, 3744;
	mul.wide.u32 	%rd111, %r251, 4;
	add.s64 	%rd112, %rd28, %rd111;
	ld.global.nc.f32 	%f3688, [%rd112];
	ld.global.nc.f32 	%f3689, [%rd112+128];
	ld.global.nc.f32 	%f3690, [%rd112+256];
	ld.global.nc.f32 	%f3691, [%rd112+384];
	ld.global.nc.f32 	%f3692, [%rd112+512];
	ld.global.nc.f32 	%f3693, [%rd112+640];
	ld.global.nc.f32 	%f3694, [%rd112+768];
	ld.global.nc.f32 	%f3695, [%rd112+896];
	ld.global.nc.f32 	%f3696, [%rd112+1024];
	ld.shared.v4.f32 	{%f3697, %f3698, %f3699, %f3700}, [%r210+47840];
	fma.rn.f32 	%f3701, %f3697, %f3688, %f3567;
	fma.rn.f32 	%f3702, %f3698, %f3688, %f3573;
	fma.rn.f32 	%f3703, %f3698, %f3689, %f3701;
	fma.rn.f32 	%f3704, %f3699, %f3688, %f3583;
	fma.rn.f32 	%f3705, %f3699, %f3689, %f3702;
	fma.rn.f32 	%f3706, %f3699, %f3690, %f3703;
	fma.rn.f32 	%f3707, %f3700, %f3688, %f3589;
	fma.rn.f32 	%f3708, %f3700, %f3689, %f3704;
	fma.rn.f32 	%f3709, %f3700, %f3690, %f3705;
	ld.shared.v4.f32 	{%f3710, %f3711, %f3712, %f3713}, [%r210+47856];
	fma.rn.f32 	%f3714, %f3710, %f3688, %f3595;
	fma.rn.f32 	%f3715, %f3710, %f3689, %f3707;
	fma.rn.f32 	%f3716, %f3710, %f3690, %f3708;
	fma.rn.f32 	%f3717, %f3711, %f3688, %f3601;
	fma.rn.f32 	%f3718, %f3711, %f3689, %f3714;
	fma.rn.f32 	%f3719, %f3711, %f3690, %f3715;
	fma.rn.f32 	%f3720, %f3712, %f3688, %f3611;
	fma.rn.f32 	%f3721, %f3712, %f3689, %f3717;
	fma.rn.f32 	%f3722, %f3712, %f3690, %f3718;
	fma.rn.f32 	%f3723, %f3713, %f3688, %f3617;
	fma.rn.f32 	%f3724, %f3713, %f3689, %f3720;
	fma.rn.f32 	%f3725, %f3713, %f3690, %f3721;
	ld.shared.v4.f32 	{%f3726, %f3727, %f3728, %f3729}, [%r210+47872];
	fma.rn.f32 	%f3730, %f3726, %f3688, %f3623;
	fma.rn.f32 	%f3731, %f3726, %f3689, %f3723;
	fma.rn.f32 	%f3732, %f3726, %f3690, %f3724;
	fma.rn.f32 	%f3733, %f3727, %f3688, %f3629;
	fma.rn.f32 	%f3734, %f3727, %f3689, %f3730;
	fma.rn.f32 	%f3735, %f3727, %f3690, %f3731;
	fma.rn.f32 	%f3736, %f3728, %f3688, %f3635;
	fma.rn.f32 	%f3737, %f3728, %f3689, %f3733;
	fma.rn.f32 	%f3738, %f3728, %f3690, %f3734;
	fma.rn.f32 	%f3739, %f3729, %f3688, %f3637;
	fma.rn.f32 	%f3740, %f3729, %f3689, %f3736;
	fma.rn.f32 	%f3741, %f3729, %f3690, %f3737;
	ld.shared.v2.f32 	{%f3742, %f3743}, [%r210+47888];
	fma.rn.f32 	%f3744, %f3742, %f3689, %f3739;
	fma.rn.f32 	%f3745, %f3742, %f3690, %f3740;
	fma.rn.f32 	%f3746, %f3743, %f3690, %f3744;
	ld.shared.v2.f32 	{%f3747, %f3748}, [%r210+48760];
	fma.rn.f32 	%f3749, %f3747, %f3688, %f3649;
	fma.rn.f32 	%f3750, %f3747, %f3691, %f3706;
	fma.rn.f32 	%f3751, %f3748, %f3688, %f3652;
	fma.rn.f32 	%f3752, %f3748, %f3689, %f3749;
	fma.rn.f32 	%f3753, %f3748, %f3691, %f3709;
	fma.rn.f32 	%f3754, %f3748, %f3692, %f3750;
	ld.shared.v4.f32 	{%f3755, %f3756, %f3757, %f3758}, [%r210+48768];
	fma.rn.f32 	%f3759, %f3755, %f3688, %f3655;
	fma.rn.f32 	%f3760, %f3755, %f3689, %f3751;
	fma.rn.f32 	%f3761, %f3755, %f3690, %f3752;
	fma.rn.f32 	%f3762, %f3755, %f3691, %f3716;
	fma.rn.f32 	%f3763, %f3755, %f3692, %f3753;
	fma.rn.f32 	%f3764, %f3755, %f3693, %f3754;
	fma.rn.f32 	%f3765, %f3756, %f3688, %f3658;
	fma.rn.f32 	%f3766, %f3756, %f3689, %f3759;
	fma.rn.f32 	%f3767, %f3756, %f3690, %f3760;
	fma.rn.f32 	%f3768, %f3756, %f3691, %f3719;
	fma.rn.f32 	%f3769, %f3756, %f3692, %f3762;
	fma.rn.f32 	%f3770, %f3756, %f3693, %f3763;
	fma.rn.f32 	%f3771, %f3757, %f3688, %f3665;
	fma.rn.f32 	%f3772, %f3757, %f3689, %f3765;
	fma.rn.f32 	%f3773, %f3757, %f3690, %f3766;
	fma.rn.f32 	%f3774, %f3757, %f3691, %f3722;
	fma.rn.f32 	%f3775, %f3757, %f3692, %f3768;
	fma.rn.f32 	%f3776, %f3757, %f3693, %f3769;
	fma.rn.f32 	%f3777, %f3758, %f3688, %f3668;
	fma.rn.f32 	%f3778, %f3758, %f3689, %f3771;
	fma.rn.f32 	%f3779, %f3758, %f3690, %f3772;
	fma.rn.f32 	%f3780, %f3758, %f3691, %f3725;
	fma.rn.f32 	%f3781, %f3758, %f3692, %f3774;
	fma.rn.f32 	%f3782, %f3758, %f3693, %f3775;
	ld.shared.v4.f32 	{%f3783, %f3784, %f3785, %f3786}, [%r210+48784];
	fma.rn.f32 	%f3787, %f3783, %f3688, %f3671;
	fma.rn.f32 	%f3788, %f3783, %f3689, %f3777;
	fma.rn.f32 	%f3789, %f3783, %f3690, %f3778;
	fma.rn.f32 	%f3790, %f3783, %f3691, %f3732;
	fma.rn.f32 	%f3791, %f3783, %f3692, %f3780;
	fma.rn.f32 	%f3792, %f3783, %f3693, %f3781;
	fma.rn.f32 	%f3793, %f3784, %f3688, %f3674;
	fma.rn.f32 	%f3794, %f3784, %f3689, %f3787;
	fma.rn.f32 	%f3795, %f3784, %f3690, %f3788;
	fma.rn.f32 	%f3796, %f3784, %f3691, %f3735;
	fma.rn.f32 	%f3797, %f3784, %f3692, %f3790;
	fma.rn.f32 	%f3798, %f3784, %f3693, %f3791;
	fma.rn.f32 	%f3799, %f3785, %f3688, %f3681;
	fma.rn.f32 	%f3800, %f3785, %f3689, %f3793;
	fma.rn.f32 	%f3801, %f3785, %f3690, %f3794;
	fma.rn.f32 	%f3802, %f3785, %f3691, %f3738;
	fma.rn.f32 	%f3803, %f3785, %f3692, %f3796;
	fma.rn.f32 	%f3804, %f3785, %f3693, %f3797;
	fma.rn.f32 	%f3805, %f3786, %f3688, %f3684;
	fma.rn.f32 	%f3806, %f3786, %f3689, %f3799;
	fma.rn.f32 	%f3807, %f3786, %f3690, %f3800;
	fma.rn.f32 	%f3808, %f3786, %f3691, %f3741;
	fma.rn.f32 	%f3809, %f3786, %f3692, %f3802;
	fma.rn.f32 	%f3810, %f3786, %f3693, %f3803;
	ld.shared.v4.f32 	{%f3811, %f3812, %f3813, %f3814}, [%r210+48800];
	fma.rn.f32 	%f3815, %f3811, %f3688, %f3686;
	fma.rn.f32 	%f3816, %f3811, %f3689, %f3805;
	fma.rn.f32 	%f3817, %f3811, %f3690, %f3806;
	fma.rn.f32 	%f3818, %f3811, %f3691, %f3745;
	fma.rn.f32 	%f3819, %f3811, %f3692, %f3808;
	fma.rn.f32 	%f3820, %f3811, %f3693, %f3809;
	fma.rn.f32 	%f3821, %f3812, %f3688, %f3687;
	fma.rn.f32 	%f3822, %f3812, %f3689, %f3815;
	fma.rn.f32 	%f3823, %f3812, %f3690, %f3816;
	fma.rn.f32 	%f3824, %f3812, %f3691, %f3746;
	fma.rn.f32 	%f3825, %f3812, %f3692, %f3818;
	fma.rn.f32 	%f3826, %f3812, %f3693, %f3819;
	fma.rn.f32 	%f3827, %f3813, %f3689, %f3821;
	fma.rn.f32 	%f3828, %f3813, %f3690, %f3822;
	fma.rn.f32 	%f3829, %f3813, %f3692, %f3824;
	fma.rn.f32 	%f3830, %f3813, %f3693, %f3825;
	fma.rn.f32 	%f3831, %f3814, %f3690, %f3827;
	fma.rn.f32 	%f3832, %f3814, %f3693, %f3829;
	ld.shared.v4.f32 	{%f3833, %f3834, %f3835, %f3836}, [%r210+49680];
	fma.rn.f32 	%f3837, %f3833, %f3691, %f3761;
	fma.rn.f32 	%f3838, %f3833, %f3694, %f3764;
	fma.rn.f32 	%f3839, %f3834, %f3691, %f3767;
	fma.rn.f32 	%f3840, %f3834, %f3692, %f3837;
	fma.rn.f32 	%f3841, %f3834, %f3694, %f3770;
	fma.rn.f32 	%f3842, %f3834, %f3695, %f3838;
	fma.rn.f32 	%f3843, %f3835, %f3691, %f3773;
	fma.rn.f32 	%f3844, %f3835, %f3692, %f3839;
	fma.rn.f32 	%f3845, %f3835, %f3693, %f3840;
	fma.rn.f32 	%f3846, %f3835, %f3694, %f3776;
	fma.rn.f32 	%f3847, %f3835, %f3695, %f3841;
	fma.rn.f32 	%f3848, %f3835, %f3696, %f3842;
	fma.rn.f32 	%f3849, %f3836, %f3691, %f3779;
	fma.rn.f32 	%f3850, %f3836, %f3692, %f3843;
	fma.rn.f32 	%f3851, %f3836, %f3693, %f3844;
	fma.rn.f32 	%f3852, %f3836, %f3694, %f3782;
	fma.rn.f32 	%f3853, %f3836, %f3695, %f3846;
	fma.rn.f32 	%f3854, %f3836, %f3696, %f3847;
	ld.shared.v4.f32 	{%f3855, %f3856, %f3857, %f3858}, [%r210+49696];
	fma.rn.f32 	%f3859, %f3855, %f3691, %f3789;
	fma.rn.f32 	%f3860, %f3855, %f3692, %f3849;
	fma.rn.f32 	%f3861, %f3855, %f3693, %f3850;
	fma.rn.f32 	%f3862, %f3855, %f3694, %f3792;
	fma.rn.f32 	%f3863, %f3855, %f3695, %f3852;
	fma.rn.f32 	%f3864, %f3855, %f3696, %f3853;
	fma.rn.f32 	%f3865, %f3856, %f3691, %f3795;
	fma.rn.f32 	%f3866, %f3856, %f3692, %f3859;
	fma.rn.f32 	%f3867, %f3856, %f3693, %f3860;
	fma.rn.f32 	%f3868, %f3856, %f3694, %f3798;
	fma.rn.f32 	%f3869, %f3856, %f3695, %f3862;
	fma.rn.f32 	%f3870, %f3856, %f3696, %f3863;
	fma.rn.f32 	%f3871, %f3857, %f3691, %f3801;
	fma.rn.f32 	%f3872, %f3857, %f3692, %f3865;
	fma.rn.f32 	%f3873, %f3857, %f3693, %f3866;
	fma.rn.f32 	%f3874, %f3857, %f3694, %f3804;
	fma.rn.f32 	%f3875, %f3857, %f3695, %f3868;
	fma.rn.f32 	%f3876, %f3857, %f3696, %f3869;
	fma.rn.f32 	%f3877, %f3858, %f3691, %f3807;
	fma.rn.f32 	%f3878, %f3858, %f3692, %f3871;
	fma.rn.f32 	%f3879, %f3858, %f3693, %f3872;
	fma.rn.f32 	%f3880, %f3858, %f3694, %f3810;
	fma.rn.f32 	%f3881, %f3858, %f3695, %f3874;
	fma.rn.f32 	%f3882, %f3858, %f3696, %f3875;
	ld.shared.v4.f32 	{%f3883, %f3884, %f3885, %f3886}, [%r210+49712];
	fma.rn.f32 	%f3887, %f3883, %f3691, %f3817;
	fma.rn.f32 	%f3888, %f3883, %f3692, %f3877;
	fma.rn.f32 	%f3889, %f3883, %f3693, %f3878;
	fma.rn.f32 	%f3890, %f3883, %f3694, %f3820;
	fma.rn.f32 	%f3891, %f3883, %f3695, %f3880;
	fma.rn.f32 	%f3892, %f3883, %f3696, %f3881;
	fma.rn.f32 	%f3893, %f3884, %f3691, %f3823;
	fma.rn.f32 	%f3894, %f3884, %f3692, %f3887;
	fma.rn.f32 	%f3895, %f3884, %f3693, %f3888;
	fma.rn.f32 	%f3896, %f3884, %f3694, %f3826;
	fma.rn.f32 	%f3897, %f3884, %f3695, %f3890;
	fma.rn.f32 	%f3898, %f3884, %f3696, %f3891;
	fma.rn.f32 	%f3899, %f3885, %f3691, %f3828;
	fma.rn.f32 	%f3900, %f3885, %f3692, %f3893;
	fma.rn.f32 	%f3901, %f3885, %f3693, %f3894;
	fma.rn.f32 	%f3902, %f3885, %f3694, %f3830;
	fma.rn.f32 	%f3903, %f3885, %f3695, %f3896;
	fma.rn.f32 	%f3904, %f3885, %f3696, %f3897;
	fma.rn.f32 	%f3905, %f3886, %f3691, %f3831;
	fma.rn.f32 	%f3906, %f3886, %f3692, %f3899;
	fma.rn.f32 	%f3907, %f3886, %f3693, %f3900;
	fma.rn.f32 	%f3908, %f3886, %f3694, %f3832;
	fma.rn.f32 	%f3909, %f3886, %f3695, %f3902;
	fma.rn.f32 	%f3910, %f3886, %f3696, %f3903;
	ld.shared.v2.f32 	{%f3911, %f3912}, [%r210+49728];
	fma.rn.f32 	%f3913, %f3911, %f3692, %f3905;
	fma.rn.f32 	%f3914, %f3911, %f3693, %f3906;
	fma.rn.f32 	%f3915, %f3911, %f3695, %f3908;
	fma.rn.f32 	%f3916, %f3911, %f3696, %f3909;
	fma.rn.f32 	%f3917, %f3912, %f3693, %f3913;
	fma.rn.f32 	%f3918, %f3912, %f3696, %f3915;
	ld.shared.v2.f32 	{%f3919, %f3920}, [%r210+50600];
	fma.rn.f32 	%f3921, %f3919, %f3694, %f3845;
	fma.rn.f32 	%f3922, %f3920, %f3694, %f3851;
	fma.rn.f32 	%f3923, %f3920, %f3695, %f3921;
	ld.shared.v4.f32 	{%f3924, %f3925, %f3926, %f3927}, [%r210+50608];
	fma.rn.f32 	%f3928, %f3924, %f3694, %f3861;
	fma.rn.f32 	%f3929, %f3924, %f3695, %f3922;
	fma.rn.f32 	%f3930, %f3924, %f3696, %f3923;
	fma.rn.f32 	%f3931, %f3925, %f3694, %f3867;
	fma.rn.f32 	%f3932, %f3925, %f3695, %f3928;
	fma.rn.f32 	%f3933, %f3925, %f3696, %f3929;
	fma.rn.f32 	%f3934, %f3926, %f3694, %f3873;
	fma.rn.f32 	%f3935, %f3926, %f3695, %f3931;
	fma.rn.f32 	%f3936, %f3926, %f3696, %f3932;
	fma.rn.f32 	%f3937, %f3927, %f3694, %f3879;
	fma.rn.f32 	%f3938, %f3927, %f3695, %f3934;
	fma.rn.f32 	%f3939, %f3927, %f3696, %f3935;
	ld.shared.v4.f32 	{%f3940, %f3941, %f3942, %f3943}, [%r210+50624];
	fma.rn.f32 	%f3944, %f3940, %f3694, %f3889;
	fma.rn.f32 	%f3945, %f3940, %f3695, %f3937;
	fma.rn.f32 	%f3946, %f3940, %f3696, %f3938;
	fma.rn.f32 	%f3947, %f3941, %f3694, %f3895;
	fma.rn.f32 	%f3948, %f3941, %f3695, %f3944;
	fma.rn.f32 	%f3949, %f3941, %f3696, %f3945;
	fma.rn.f32 	%f3950, %f3942, %f3694, %f3901;
	fma.rn.f32 	%f3951, %f3942, %f3695, %f3947;
	fma.rn.f32 	%f3952, %f3942, %f3696, %f3948;
	fma.rn.f32 	%f3953, %f3943, %f3694, %f3907;
	fma.rn.f32 	%f3954, %f3943, %f3695, %f3950;
	fma.rn.f32 	%f3955, %f3943, %f3696, %f3951;
	ld.shared.v4.f32 	{%f3956, %f3957, %f3958, %f3959}, [%r210+50640];
	fma.rn.f32 	%f3960, %f3956, %f3694, %f3914;
	fma.rn.f32 	%f3961, %f3956, %f3695, %f3953;
	fma.rn.f32 	%f3962, %f3956, %f3696, %f3954;
	fma.rn.f32 	%f3963, %f3957, %f3694, %f3917;
	fma.rn.f32 	%f3964, %f3957, %f3695, %f3960;
	fma.rn.f32 	%f3965, %f3957, %f3696, %f3961;
	fma.rn.f32 	%f3966, %f3958, %f3695, %f3963;
	fma.rn.f32 	%f3967, %f3958, %f3696, %f3964;
	fma.rn.f32 	%f3968, %f3959, %f3696, %f3966;
	add.s32 	%r252, %r207, 4032;
	mul.wide.u32 	%rd113, %r252, 4;
	add.s64 	%rd114, %rd28, %rd113;
	ld.global.nc.f32 	%f3969, [%rd114];
	ld.global.nc.f32 	%f3970, [%rd114+128];
	add.s32 	%r253, %r207, 4096;
	mul.wide.u32 	%rd115, %r253, 4;
	add.s64 	%rd116, %rd28, %rd115;
	ld.global.nc.f32 	%f3971, [%rd116];
	add.s32 	%r254, %r207, 4128;
	mul.wide.u32 	%rd117, %r254, 4;
	add.s64 	%rd118, %rd28, %rd117;
	ld.global.nc.f32 	%f3972, [%rd118];
	add.s32 	%r255, %r207, 4160;
	mul.wide.u32 	%rd119, %r255, 4;
	add.s64 	%rd120, %rd28, %rd119;
	ld.global.nc.f32 	%f3973, [%rd120];
	add.s32 	%r256, %r207, 4192;
	mul.wide.u32 	%rd121, %r256, 4;
	add.s64 	%rd122, %rd28, %rd121;
	ld.global.nc.f32 	%f3974, [%rd122];
	add.s32 	%r257, %r207, 4224;
	mul.wide.u32 	%rd123, %r257, 4;
	add.s64 	%rd124, %rd28, %rd123;
	ld.global.nc.f32 	%f3975, [%rd124];
	add.s32 	%r258, %r207, 4256;
	mul.wide.u32 	%rd125, %r258, 4;
	add.s64 	%rd126, %rd28, %rd125;
	ld.global.nc.f32 	%f3976, [%rd126];
	add.s32 	%r259, %r207, 4288;
	mul.wide.u32 	%rd127, %r259, 4;
	add.s64 	%rd128, %rd28, %rd127;
	ld.global.nc.f32 	%f3977, [%rd128];
	ld.shared.v4.f32 	{%f3978, %f3979, %f3980, %f3981}, [%r210+51520];
	fma.rn.f32 	%f3982, %f3978, %f3969, %f3848;
	fma.rn.f32 	%f3983, %f3979, %f3969, %f3854;
	fma.rn.f32 	%f3984, %f3979, %f3970, %f3982;
	fma.rn.f32 	%f3985, %f3980, %f3969, %f3864;
	fma.rn.f32 	%f3986, %f3980, %f3970, %f3983;
	fma.rn.f32 	%f3987, %f3980, %f3971, %f3984;
	fma.rn.f32 	%f3988, %f3981, %f3969, %f3870;
	fma.rn.f32 	%f3989, %f3981, %f3970, %f3985;
	fma.rn.f32 	%f3990, %f3981, %f3971, %f3986;
	ld.shared.v4.f32 	{%f3991, %f3992, %f3993, %f3994}, [%r210+51536];
	fma.rn.f32 	%f3995, %f3991, %f3969, %f3876;
	fma.rn.f32 	%f3996, %f3991, %f3970, %f3988;
	fma.rn.f32 	%f3997, %f3991, %f3971, %f3989;
	fma.rn.f32 	%f3998, %f3992, %f3969, %f3882;
	fma.rn.f32 	%f3999, %f3992, %f3970, %f3995;
	fma.rn.f32 	%f4000, %f3992, %f3971, %f3996;
	fma.rn.f32 	%f4001, %f3993, %f3969, %f3892;
	fma.rn.f32 	%f4002, %f3993, %f3970, %f3998;
	fma.rn.f32 	%f4003, %f3993, %f3971, %f3999;
	fma.rn.f32 	%f4004, %f3994, %f3969, %f3898;
	fma.rn.f32 	%f4005, %f3994, %f3970, %f4001;
	fma.rn.f32 	%f4006, %f3994, %f3971, %f4002;
	ld.shared.v4.f32 	{%f4007, %f4008, %f4009, %f4010}, [%r210+51552];
	fma.rn.f32 	%f4011, %f4007, %f3969, %f3904;
	fma.rn.f32 	%f4012, %f4007, %f3970, %f4004;
	fma.rn.f32 	%f4013, %f4007, %f3971, %f4005;
	fma.rn.f32 	%f4014, %f4008, %f3969, %f3910;
	fma.rn.f32 	%f4015, %f4008, %f3970, %f4011;
	fma.rn.f32 	%f4016, %f4008, %f3971, %f4012;
	fma.rn.f32 	%f4017, %f4009, %f3969, %f3916;
	fma.rn.f32 	%f4018, %f4009, %f3970, %f4014;
	fma.rn.f32 	%f4019, %f4009, %f3971, %f4015;
	fma.rn.f32 	%f4020, %f4010, %f3969, %f3918;
	fma.rn.f32 	%f4021, %f4010, %f3970, %f4017;
	fma.rn.f32 	%f4022, %f4010, %f3971, %f4018;
	ld.shared.v2.f32 	{%f4023, %f4024}, [%r210+51568];
	fma.rn.f32 	%f4025, %f4023, %f3970, %f4020;
	fma.rn.f32 	%f4026, %f4023, %f3971, %f4021;
	fma.rn.f32 	%f4027, %f4024, %f3971, %f4025;
	ld.shared.v2.f32 	{%f4028, %f4029}, [%r210+52440];
	fma.rn.f32 	%f4030, %f4028, %f3969, %f3930;
	fma.rn.f32 	%f4031, %f4028, %f3972, %f3987;
	fma.rn.f32 	%f4032, %f4029, %f3969, %f3933;
	fma.rn.f32 	%f4033, %f4029, %f3970, %f4030;
	fma.rn.f32 	%f4034, %f4029, %f3972, %f3990;
	fma.rn.f32 	%f4035, %f4029, %f3973, %f4031;
	ld.shared.v4.f32 	{%f4036, %f4037, %f4038, %f4039}, [%r210+52448];
	fma.rn.f32 	%f4040, %f4036, %f3969, %f3936;
	fma.rn.f32 	%f4041, %f4036, %f3970, %f4032;
	fma.rn.f32 	%f4042, %f4036, %f3971, %f4033;
	fma.rn.f32 	%f4043, %f4036, %f3972, %f3997;
	fma.rn.f32 	%f4044, %f4036, %f3973, %f4034;
	fma.rn.f32 	%f4045, %f4036, %f3974, %f4035;
	fma.rn.f32 	%f4046, %f4037, %f3969, %f3939;
	fma.rn.f32 	%f4047, %f4037, %f3970, %f4040;
	fma.rn.f32 	%f4048, %f4037, %f3971, %f4041;
	fma.rn.f32 	%f4049, %f4037, %f3972, %f4000;
	fma.rn.f32 	%f4050, %f4037, %f3973, %f4043;
	fma.rn.f32 	%f4051, %f4037, %f3974, %f4044;
	fma.rn.f32 	%f4052, %f4038, %f3969, %f3946;
	fma.rn.f32 	%f4053, %f4038, %f3970, %f4046;
	fma.rn.f32 	%f4054, %f4038, %f3971, %f4047;
	fma.rn.f32 	%f4055, %f4038, %f3972, %f4003;
	fma.rn.f32 	%f4056, %f4038, %f3973, %f4049;
	fma.rn.f32 	%f4057, %f4038, %f3974, %f4050;
	fma.rn.f32 	%f4058, %f4039, %f3969, %f3949;
	fma.rn.f32 	%f4059, %f4039, %f3970, %f4052;
	fma.rn.f32 	%f4060, %f4039, %f3971, %f4053;
	fma.rn.f32 	%f4061, %f4039, %f3972, %f4006;
	fma.rn.f32 	%f4062, %f4039, %f3973, %f4055;
	fma.rn.f32 	%f4063, %f4039, %f3974, %f4056;
	ld.shared.v4.f32 	{%f4064, %f4065, %f4066, %f4067}, [%r210+52464];
	fma.rn.f32 	%f4068, %f4064, %f3969, %f3952;
	fma.rn.f32 	%f4069, %f4064, %f3970, %f4058;
	fma.rn.f32 	%f4070, %f4064, %f3971, %f4059;
	fma.rn.f32 	%f4071, %f4064, %f3972, %f4013;
	fma.rn.f32 	%f4072, %f4064, %f3973, %f4061;
	fma.rn.f32 	%f4073, %f4064, %f3974, %f4062;
	fma.rn.f32 	%f4074, %f4065, %f3969, %f3955;
	fma.rn.f32 	%f4075, %f4065, %f3970, %f4068;
	fma.rn.f32 	%f4076, %f4065, %f3971, %f4069;
	fma.rn.f32 	%f4077, %f4065, %f3972, %f4016;
	fma.rn.f32 	%f4078, %f4065, %f3973, %f4071;
	fma.rn.f32 	%f4079, %f4065, %f3974, %f4072;
	fma.rn.f32 	%f4080, %f4066, %f3969, %f3962;
	fma.rn.f32 	%f4081, %f4066, %f3970, %f4074;
	fma.rn.f32 	%f4082, %f4066, %f3971, %f4075;
	fma.rn.f32 	%f4083, %f4066, %f3972, %f4019;
	fma.rn.f32 	%f4084, %f4066, %f3973, %f4077;
	fma.rn.f32 	%f4085, %f4066, %f3974, %f4078;
	fma.rn.f32 	%f4086, %f4067, %f3969, %f3965;
	fma.rn.f32 	%f4087, %f4067, %f3970, %f4080;
	fma.rn.f32 	%f4088, %f4067, %f3971, %f4081;
	fma.rn.f32 	%f4089, %f4067, %f3972, %f4022;
	fma.rn.f32 	%f4090, %f4067, %f3973, %f4083;
	fma.rn.f32 	%f4091, %f4067, %f3974, %f4084;
	ld.shared.v4.f32 	{%f4092, %f4093, %f4094, %f4095}, [%r210+52480];
	fma.rn.f32 	%f4096, %f4092, %f3969, %f3967;
	fma.rn.f32 	%f4097, %f4092, %f3970, %f4086;
	fma.rn.f32 	%f4098, %f4092, %f3971, %f4087;
	fma.rn.f32 	%f4099, %f4092, %f3972, %f4026;
	fma.rn.f32 	%f4100, %f4092, %f3973, %f4089;
	fma.rn.f32 	%f4101, %f4092, %f3974, %f4090;
	fma.rn.f32 	%f4102, %f4093, %f3969, %f3968;
	fma.rn.f32 	%f4103, %f4093, %f3970, %f4096;
	fma.rn.f32 	%f4104, %f4093, %f3971, %f4097;
	fma.rn.f32 	%f4105, %f4093, %f3972, %f4027;
	fma.rn.f32 	%f4106, %f4093, %f3973, %f4099;
	fma.rn.f32 	%f4107, %f4093, %f3974, %f4100;
	fma.rn.f32 	%f4108, %f4094, %f3970, %f4102;
	fma.rn.f32 	%f4109, %f4094, %f3971, %f4103;
	fma.rn.f32 	%f4110, %f4094, %f3973, %f4105;
	fma.rn.f32 	%f4111, %f4094, %f3974, %f4106;
	fma.rn.f32 	%f4112, %f4095, %f3971, %f4108;
	fma.rn.f32 	%f4113, %f4095, %f3974, %f4110;
	ld.shared.v4.f32 	{%f4114, %f4115, %f4116, %f4117}, [%r210+53360];
	fma.rn.f32 	%f4118, %f4114, %f3972, %f4042;
	fma.rn.f32 	%f4119, %f4114, %f3975, %f4045;
	fma.rn.f32 	%f4120, %f4115, %f3972, %f4048;
	fma.rn.f32 	%f4121, %f4115, %f3973, %f4118;
	fma.rn.f32 	%f4122, %f4115, %f3975, %f4051;
	fma.rn.f32 	%f4123, %f4115, %f3976, %f4119;
	fma.rn.f32 	%f4124, %f4116, %f3972, %f4054;
	fma.rn.f32 	%f4125, %f4116, %f3973, %f4120;
	fma.rn.f32 	%f4126, %f4116, %f3974, %f4121;
	fma.rn.f32 	%f4127, %f4116, %f3975, %f4057;
	fma.rn.f32 	%f4128, %f4116, %f3976, %f4122;
	fma.rn.f32 	%f4129, %f4116, %f3977, %f4123;
	fma.rn.f32 	%f4130, %f4117, %f3972, %f4060;
	fma.rn.f32 	%f4131, %f4117, %f3973, %f4124;
	fma.rn.f32 	%f4132, %f4117, %f3974, %f4125;
	fma.rn.f32 	%f4133, %f4117, %f3975, %f4063;
	fma.rn.f32 	%f4134, %f4117, %f3976, %f4127;
	fma.rn.f32 	%f4135, %f4117, %f3977, %f4128;
	ld.shared.v4.f32 	{%f4136, %f4137, %f4138, %f4139}, [%r210+53376];
	fma.rn.f32 	%f4140, %f4136, %f3972, %f4070;
	fma.rn.f32 	%f4141, %f4136, %f3973, %f4130;
	fma.rn.f32 	%f4142, %f4136, %f3974, %f4131;
	fma.rn.f32 	%f4143, %f4136, %f3975, %f4073;
	fma.rn.f32 	%f4144, %f4136, %f3976, %f4133;
	fma.rn.f32 	%f4145, %f4136, %f3977, %f4134;
	fma.rn.f32 	%f4146, %f4137, %f3972, %f4076;
	fma.rn.f32 	%f4147, %f4137, %f3973, %f4140;
	fma.rn.f32 	%f4148, %f4137, %f3974, %f4141;
	fma.rn.f32 	%f4149, %f4137, %f3975, %f4079;
	fma.rn.f32 	%f4150, %f4137, %f3976, %f4143;
	fma.rn.f32 	%f4151, %f4137, %f3977, %f4144;
	fma.rn.f32 	%f4152, %f4138, %f3972, %f4082;
	fma.rn.f32 	%f4153, %f4138, %f3973, %f4146;
	fma.rn.f32 	%f4154, %f4138, %f3974, %f4147;
	fma.rn.f32 	%f4155, %f4138, %f3975, %f4085;
	fma.rn.f32 	%f4156, %f4138, %f3976, %f4149;
	fma.rn.f32 	%f4157, %f4138, %f3977, %f4150;
	fma.rn.f32 	%f4158, %f4139, %f3972, %f4088;
	fma.rn.f32 	%f4159, %f4139, %f3973, %f4152;
	fma.rn.f32 	%f4160, %f4139, %f3974, %f4153;
	fma.rn.f32 	%f4161, %f4139, %f3975, %f4091;
	fma.rn.f32 	%f4162, %f4139, %f3976, %f4155;
	fma.rn.f32 	%f4163, %f4139, %f3977, %f4156;
	ld.shared.v4.f32 	{%f4164, %f4165, %f4166, %f4167}, [%r210+53392];
	fma.rn.f32 	%f4168, %f4164, %f3972, %f4098;
	fma.rn.f32 	%f4169, %f4164, %f3973, %f4158;
	fma.rn.f32 	%f4170, %f4164, %f3974, %f4159;
	fma.rn.f32 	%f4171, %f4164, %f3975, %f4101;
	fma.rn.f32 	%f4172, %f4164, %f3976, %f4161;
	fma.rn.f32 	%f4173, %f4164, %f3977, %f4162;
	fma.rn.f32 	%f4174, %f4165, %f3972, %f4104;
	fma.rn.f32 	%f4175, %f4165, %f3973, %f4168;
	fma.rn.f32 	%f4176, %f4165, %f3974, %f4169;
	fma.rn.f32 	%f4177, %f4165, %f3975, %f4107;
	fma.rn.f32 	%f4178, %f4165, %f3976, %f4171;
	fma.rn.f32 	%f4179, %f4165, %f3977, %f4172;
	fma.rn.f32 	%f4180, %f4166, %f3972, %f4109;
	fma.rn.f32 	%f4181, %f4166, %f3973, %f4174;
	fma.rn.f32 	%f4182, %f4166, %f3974, %f4175;
	fma.rn.f32 	%f4183, %f4166, %f3975, %f4111;
	fma.rn.f32 	%f4184, %f4166, %f3976, %f4177;
	fma.rn.f32 	%f4185, %f4166, %f3977, %f4178;
	fma.rn.f32 	%f4186, %f4167, %f3972, %f4112;
	fma.rn.f32 	%f4187, %f4167, %f3973, %f4180;
	fma.rn.f32 	%f4188, %f4167, %f3974, %f4181;
	fma.rn.f32 	%f4189, %f4167, %f3975, %f4113;
	fma.rn.f32 	%f4190, %f4167, %f3976, %f4183;
	fma.rn.f32 	%f4191, %f4167, %f3977, %f4184;
	ld.shared.v2.f32 	{%f4192, %f4193}, [%r210+53408];
	fma.rn.f32 	%f4194, %f4192, %f3973, %f4186;
	fma.rn.f32 	%f4195, %f4192, %f3974, %f4187;
	fma.rn.f32 	%f4196, %f4192, %f3976, %f4189;
	fma.rn.f32 	%f4197, %f4192, %f3977, %f4190;
	fma.rn.f32 	%f4198, %f4193, %f3974, %f4194;
	fma.rn.f32 	%f4199, %f4193, %f3977, %f4196;
	ld.shared.v2.f32 	{%f4200, %f4201}, [%r210+54280];
	fma.rn.f32 	%f4202, %f4200, %f3975, %f4126;
	fma.rn.f32 	%f4203, %f4201, %f3975, %f4132;
	fma.rn.f32 	%f4204, %f4201, %f3976, %f4202;
	ld.shared.v4.f32 	{%f4205, %f4206, %f4207, %f4208}, [%r210+54288];
	fma.rn.f32 	%f4209, %f4205, %f3975, %f4142;
	fma.rn.f32 	%f4210, %f4205, %f3976, %f4203;
	fma.rn.f32 	%f4211, %f4205, %f3977, %f4204;
	fma.rn.f32 	%f4212, %f4206, %f3975, %f4148;
	fma.rn.f32 	%f4213, %f4206, %f3976, %f4209;
	fma.rn.f32 	%f4214, %f4206, %f3977, %f4210;
	fma.rn.f32 	%f4215, %f4207, %f3975, %f4154;
	fma.rn.f32 	%f4216, %f4207, %f3976, %f4212;
	fma.rn.f32 	%f4217, %f4207, %f3977, %f4213;
	fma.rn.f32 	%f4218, %f4208, %f3975, %f4160;
	fma.rn.f32 	%f4219, %f4208, %f3976, %f4215;
	fma.rn.f32 	%f4220, %f4208, %f3977, %f4216;
	ld.shared.v4.f32 	{%f4221, %f4222, %f4223, %f4224}, [%r210+54304];
	fma.rn.f32 	%f4225, %f4221, %f3975, %f4170;
	fma.rn.f32 	%f4226, %f4221, %f3976, %f4218;
	fma.rn.f32 	%f4227, %f4221, %f3977, %f4219;
	fma.rn.f32 	%f4228, %f4222, %f3975, %f4176;
	fma.rn.f32 	%f4229, %f4222, %f3976, %f4225;
	fma.rn.f32 	%f4230, %f4222, %f3977, %f4226;
	fma.rn.f32 	%f4231, %f4223, %f3975, %f4182;
	fma.rn.f32 	%f4232, %f4223, %f3976, %f4228;
	fma.rn.f32 	%f4233, %f4223, %f3977, %f4229;
	fma.rn.f32 	%f4234, %f4224, %f3975, %f4188;
	fma.rn.f32 	%f4235, %f4224, %f3976, %f4231;
	fma.rn.f32 	%f4236, %f4224, %f3977, %f4232;
	ld.shared.v4.f32 	{%f4237, %f4238, %f4239, %f4240}, [%r210+54320];
	fma.rn.f32 	%f4241, %f4237, %f3975, %f4195;
	fma.rn.f32 	%f4242, %f4237, %f3976, %f4234;
	fma.rn.f32 	%f4243, %f4237, %f3977, %f4235;
	fma.rn.f32 	%f4244, %f4238, %f3975, %f4198;
	fma.rn.f32 	%f4245, %f4238, %f3976, %f4241;
	fma.rn.f32 	%f4246, %f4238, %f3977, %f4242;
	fma.rn.f32 	%f4247, %f4239, %f3976, %f4244;
	fma.rn.f32 	%f4248, %f4239, %f3977, %f4245;
	fma.rn.f32 	%f4249, %f4240, %f3977, %f4247;
	add.s32 	%r260, %r207, 4320;
	mul.wide.u32 	%rd129, %r260, 4;
	add.s64 	%rd130, %rd28, %rd129;
	ld.global.nc.f32 	%f4250, [%rd130];
	ld.global.nc.f32 	%f4251, [%rd130+128];
	ld.global.nc.f32 	%f4252, [%rd130+256];
	ld.global.nc.f32 	%f4253, [%rd130+384];
	ld.global.nc.f32 	%f4254, [%rd130+512];
	ld.global.nc.f32 	%f4255, [%rd130+640];
	ld.global.nc.f32 	%f4256, [%rd130+768];
	ld.global.nc.f32 	%f4257, [%rd130+896];
	ld.global.nc.f32 	%f4258, [%rd130+1024];
	ld.shared.v4.f32 	{%f4259, %f4260, %f4261, %f4262}, [%r210+55200];
	fma.rn.f32 	%f4263, %f4259, %f4250, %f4129;
	fma.rn.f32 	%f4264, %f4260, %f4250, %f4135;
	fma.rn.f32 	%f4265, %f4260, %f4251, %f4263;
	fma.rn.f32 	%f4266, %f4261, %f4250, %f4145;
	fma.rn.f32 	%f4267, %f4261, %f4251, %f4264;
	fma.rn.f32 	%f4268, %f4261, %f4252, %f4265;
	fma.rn.f32 	%f4269, %f4262, %f4250, %f4151;
	fma.rn.f32 	%f4270, %f4262, %f4251, %f4266;
	fma.rn.f32 	%f4271, %f4262, %f4252, %f4267;
	ld.shared.v4.f32 	{%f4272, %f4273, %f4274, %f4275}, [%r210+55216];
	fma.rn.f32 	%f4276, %f4272, %f4250, %f4157;
	fma.rn.f32 	%f4277, %f4272, %f4251, %f4269;
	fma.rn.f32 	%f4278, %f4272, %f4252, %f4270;
	fma.rn.f32 	%f4279, %f4273, %f4250, %f4163;
	fma.rn.f32 	%f4280, %f4273, %f4251, %f4276;
	fma.rn.f32 	%f4281, %f4273, %f4252, %f4277;
	fma.rn.f32 	%f4282, %f4274, %f4250, %f4173;
	fma.rn.f32 	%f4283, %f4274, %f4251, %f4279;
	fma.rn.f32 	%f4284, %f4274, %f4252, %f4280;
	fma.rn.f32 	%f4285, %f4275, %f4250, %f4179;
	fma.rn.f32 	%f4286, %f4275, %f4251, %f4282;
	fma.rn.f32 	%f4287, %f4275, %f4252, %f4283;
	ld.shared.v4.f32 	{%f4288, %f4289, %f4290, %f4291}, [%r210+55232];
	fma.rn.f32 	%f4292, %f4288, %f4250, %f4185;
	fma.rn.f32 	%f4293, %f4288, %f4251, %f4285;
	fma.rn.f32 	%f4294, %f4288, %f4252, %f4286;
	fma.rn.f32 	%f4295, %f4289, %f4250, %f4191;
	fma.rn.f32 	%f4296, %f4289, %f4251, %f4292;
	fma.rn.f32 	%f4297, %f4289, %f4252, %f4293;
	fma.rn.f32 	%f4298, %f4290, %f4250, %f4197;
	fma.rn.f32 	%f4299, %f4290, %f4251, %f4295;
	fma.rn.f32 	%f4300, %f4290, %f4252, %f4296;
	fma.rn.f32 	%f4301, %f4291, %f4250, %f4199;
	fma.rn.f32 	%f4302, %f4291, %f4251, %f4298;
	fma.rn.f32 	%f4303, %f4291, %f4252, %f4299;
	ld.shared.v2.f32 	{%f4304, %f4305}, [%r210+55248];
	fma.rn.f32 	%f4306, %f4304, %f4251, %f4301;
	fma.rn.f32 	%f4307, %f4304, %f4252, %f4302;
	fma.rn.f32 	%f4308, %f4305, %f4252, %f4306;
	ld.shared.v2.f32 	{%f4309, %f4310}, [%r210+56120];
	fma.rn.f32 	%f4311, %f4309, %f4250, %f4211;
	fma.rn.f32 	%f4312, %f4309, %f4253, %f4268;
	fma.rn.f32 	%f4313, %f4310, %f4250, %f4214;
	fma.rn.f32 	%f4314, %f4310, %f4251, %f4311;
	fma.rn.f32 	%f4315, %f4310, %f4253, %f4271;
	fma.rn.f32 	%f4316, %f4310, %f4254, %f4312;
	ld.shared.v4.f32 	{%f4317, %f4318, %f4319, %f4320}, [%r210+56128];
	fma.rn.f32 	%f4321, %f4317, %f4250, %f4217;
	fma.rn.f32 	%f4322, %f4317, %f4251, %f4313;
	fma.rn.f32 	%f4323, %f4317, %f4252, %f4314;
	fma.rn.f32 	%f4324, %f4317, %f4253, %f4278;
	fma.rn.f32 	%f4325, %f4317, %f4254, %f4315;
	fma.rn.f32 	%f4326, %f4317, %f4255, %f4316;
	fma.rn.f32 	%f4327, %f4318, %f4250, %f4220;
	fma.rn.f32 	%f4328, %f4318, %f4251, %f4321;
	fma.rn.f32 	%f4329, %f4318, %f4252, %f4322;
	fma.rn.f32 	%f4330, %f4318, %f4253, %f4281;
	fma.rn.f32 	%f4331, %f4318, %f4254, %f4324;
	fma.rn.f32 	%f4332, %f4318, %f4255, %f4325;
	fma.rn.f32 	%f4333, %f4319, %f4250, %f4227;
	fma.rn.f32 	%f4334, %f4319, %f4251, %f4327;
	fma.rn.f32 	%f4335, %f4319, %f4252, %f4328;
	fma.rn.f32 	%f4336, %f4319, %f4253, %f4284;
	fma.rn.f32 	%f4337, %f4319, %f4254, %f4330;
	fma.rn.f32 	%f4338, %f4319, %f4255, %f4331;
	fma.rn.f32 	%f4339, %f4320, %f4250, %f4230;
	fma.rn.f32 	%f4340, %f4320, %f4251, %f4333;
	fma.rn.f32 	%f4341, %f4320, %f4252, %f4334;
	fma.rn.f32 	%f4342, %f4320, %f4253, %f4287;
	fma.rn.f32 	%f4343, %f4320, %f4254, %f4336;
	fma.rn.f32 	%f4344, %f4320, %f4255, %f4337;
	ld.shared.v4.f32 	{%f4345, %f4346, %f4347, %f4348}, [%r210+56144];
	fma.rn.f32 	%f4349, %f4345, %f4250, %f4233;
	fma.rn.f32 	%f4350, %f4345, %f4251, %f4339;
	fma.rn.f32 	%f4351, %f4345, %f4252, %f4340;
	fma.rn.f32 	%f4352, %f4345, %f4253, %f4294;
	fma.rn.f32 	%f4353, %f4345, %f4254, %f4342;
	fma.rn.f32 	%f4354, %f4345, %f4255, %f4343;
	fma.rn.f32 	%f4355, %f4346, %f4250, %f4236;
	fma.rn.f32 	%f4356, %f4346, %f4251, %f4349;
	fma.rn.f32 	%f4357, %f4346, %f4252, %f4350;
	fma.rn.f32 	%f4358, %f4346, %f4253, %f4297;
	fma.rn.f32 	%f4359, %f4346, %f4254, %f4352;
	fma.rn.f32 	%f4360, %f4346, %f4255, %f4353;
	fma.rn.f32 	%f4361, %f4347, %f4250, %f4243;
	fma.rn.f32 	%f4362, %f4347, %f4251, %f4355;
	fma.rn.f32 	%f4363, %f4347, %f4252, %f4356;
	fma.rn.f32 	%f4364, %f4347, %f4253, %f4300;
	fma.rn.f32 	%f4365, %f4347, %f4254, %f4358;
	fma.rn.f32 	%f4366, %f4347, %f4255, %f4359;
	fma.rn.f32 	%f4367, %f4348, %f4250, %f4246;
	fma.rn.f32 	%f4368, %f4348, %f4251, %f4361;
	fma.rn.f32 	%f4369, %f4348, %f4252, %f4362;
	fma.rn.f32 	%f4370, %f4348, %f4253, %f4303;
	fma.rn.f32 	%f4371, %f4348, %f4254, %f4364;
	fma.rn.f32 	%f4372, %f4348, %f4255, %f4365;
	ld.shared.v4.f32 	{%f4373, %f4374, %f4375, %f4376}, [%r210+56160];
	fma.rn.f32 	%f4377, %f4373, %f4250, %f4248;
	fma.rn.f32 	%f4378, %f4373, %f4251, %f4367;
	fma.rn.f32 	%f4379, %f4373, %f4252, %f4368;
	fma.rn.f32 	%f4380, %f4373, %f4253, %f4307;
	fma.rn.f32 	%f4381, %f4373, %f4254, %f4370;
	fma.rn.f32 	%f4382, %f4373, %f4255, %f4371;
	fma.rn.f32 	%f4383, %f4374, %f4250, %f4249;
	fma.rn.f32 	%f4384, %f4374, %f4251, %f4377;
	fma.rn.f32 	%f4385, %f4374, %f4252, %f4378;
	fma.rn.f32 	%f4386, %f4374, %f4253, %f4308;
	fma.rn.f32 	%f4387, %f4374, %f4254, %f4380;
	fma.rn.f32 	%f4388, %f4374, %f4255, %f4381;
	fma.rn.f32 	%f4389, %f4375, %f4251, %f4383;
	fma.rn.f32 	%f4390, %f4375, %f4252, %f4384;
	fma.rn.f32 	%f4391, %f4375, %f4254, %f4386;
	fma.rn.f32 	%f4392, %f4375, %f4255, %f4387;
	fma.rn.f32 	%f4393, %f4376, %f4252, %f4389;
	fma.rn.f32 	%f4394, %f4376, %f4255, %f4391;
	ld.shared.v4.f32 	{%f4395, %f4396, %f4397, %f4398}, [%r210+57040];
	fma.rn.f32 	%f4399, %f4395, %f4253, %f4323;
	fma.rn.f32 	%f4400, %f4395, %f4256, %f4326;
	fma.rn.f32 	%f4401, %f4396, %f4253, %f4329;
	fma.rn.f32 	%f4402, %f4396, %f4254, %f4399;
	fma.rn.f32 	%f4403, %f4396, %f4256, %f4332;
	fma.rn.f32 	%f4404, %f4396, %f4257, %f4400;
	fma.rn.f32 	%f4405, %f4397, %f4253, %f4335;
	fma.rn.f32 	%f4406, %f4397, %f4254, %f4401;
	fma.rn.f32 	%f4407, %f4397, %f4255, %f4402;
	fma.rn.f32 	%f4408, %f4397, %f4256, %f4338;
	fma.rn.f32 	%f4409, %f4397, %f4257, %f4403;
	fma.rn.f32 	%f1, %f4397, %f4258, %f4404;
	fma.rn.f32 	%f4410, %f4398, %f4253, %f4341;
	fma.rn.f32 	%f4411, %f4398, %f4254, %f4405;
	fma.rn.f32 	%f4412, %f4398, %f4255, %f4406;
	fma.rn.f32 	%f4413, %f4398, %f4256, %f4344;
	fma.rn.f32 	%f4414, %f4398, %f4257, %f4408;
	fma.rn.f32 	%f2, %f4398, %f4258, %f4409;
	ld.shared.v4.f32 	{%f4415, %f4416, %f4417, %f4418}, [%r210+57056];
	fma.rn.f32 	%f4419, %f4415, %f4253, %f4351;
	fma.rn.f32 	%f4420, %f4415, %f4254, %f4410;
	fma.rn.f32 	%f4421, %f4415, %f4255, %f4411;
	fma.rn.f32 	%f4422, %f4415, %f4256, %f4354;
	fma.rn.f32 	%f4423, %f4415, %f4257, %f4413;
	fma.rn.f32 	%f3, %f4415, %f4258, %f4414;
	fma.rn.f32 	%f4424, %f4416, %f4253, %f4357;
	fma.rn.f32 	%f4425, %f4416, %f4254, %f4419;
	fma.rn.f32 	%f4426, %f4416, %f4255, %f4420;
	fma.rn.f32 	%f4427, %f4416, %f4256, %f4360;
	fma.rn.f32 	%f4428, %f4416, %f4257, %f4422;
	fma.rn.f32 	%f4, %f4416, %f4258, %f4423;
	fma.rn.f32 	%f4429, %f4417, %f4253, %f4363;
	fma.rn.f32 	%f4430, %f4417, %f4254, %f4424;
	fma.rn.f32 	%f4431, %f4417, %f4255, %f4425;
	fma.rn.f32 	%f4432, %f4417, %f4256, %f4366;
	fma.rn.f32 	%f4433, %f4417, %f4257, %f4427;
	fma.rn.f32 	%f5, %f4417, %f4258, %f4428;
	fma.rn.f32 	%f4434, %f4418, %f4253, %f4369;
	fma.rn.f32 	%f4435, %f4418, %f4254, %f4429;
	fma.rn.f32 	%f4436, %f4418, %f4255, %f4430;
	fma.rn.f32 	%f4437, %f4418, %f4256, %f4372;
	fma.rn.f32 	%f4438, %f4418, %f4257, %f4432;
	fma.rn.f32 	%f6, %f4418, %f4258, %f4433;
	ld.shared.v4.f32 	{%f4439, %f4440, %f4441, %f4442}, [%r210+57072];
	fma.rn.f32 	%f4443, %f4439, %f4253, %f4379;
	fma.rn.f32 	%f4444, %f4439, %f4254, %f4434;
	fma.rn.f32 	%f4445, %f4439, %f4255, %f4435;
	fma.rn.f32 	%f4446, %f4439, %f4256, %f4382;
	fma.rn.f32 	%f4447, %f4439, %f4257, %f4437;
	fma.rn.f32 	%f7, %f4439, %f4258, %f4438;
	fma.rn.f32 	%f4448, %f4440, %f4253, %f4385;
	fma.rn.f32 	%f4449, %f4440, %f4254, %f4443;
	fma.rn.f32 	%f4450, %f4440, %f4255, %f4444;
	fma.rn.f32 	%f4451, %f4440, %f4256, %f4388;
	fma.rn.f32 	%f4452, %f4440, %f4257, %f4446;
	fma.rn.f32 	%f8, %f4440, %f4258, %f4447;
	fma.rn.f32 	%f4453, %f4441, %f4253, %f4390;
	fma.rn.f32 	%f4454, %f4441, %f4254, %f4448;
	fma.rn.f32 	%f4455, %f4441, %f4255, %f4449;
	fma.rn.f32 	%f4456, %f4441, %f4256, %f4392;
	fma.rn.f32 	%f4457, %f4441, %f4257, %f4451;
	fma.rn.f32 	%f9, %f4441, %f4258, %f4452;
	fma.rn.f32 	%f4458, %f4442, %f4253, %f4393;
	fma.rn.f32 	%f4459, %f4442, %f4254, %f4453;
	fma.rn.f32 	%f4460, %f4442, %f4255, %f4454;
	fma.rn.f32 	%f4461, %f4442, %f4256, %f4394;
	fma.rn.f32 	%f4462, %f4442, %f4257, %f4456;
	fma.rn.f32 	%f10, %f4442, %f4258, %f4457;
	ld.shared.v2.f32 	{%f4463, %f4464}, [%r210+57088];
	fma.rn.f32 	%f4465, %f4463, %f4254, %f4458;
	fma.rn.f32 	%f4466, %f4463, %f4255, %f4459;
	fma.rn.f32 	%f4467, %f4463, %f4257, %f4461;
	fma.rn.f32 	%f11, %f4463, %f4258, %f4462;
	fma.rn.f32 	%f4468, %f4464, %f4255, %f4465;
	fma.rn.f32 	%f12, %f4464, %f4258, %f4467;
	ld.shared.v2.f32 	{%f4469, %f4470}, [%r210+57960];
	fma.rn.f32 	%f4471, %f4469, %f4256, %f4407;
	fma.rn.f32 	%f4472, %f4470, %f4256, %f4412;
	fma.rn.f32 	%f4473, %f4470, %f4257, %f4471;
	ld.shared.v4.f32 	{%f4474, %f4475, %f4476, %f4477}, [%r210+57968];
	fma.rn.f32 	%f4478, %f4474, %f4256, %f4421;
	fma.rn.f32 	%f4479, %f4474, %f4257, %f4472;
	fma.rn.f32 	%f13, %f4474, %f4258, %f4473;
	fma.rn.f32 	%f4480, %f4475, %f4256, %f4426;
	fma.rn.f32 	%f4481, %f4475, %f4257, %f4478;
	fma.rn.f32 	%f14, %f4475, %f4258, %f4479;
	fma.rn.f32 	%f4482, %f4476, %f4256, %f4431;
	fma.rn.f32 	%f4483, %f4476, %f4257, %f4480;
	fma.rn.f32 	%f15, %f4476, %f4258, %f4481;
	fma.rn.f32 	%f4484, %f4477, %f4256, %f4436;
	fma.rn.f32 	%f4485, %f4477, %f4257, %f4482;
	fma.rn.f32 	%f16, %f4477, %f4258, %f4483;
	ld.shared.v4.f32 	{%f4486, %f4487, %f4488, %f4489}, [%r210+57984];
	fma.rn.f32 	%f4490, %f4486, %f4256, %f4445;
	fma.rn.f32 	%f4491, %f4486, %f4257, %f4484;
	fma.rn.f32 	%f17, %f4486, %f4258, %f4485;
	fma.rn.f32 	%f4492, %f4487, %f4256, %f4450;
	fma.rn.f32 	%f4493, %f4487, %f4257, %f4490;
	fma.rn.f32 	%f18, %f4487, %f4258, %f4491;
	fma.rn.f32 	%f4494, %f4488, %f4256, %f4455;
	fma.rn.f32 	%f4495, %f4488, %f4257, %f4492;
	fma.rn.f32 	%f19, %f4488, %f4258, %f4493;
	fma.rn.f32 	%f4496, %f4489, %f4256, %f4460;
	fma.rn.f32 	%f4497, %f4489, %f4257, %f4494;
	fma.rn.f32 	%f20, %f4489, %f4258, %f4495;
	ld.shared.v4.f32 	{%f4498, %f4499, %f4500, %f4501}, [%r210+58000];
	fma.rn.f32 	%f4502, %f4498, %f4256, %f4466;
	fma.rn.f32 	%f4503, %f4498, %f4257, %f4496;
	fma.rn.f32 	%f21, %f4498, %f4258, %f4497;
	fma.rn.f32 	%f4504, %f4499, %f4256, %f4468;
	fma.rn.f32 	%f4505, %f4499, %f4257, %f4502;
	fma.rn.f32 	%f22, %f4499, %f4258, %f4503;
	fma.rn.f32 	%f4506, %f4500, %f4257, %f4504;
	fma.rn.f32 	%f23, %f4500, %f4258, %f4505;
	fma.rn.f32 	%f24, %f4501, %f4258, %f4506;
	sub.s32 	%r261, 224, %r64;
	min.s32 	%r205, %r261, 12;
	setp.eq.s32 	%p17, %r205, 4;
	@%p17 bra 	$L__BB1_27;
	setp.eq.s32 	%p18, %r205, 12;
	@%p18 bra 	$L__BB1_28;
	setp.ne.s32 	%p19, %r205, 8;
	@%p19 bra 	$L__BB1_29;
	mul.lo.s32 	%r262, %r5, 50176;
	or.b32  	%r263, %r64, %r262;
	mad.lo.s32 	%r264, %r2, 448, %r263;
	mul.wide.u32 	%rd131, %r264, 4;
	add.s64 	%rd132, %rd5, %rd131;
	atom.global.add.f32 	%f4507, [%rd132], %f1;
	atom.global.add.f32 	%f4508, [%rd132+4], %f2;
	atom.global.add.f32 	%f4509, [%rd132+8], %f3;
	atom.global.add.f32 	%f4510, [%rd132+12], %f4;
	atom.global.add.f32 	%f4511, [%rd132+16], %f5;
	atom.global.add.f32 	%f4512, [%rd132+20], %f6;
	atom.global.add.f32 	%f4513, [%rd132+24], %f7;
	atom.global.add.f32 	%f4514, [%rd132+28], %f8;
	atom.global.add.f32 	%f4515, [%rd132+896], %f13;
	atom.global.add.f32 	%f4516, [%rd132+900], %f14;
	atom.global.add.f32 	%f4517, [%rd132+904], %f15;
	atom.global.add.f32 	%f4518, [%rd132+908], %f16;
	atom.global.add.f32 	%f4519, [%rd132+912], %f17;
	atom.global.add.f32 	%f4520, [%rd132+916], %f18;
	atom.global.add.f32 	%f4521, [%rd132+920], %f19;
	atom.global.add.f32 	%f4522, [%rd132+924], %f20;
	bra.uni 	$L__BB1_29;
$L__BB1_27:
	mul.lo.s32 	%r265, %r5, 50176;
	or.b32  	%r266, %r64, %r265;
	mad.lo.s32 	%r267, %r2, 448, %r266;
	mul.wide.u32 	%rd133, %r267, 4;
	add.s64 	%rd134, %rd5, %rd133;
	atom.global.add.f32 	%f4523, [%rd134], %f1;
	atom.global.add.f32 	%f4524, [%rd134+4], %f2;
	atom.global.add.f32 	%f4525, [%rd134+8], %f3;
	atom.global.add.f32 	%f4526, [%rd134+12], %f4;
	atom.global.add.f32 	%f4527, [%rd134+896], %f13;
	atom.global.add.f32 	%f4528, [%rd134+900], %f14;
	atom.global.add.f32 	%f4529, [%rd134+904], %f15;
	atom.global.add.f32 	%f4530, [%rd134+908], %f16;
	bra.uni 	$L__BB1_29;
$L__BB1_28:
	mul.lo.s32 	%r268, %r5, 50176;
	or.b32  	%r269, %r64, %r268;
	mad.lo.s32 	%r270, %r2, 448, %r269;
	mul.wide.u32 	%rd135, %r270, 4;
	add.s64 	%rd136, %rd5, %rd135;
	atom.global.add.f32 	%f4531, [%rd136], %f1;
	atom.global.add.f32 	%f4532, [%rd136+4], %f2;
	atom.global.add.f32 	%f4533, [%rd136+8], %f3;
	atom.global.add.f32 	%f4534, [%rd136+12], %f4;
	atom.global.add.f32 	%f4535, [%rd136+16], %f5;
	atom.global.add.f32 	%f4536, [%rd136+20], %f6;
	atom.global.add.f32 	%f4537, [%rd136+24], %f7;
	atom.global.add.f32 	%f4538, [%rd136+28], %f8;
	atom.global.add.f32 	%f4539, [%rd136+32], %f9;
	atom.global.add.f32 	%f4540, [%rd136+36], %f10;
	atom.global.add.f32 	%f4541, [%rd136+40], %f11;
	atom.global.add.f32 	%f4542, [%rd136+44], %f12;
	atom.global.add.f32 	%f4543, [%rd136+896], %f13;
	atom.global.add.f32 	%f4544, [%rd136+900], %f14;
	atom.global.add.f32 	%f4545, [%rd136+904], %f15;
	atom.global.add.f32 	%f4546, [%rd136+908], %f16;
	atom.global.add.f32 	%f4547, [%rd136+912], %f17;
	atom.global.add.f32 	%f4548, [%rd136+916], %f18;
	atom.global.add.f32 	%f4549, [%rd136+920], %f19;
	atom.global.add.f32 	%f4550, [%rd136+924], %f20;
	atom.global.add.f32 	%f4551, [%rd136+928], %f21;
	atom.global.add.f32 	%f4552, [%rd136+932], %f22;
	atom.global.add.f32 	%f4553, [%rd136+936], %f23;
	atom.global.add.f32 	%f4554, [%rd136+940], %f24;
$L__BB1_29:
	ret;

}


// ===== COMPILED SASS (sm_100) =====

	.target	sm_100

	.elftype	@"ET_EXEC"


//--------------------- .note.nv.tkinfo           --------------------------
	.section	.note.nv.tkinfo,"",@"SHT_NOTE"
	.sectionflags	@"SHF_NOTE_NV_TKINFO"
	.tkinfo
        /*0018*/ 	.word	0x00000002
        /*0030*/ 	.string	""
        /*0030*/ 	.string	"ptxas"
        /*0030*/ 	.string	"Cuda compilation tools, release 13.0, V13.0.88"
        /*0030*/ 	.string	"Build cuda_13.0.r13.0/compiler.36424714_0"
        /*0030*/ 	.string	"-arch sm_100 -m 64 "



//--------------------- .note.nv.cuinfo           --------------------------
	.section	.note.nv.cuinfo,"",@"SHT_NOTE"
	.sectionflags	@"SHF_NOTE_NV_CUINFO"
        /*0018*/ 	.short	0x0002
        /*001a*/ 	.short	0x0064
        /*001c*/ 	.short	0x0082
	.zero		2


//--------------------- .nv.info                  --------------------------
	.section	.nv.info,"",@"SHT_CUDA_INFO"
	.align	4


	//----- nvinfo : EIATTR_REGCOUNT
	.align		4
        /*0000*/ 	.byte	0x04, 0x2f
        /*0002*/ 	.short	(.L_1 - .L_0)
	.align		4
.L_0:
        /*0004*/ 	.word	index@(default_function_kernel0)
        /*0008*/ 	.word	0x0000009c


	//----- nvinfo : EIATTR_FRAME_SIZE
	.align		4
.L_1:
        /*000c*/ 	.byte	0x04, 0x11
        /*000e*/ 	.short	(.L_3 - .L_2)
	.align		4
.L_2:
        /*0010*/ 	.word	index@(default_function_kernel0)
        /*0014*/ 	.word	0x00000000


	//----- nvinfo : EIATTR_REGCOUNT
	.align		4
.L_3:
        /*0018*/ 	.byte	0x04, 0x2f
        /*001a*/ 	.short	(.L_5 - .L_4)
	.align		4
.L_4:
        /*001c*/ 	.word	index@(_Z6conv2dPfPKfS_)
        /*0020*/ 	.word	0x00000036


	//----- nvinfo : EIATTR_FRAME_SIZE
	.align		4
.L_5:
        /*0024*/ 	.byte	0x04, 0x11
        /*0026*/ 	.short	(.L_7 - .L_6)
	.align		4
.L_6:
        /*0028*/ 	.word	index@($__internal_0_$__cuda_sm20_div_u16)
        /*002c*/ 	.word	0x00000000


	//----- nvinfo : EIATTR_FRAME_SIZE
	.align		4
.L_7:
        /*0030*/ 	.byte	0x04, 0x11
        /*0032*/ 	.short	(.L_9 - .L_8)
	.align		4
.L_8:
        /*0034*/ 	.word	index@(_Z6conv2dPfPKfS_)
        /*0038*/ 	.word	0x00000000


	//----- nvinfo : EIATTR_MIN_STACK_SIZE
	.align		4
.L_9:
        /*003c*/ 	.byte	0x04, 0x12
        /*003e*/ 	.short	(.L_11 - .L_10)
	.align		4
.L_10:
        /*0040*/ 	.word	index@(_Z6conv2dPfPKfS_)
        /*0044*/ 	.word	0x00000000


	//----- nvinfo : EIATTR_MIN_STACK_SIZE
	.align		4
.L_11:
        /*0048*/ 	.byte	0x04, 0x12
        /*004a*/ 	.short	(.L_13 - .L_12)
	.align		4
.L_12:
        /*004c*/ 	.word	index@(default_function_kernel0)
        /*0050*/ 	.word	0x00000000
.L_13:


//--------------------- .nv.compat                --------------------------
	.section	.nv.compat,"",@"SHT_CUDA_COMPAT_INFO"
	.align	4
        /*0000*/ 	.byte	0x02, 0x09, 0x00, 0x00, 0x02, 0x02, 0x01, 0x00, 0x02, 0x05, 0x05, 0x00, 0x03, 0x07, 0x01, 0x01
        /*0010*/ 	.byte	0x02, 0x03, 0x00, 0x00, 0x02, 0x06, 0x01, 0x00, 0x04, 0x0b, 0x08, 0x00, 0x01, 0x00, 0x00, 0x00
        /*0020*/ 	.byte	0x00, 0x00, 0x00, 0x00


//--------------------- .nv.info._Z6conv2dPfPKfS_ --------------------------
	.section	.nv.info._Z6conv2dPfPKfS_,"",@"SHT_CUDA_INFO"
	.sectionflags	@""
	.align	4


	//----- nvinfo : EIATTR_CUDA_API_VERSION
	.align		4
        /*0000*/ 	.byte	0x04, 0x37
        /*0002*/ 	.short	(.L_15 - .L_14)
.L_14:
        /*0004*/ 	.word	0x00000082


	//----- nvinfo : EIATTR_KPARAM_INFO
	.align		4
.L_15:
        /*0008*/ 	.byte	0x04, 0x17
        /*000a*/ 	.short	(.L_17 - .L_16)
.L_16:
        /*000c*/ 	.word	0x00000000
        /*0010*/ 	.short	0x0002
        /*0012*/ 	.short	0x0010
        /*0014*/ 	.byte	0x00, 0xf5, 0x21, 0x00


	//----- nvinfo : EIATTR_KPARAM_INFO
	.align		4
.L_17:
        /*0018*/ 	.byte	0x04, 0x17
        /*001a*/ 	.short	(.L_19 - .L_18)
.L_18:
        /*001c*/ 	.word	0x00000000
        /*0020*/ 	.short	0x0001
        /*0022*/ 	.short	0x0008
        /*0024*/ 	.byte	0x00, 0xf5, 0x21, 0x00


	//----- nvinfo : EIATTR_KPARAM_INFO
	.align		4
.L_19:
        /*0028*/ 	.byte	0x04, 0x17
        /*002a*/ 	.short	(.L_21 - .L_20)
.L_20:
        /*002c*/ 	.word	0x00000000
        /*0030*/ 	.short	0x0000
        /*0032*/ 	.short	0x0000
        /*0034*/ 	.byte	0x00, 0xf5, 0x21, 0x00


	//----- nvinfo : EIATTR_SPARSE_MMA_MASK
	.align		4
.L_21:
        /*0038*/ 	.byte	0x03, 0x50
        /*003a*/ 	.short	0x0000


	//----- nvinfo : EIATTR_MAXREG_COUNT
	.align		4
        /*003c*/ 	.byte	0x03, 0x1b
        /*003e*/ 	.short	0x00ff


	//----- nvinfo : EIATTR_NUM_BARRIERS
	.align		4
        /*0040*/ 	.byte	0x02, 0x4c
        /*0042*/ 	.byte	0x01
	.zero		1


	//----- nvinfo : EIATTR_MERCURY_ISA_VERSION
	.align		4
        /*0044*/ 	.byte	0x03, 0x5f
        /*0046*/ 	.short	0x0101


	//----- nvinfo : EIATTR_VRC_CTA_INIT_COUNT
	.align		4
        /*0048*/ 	.byte	0x02, 0x4a
	.zero		1
	.zero		1


	//----- nvinfo : EIATTR_EXIT_INSTR_OFFSETS
	.align		4
        /*004c*/ 	.byte	0x04, 0x1c
        /*004e*/ 	.short	(.L_23 - .L_22)


	//   ....[0]....
.L_22:
        /*0050*/ 	.word	0x00010930


	//   ....[1]....
        /*0054*/ 	.word	0x00010aa0


	//   ....[2]....
        /*0058*/ 	.word	0x00010c90


	//   ....[3]....
        /*005c*/ 	.word	0x00010d80


	//----- nvinfo : EIATTR_CRS_STACK_SIZE
	.align		4
.L_23:
        /*0060*/ 	.byte	0x04, 0x1e
        /*0062*/ 	.short	(.L_25 - .L_24)
.L_24:
        /*0064*/ 	.word	0x00000000


	//----- nvinfo : EIATTR_CBANK_PARAM_SIZE
	.align		4
.L_25:
        /*0068*/ 	.byte	0x03, 0x19
        /*006a*/ 	.short	0x0018


	//----- nvinfo : EIATTR_PARAM_CBANK
	.align		4
        /*006c*/ 	.byte	0x04, 0x0a
        /*006e*/ 	.short	(.L_27 - .L_26)
	.align		4
.L_26:
        /*0070*/ 	.word	index@(.nv.constant0._Z6conv2dPfPKfS_)
        /*0074*/ 	.short	0x0380
        /*0076*/ 	.short	0x0018


	//----- nvinfo : EIATTR_SW_WAR
	.align		4
.L_27:
        /*0078*/ 	.byte	0x04, 0x36
        /*007a*/ 	.short	(.L_29 - .L_28)
.L_28:
        /*007c*/ 	.word	0x00000008
.L_29:


//--------------------- .nv.info.default_function_kernel0 --------------------------
	.section	.nv.info.default_function_kernel0,"",@"SHT_CUDA_INFO"
	.sectionflags	@""
	.align	4


	//----- nvinfo : EIATTR_CUDA_API_VERSION
	.align		4
        /*0000*/ 	.byte	0x04, 0x37
        /*0002*/ 	.short	(.L_31 - .L_30)
.L_30:
        /*0004*/ 	.word	0x00000082


	//----- nvinfo : EIATTR_KPARAM_INFO
	.align		4
.L_31:
        /*0008*/ 	.byte	0x04, 0x17
        /*000a*/ 	.short	(.L_33 - .L_32)
.L_32:
        /*000c*/ 	.word	0x00000000
        /*0010*/ 	.short	0x0002
        /*0012*/ 	.short	0x0010
        /*0014*/ 	.byte	0x00, 0xf5, 0x21, 0x00


	//----- nvinfo : EIATTR_KPARAM_INFO
	.align		4
.L_33:
        /*0018*/ 	.byte	0x04, 0x17
        /*001a*/ 	.short	(.L_35 - .L_34)
.L_34:
        /*001c*/ 	.word	0x00000000
        /*0020*/ 	.short	0x0001
        /*0022*/ 	.short	0x0008
        /*0024*/ 	.byte	0x00, 0xf5, 0x21, 0x00


	//----- nvinfo : EIATTR_KPARAM_INFO
	.align		4
.L_35:
        /*0028*/ 	.byte	0x04, 0x17
        /*002a*/ 	.short	(.L_37 - .L_36)
.L_36:
        /*002c*/ 	.word	0x00000000
        /*0030*/ 	.short	0x0000
        /*0032*/ 	.short	0x0000
        /*0034*/ 	.byte	0x00, 0xf5, 0x21, 0x00


	//----- nvinfo : EIATTR_SPARSE_MMA_MASK
	.align		4
.L_37:
        /*0038*/ 	.byte	0x03, 0x50
        /*003a*/ 	.short	0x0000


	//----- nvinfo : EIATTR_MAXREG_COUNT
	.align		4
        /*003c*/ 	.byte	0x03, 0x1b
        /*003e*/ 	.short	0x00ff


	//----- nvinfo : EIATTR_NUM_BARRIERS
	.align		4
        /*0040*/ 	.byte	0x02, 0x4c
        /*0042*/ 	.byte	0x01
	.zero		1


	//----- nvinfo : EIATTR_MERCURY_ISA_VERSION
	.align		4
        /*0044*/ 	.byte	0x03, 0x5f
        /*0046*/ 	.short	0x0101


	//----- nvinfo : EIATTR_VRC_CTA_INIT_COUNT
	.align		4
        /*0048*/ 	.byte	0x02, 0x4a
	.zero		1
	.zero		1


	//----- nvinfo : EIATTR_EXIT_INSTR_OFFSETS
	.align		4
        /*004c*/ 	.byte	0x04, 0x1c
        /*004e*/ 	.short	(.L_39 - .L_38)


	//   ....[0]....
.L_38:
        /*0050*/ 	.word	0x00003f60


	//----- nvinfo : EIATTR_CRS_STACK_SIZE
	.align		4
.L_39:
        /*0054*/ 	.byte	0x04, 0x1e
        /*0056*/ 	.short	(.L_41 - .L_40)
.L_40:
        /*0058*/ 	.word	0x00000000


	//----- nvinfo : EIATTR_CBANK_PARAM_SIZE
	.align		4
.L_41:
        /*005c*/ 	.byte	0x03, 0x19
        /*005e*/ 	.short	0x0018


	//----- nvinfo : EIATTR_PARAM_CBANK
	.align		4
        /*0060*/ 	.byte	0x04, 0x0a
        /*0062*/ 	.short	(.L_43 - .L_42)
	.align		4
.L_42:
        /*0064*/ 	.word	index@(.nv.constant0.default_function_kernel0)
        /*0068*/ 	.short	0x0380
        /*006a*/ 	.short	0x0018


	//----- nvinfo : EIATTR_SW_WAR
	.align		4
.L_43:
        /*006c*/ 	.byte	0x04, 0x36
        /*006e*/ 	.short	(.L_45 - .L_44)
.L_44:
        /*0070*/ 	.word	0x00000008
.L_45:


//--------------------- .nv.callgraph             --------------------------
	.section	.nv.callgraph,"",@"SHT_CUDA_CALLGRAPH"
	.align	4
	.sectionentsize	8
	.align		4
        /*0000*/ 	.word	0x00000000
	.align		4
        /*0004*/ 	.word	0xffffffff
	.align		4
        /*0008*/ 	.word	0x00000000
	.align		4
        /*000c*/ 	.word	0xfffffffe
	.align		4
        /*0010*/ 	.word	0x00000000
	.align		4
        /*0014*/ 	.word	0xfffffffd
	.align		4
        /*0018*/ 	.word	0x00000000
	.align		4
        /*001c*/ 	.word	0xfffffffc


//--------------------- .text._Z6conv2dPfPKfS_    --------------------------
	.section	.text._Z6conv2dPfPKfS_,"ax",@progbits
	.align	128
        .global         _Z6conv2dPfPKfS_
        .type           _Z6conv2dPfPKfS_,@function
        .size           _Z6conv2dPfPKfS_,(.L_x_43 - _Z6conv2dPfPKfS_)
        .other          _Z6conv2dPfPKfS_,@"STO_CUDA_ENTRY STV_DEFAULT"
_Z6conv2dPfPKfS_:
.text._Z6conv2dPfPKfS_:
[----:B------:R-:W-:Y:S01]  /*0000*/  LDC R1, c[0x0][0x37c] ;  /* 0x0000df00ff017b82 */ /* 0x000fe20000000800 */
[----:B------:R-:W0:Y:S07]  /*0010*/  S2R R14, SR_TID.X ;  /* 0x00000000000e7919 */ /* 0x000e2e0000002100 */
[----:B------:R-:W1:Y:S01]  /*0020*/  LDC R11, c[0x0][0x360] ;  /* 0x0000d800ff0b7b82 */ /* 0x000e620000000800 */
[----:B------:R-:W-:-:S07]  /*0030*/  MOV R8, 0x110 ;  /* 0x0000011000087802 */ /* 0x000fce0000000f00 */
[----:B------:R-:W2:Y:S01]  /*0040*/  S2UR UR6, SR_CTAID.X ;  /* 0x00000000000679c3 */ /* 0x000ea20000002500 */
[----:B-1----:R-:W-:Y:S02]  /*0050*/  LOP3.LUT R2, R11, 0xffff, RZ, 0xc0, !PT ;  /* 0x0000ffff0b027812 */ /* 0x002fe400078ec0ff */
[C---:B0-----:R-:W-:Y:S01]  /*0060*/  IADD3 R0, PT, PT, R14.reuse, R11, RZ ;  /* 0x0000000b0e007210 */ /* 0x041fe20007ffe0ff */
[----:B--2---:R-:W-:Y:S01]  /*0070*/  UIMAD.WIDE.U32 UR4, UR6, -0x6db6db6d, URZ ;  /* 0x92492493060478a5 */ /* 0x004fe2000f8e00ff */
[----:B------:R-:W-:Y:S02]  /*0080*/  SHF.R.U32.HI R5, RZ, 0x5, R14 ;  /* 0x00000005ff057819 */ /* 0x000fe4000001160e */
[----:B------:R-:W-:Y:S01]  /*0090*/  IADD3 R0, PT, PT, RZ, -R0, RZ ;  /* 0x80000000ff007210 */ /* 0x000fe20007ffe0ff */
[----:B------:R-:W-:Y:S01]  /*00a0*/  USHF.R.U32.HI UR5, URZ, 0x6, UR5 ;  /* 0x00000006ff057899 */ /* 0x000fe20008011605 */
[----:B------:R-:W-:Y:S02]  /*00b0*/  LOP3.LUT R7, R14, 0x1f, RZ, 0xc0, !PT ;  /* 0x0000001f0e077812 */ /* 0x000fe400078ec0ff */
[----:B------:R-:W-:Y:S01]  /*00c0*/  PRMT R0, R0, 0x7710, RZ ;  /* 0x0000771000007816 */ /* 0x000fe200000000ff */
[----:B------:R-:W-:-:S03]  /*00d0*/  UIMAD UR4, UR5, -0x70, UR6 ;  /* 0xffffff90050478a4 */ /* 0x000fc6000f8e0206 */
[----:B------:R-:W-:-:S04]  /*00e0*/  IADD3 R0, PT, PT, R0, 0x397f, RZ ;  /* 0x0000397f00007810 */ /* 0x000fc80007ffe0ff */
[----:B------:R-:W-:-:S07]  /*00f0*/  LOP3.LUT R0, R0, 0xffff, RZ, 0xc0, !PT ;  /* 0x0000ffff00007812 */ /* 0x000fce00078ec0ff */
[----:B------:R-:W-:Y:S05]  /*0100*/  CALL.REL.NOINC `($__internal_0_$__cuda_sm20_div_u16) ;  /* 0x0000010c00207944 */ /* 0x000fea0003c00000 */
[----:B------:R-:W0:Y:S01]  /*0110*/  S2R R3, SR_CgaCtaId ;  /* 0x0000000000037919 */ /* 0x000e220000008800 */
[----:B------:R-:W-:Y:S01]  /*0120*/  LOP3.LUT R13, R4, 0x3, RZ, 0xc0, !PT ;  /* 0x00000003040d7812 */ /* 0x000fe200078ec0ff */
[----:B------:R-:W-:Y:S01]  /*0130*/  BSSY.RECONVERGENT B0, `(.L_x_0) ;  /* 0x0000012000007945 */ /* 0x000fe20003800200 */
[----:B------:R-:W-:Y:S02]  /*0140*/  MOV R0, 0x400 ;  /* 0x0000040000007802 */ /* 0x000fe40000000f00 */
[----:B------:R-:W-:Y:S02]  /*0150*/  ISETP.NE.AND P0, PT, R13, 0x2, PT ;  /* 0x000000020d00780c */ /* 0x000fe40003f05270 */
[----:B0-----:R-:W-:Y:S02]  /*0160*/  LEA R0, R3, R0, 0x18 ;  /* 0x0000000003007211 */ /* 0x001fe400078ec0ff */
[----:B------:R-:W-:-:S09]  /*0170*/  MOV R3, R14 ;  /* 0x0000000e00037202 */ /* 0x000fd20000000f00 */
[----:B------:R-:W-:Y:S05]  /*0180*/  @!P0 BRA `(.L_x_1) ;  /* 0x0000000000308947 */ /* 0x000fea0003800000 */
[----:B------:R-:W0:Y:S01]  /*0190*/  S2R R9, SR_CgaCtaId ;  /* 0x0000000000097919 */ /* 0x000e220000008800 */
[----:B------:R-:W-:Y:S01]  /*01a0*/  MOV R4, 0x400 ;  /* 0x0000040000047802 */ /* 0x000fe20000000f00 */
[----:B------:R-:W-:Y:S01]  /*01b0*/  HFMA2 R2, -RZ, RZ, 0, 0 ;  /* 0x00000000ff027431 */ /* 0x000fe200000001ff */
[----:B------:R-:W-:Y:S02]  /*01c0*/  MOV R3, R14 ;  /* 0x0000000e00037202 */ /* 0x000fe40000000f00 */
[----:B0-----:R-:W-:-:S07]  /*01d0*/  LEA R4, R9, R4, 0x18 ;  /* 0x0000000409047211 */ /* 0x001fce00078ec0ff */
.L_x_2:
[----:B------:R-:W-:Y:S02]  /*01e0*/  LEA R6, R3, R4, 0x2 ;  /* 0x0000000403067211 */ /* 0x000fe400078e10ff */
[----:B------:R-:W-:Y:S02]  /*01f0*/  IADD3 R2, PT, PT, R2, 0x1, RZ ;  /* 0x0000000102027810 */ /* 0x000fe40007ffe0ff */
[----:B------:R-:W-:Y:S01]  /*0200*/  IADD3 R3, PT, PT, R11, R3, RZ ;  /* 0x000000030b037210 */ /* 0x000fe20007ffe0ff */
[----:B------:R0:W-:Y:S01]  /*0210*/  STS [R6], RZ ;  /* 0x000000ff06007388 */ /* 0x0001e20000000800 */
[----:B------:R-:W-:-:S04]  /*0220*/  LOP3.LUT R8, R2, R13, RZ, 0x3c, !PT ;  /* 0x0000000d02087212 */ /* 0x000fc800078e3cff */
[----:B------:R-:W-:-:S13]  /*0230*/  ISETP.NE.AND P0, PT, R8, 0x2, PT ;  /* 0x000000020800780c */ /* 0x000fda0003f05270 */
[----:B0-----:R-:W-:Y:S05]  /*0240*/  @P0 BRA `(.L_x_2) ;  /* 0xfffffffc00e40947 */ /* 0x001fea000383ffff */
.L_x_1:
[----:B------:R-:W-:Y:S05]  /*0250*/  BSYNC.RECONVERGENT B0 ;  /* 0x0000000000007941 */ /* 0x000fea0003800200 */
.L_x_0:
[----:B------:R-:W-:Y:S01]  /*0260*/  BSSY.RECONVERGENT B0, `(.L_x_3) ;  /* 0x000000d000007945 */ /* 0x000fe20003800200 */
[----:B------:R-:W-:-:S07]  /*0270*/  LEA R2, R3, R0, 0x2 ;  /* 0x0000000003027211 */ /* 0x000fce00078e10ff */
.L_x_4:
[CC--:B-1----:R-:W-:Y:S01]  /*0280*/  LEA R4, R11.reuse, R2.reuse, 0x2 ;  /* 0x000000020b047211 */ /* 0x0c2fe200078e10ff */
[C---:B------:R-:W-:Y:S01]  /*0290*/  IMAD R8, R11.reuse, 0xc, R2 ;  /* 0x0000000c0b087824 */ /* 0x040fe200078e0202 */
[C---:B------:R-:W-:Y:S01]  /*02a0*/  LEA R6, R11.reuse, R2, 0x3 ;  /* 0x000000020b067211 */ /* 0x040fe200078e18ff */
[----:B------:R0:W-:Y:S01]  /*02b0*/  STS [R2], RZ ;  /* 0x000000ff02007388 */ /* 0x0001e20000000800 */
[----:B------:R-:W-:-:S03]  /*02c0*/  LEA R3, R11, R3, 0x2 ;  /* 0x000000030b037211 */ /* 0x000fc600078e10ff */
[----:B------:R1:W-:Y:S01]  /*02d0*/  STS [R4], RZ ;  /* 0x000000ff04007388 */ /* 0x0003e20000000800 */
[----:B------:R-:W-:-:S03]  /*02e0*/  ISETP.GE.U32.AND P0, PT, R3, 0x3980, PT ;  /* 0x000039800300780c */ /* 0x000fc60003f06070 */
[----:B------:R1:W-:Y:S01]  /*02f0*/  STS [R6], RZ ;  /* 0x000000ff06007388 */ /* 0x0003e20000000800 */
[----:B0-----:R-:W-:-:S03]  /*0300*/  LEA R2, R11, R2, 0x4 ;  /* 0x000000020b027211 */ /* 0x001fc600078e20ff */
[----:B------:R1:W-:Y:S06]  /*0310*/  STS [R8], RZ ;  /* 0x000000ff08007388 */ /* 0x0003ec0000000800 */
[----:B------:R-:W-:Y:S05]  /*0320*/  @!P0 BRA `(.L_x_4) ;  /* 0xfffffffc00d48947 */ /* 0x000fea000383ffff */
[----:B------:R-:W-:Y:S05]  /*0330*/  BSYNC.RECONVERGENT B0 ;  /* 0x0000000000007941 */ /* 0x000fea0003800200 */
.L_x_3:
[----:B------:R-:W-:Y:S01]  /*0340*/  USHF.L.U32 UR6, UR4, 0x1, URZ ;  /* 0x0000000104067899 */ /* 0x000fe200080006ff */
[----:B------:R-:W-:Y:S03]  /*0350*/  BAR.SYNC.DEFER_BLOCKING 0x0 ;  /* 0x0000000000007b1d */ /* 0x000fe60000010000 */
[----:B------:R-:W-:Y:S02]  /*0360*/  UISETP.LT.U32.AND UP0, UPT, UR6, 0x1, UPT ;  /* 0x000000010600788c */ /* 0x000fe4000bf01070 */
[----:B------:R-:W-:Y:S01]  /*0370*/  UISETP.LT.U32.AND UP1, UPT, UR6, 0xdd, UPT ;  /* 0x000000dd0600788c */ /* 0x000fe2000bf21070 */
[----:B------:R-:W-:Y:S01]  /*0380*/  BSSY.RECONVERGENT B0, `(.L_x_5) ;  /* 0x00000d2000007945 */ /* 0x000fe20003800200 */
[----:B------:R-:W-:Y:S02]  /*0390*/  USEL UR8, UR6, 0x1, !UP0 ;  /* 0x0000000106087887 */ /* 0x000fe4000c000000 */
[----:B------:R-:W-:-:S02]  /*03a0*/  UISETP.NE.AND UP0, UPT, UR4, URZ, UPT ;  /* 0x000000ff0400728c */ /* 0x000fc4000bf05270 */
[----:B------:R-:W-:Y:S01]  /*03b0*/  USEL UR6, UR6, 0xdd, UP1 ;  /* 0x000000dd06067887 */ /* 0x000fe20008800000 */
[----:B------:R-:W0:Y:S01]  /*03c0*/  LDCU.64 UR12, c[0x0][0x358] ;  /* 0x00006b00ff0c77ac */ /* 0x000e220008000a00 */
[----:B------:R-:W-:Y:S02]  /*03d0*/  UIADD3 UR9, UPT, UPT, UR8, -0x1, URZ ;  /* 0xffffffff08097890 */ /* 0x000fe4000fffe0ff */
[----:B------:R-:W-:-:S03]  /*03e0*/  UIADD3 UR10, UPT, UPT, UR6, 0x3, URZ ;  /* 0x00000003060a7890 */ /* 0x000fc6000fffe0ff */
[----:B------:R-:W-:Y:S09]  /*03f0*/  BRA.U UP0, `(.L_x_6) ;  /* 0x0000000500947547 */ /* 0x000ff2000b800000 */
[----:B------:R-:W-:-:S13]  /*0400*/  ISETP.GE.U32.AND P0, PT, R14, 0x200, PT ;  /* 0x000002000e00780c */ /* 0x000fda0003f06070 */
[----:B------:R-:W-:Y:S05]  /*0410*/  @P0 BRA `(.L_x_7) ;  /* 0x0000000c00200947 */ /* 0x000fea0003800000 */
[----:B-1----:R-:W-:-:S04]  /*0420*/  MOV R4, UR10 ;  /* 0x0000000a00047c02 */ /* 0x002fc80008000f00 */
[----:B------:R-:W-:-:S05]  /*0430*/  IADD3 R4, PT, PT, R4, -UR9, RZ ;  /* 0x8000000904047c10 */ /* 0x000fca000fffe0ff */
[----:B------:R-:W-:-:S05]  /*0440*/  IMAD R4, R4, 0xe0, RZ ;  /* 0x000000e004047824 */ /* 0x000fca00078e02ff */
[----:B------:R-:W-:-:S13]  /*0450*/  ISETP.GE.U32.AND P0, PT, R7, R4, PT ;  /* 0x000000040700720c */ /* 0x000fda0003f06070 */
[----:B------:R-:W-:Y:S05]  /*0460*/  @P0 BRA `(.L_x_7) ;  /* 0x0000000c000c0947 */ /* 0x000fea0003800000 */
[----:B------:R-:W-:Y:S01]  /*0470*/  MOV R2, UR6 ;  /* 0x0000000600027c02 */ /* 0x000fe20008000f00 */
[----:B------:R-:W-:Y:S01]  /*0480*/  UMOV UR7, 0xe0 ;  /* 0x000000e000077882 */ /* 0x000fe20000000000 */
[----:B------:R-:W-:Y:S01]  /*0490*/  MOV R13, UR8 ;  /* 0x00000008000d7c02 */ /* 0x000fe20008000f00 */
[----:B------:R-:W-:Y:S01]  /*04a0*/  UIMAD UR7, UR8, UR7, -0xe0 ;  /* 0xffffff20080774a4 */ /* 0x000fe2000f8e0207 */
[----:B------:R-:W-:Y:S01]  /*04b0*/  MOV R10, UR5 ;  /* 0x00000005000a7c02 */ /* 0x000fe20008000f00 */
[----:B------:R-:W-:Y:S01]  /*04c0*/  IMAD R2, R2, 0xe0, -R7 ;  /* 0x000000e002027824 */ /* 0x000fe200078e0a07 */
[----:B------:R-:W-:Y:S02]  /*04d0*/  BSSY.RECONVERGENT B1, `(.L_x_8) ;  /* 0x0000025000017945 */ /* 0x000fe40003800200 */
[----:B------:R-:W-:Y:S01]  /*04e0*/  LEA R10, R10, R5, 0x4 ;  /* 0x000000050a0a7211 */ /* 0x000fe200078e20ff */
[----:B------:R-:W-:Y:S01]  /*04f0*/  IMAD R6, R13, -0xe0, R2 ;  /* 0xffffff200d067824 */ /* 0x000fe200078e0202 */
[----:B------:R-:W-:Y:S01]  /*0500*/  MOV R9, UR7 ;  /* 0x0000000700097c02 */ /* 0x000fe20008000f00 */
[----:B------:R-:W1:Y:S03]  /*0510*/  LDC.64 R2, c[0x0][0x380] ;  /* 0x0000e000ff027b82 */ /* 0x000e660000000a00 */
[----:B------:R-:W-:-:S04]  /*0520*/  IADD3 R11, PT, PT, R6, 0x37f, RZ ;  /* 0x0000037f060b7810 */ /* 0x000fc80007ffe0ff */
[C---:B------:R-:W-:Y:S02]  /*0530*/  LOP3.LUT R6, R11.reuse, 0x60, RZ, 0xc0, !PT ;  /* 0x000000600b067812 */ /* 0x040fe400078ec0ff */
[----:B------:R-:W-:Y:S02]  /*0540*/  ISETP.GE.U32.AND P0, PT, R11, 0x60, PT ;  /* 0x000000600b00780c */ /* 0x000fe40003f06070 */
[----:B------:R-:W-:Y:S01]  /*0550*/  ISETP.NE.AND P1, PT, R6, 0x60, PT ;  /* 0x000000600600780c */ /* 0x000fe20003f25270 */
[----:B------:R-:W-:-:S12]  /*0560*/  IMAD R6, R10, 0xc400, R9 ;  /* 0x0000c4000a067824 */ /* 0x000fd800078e0209 */
[----:B------:R-:W-:Y:S05]  /*0570*/  @!P1 BRA `(.L_x_9) ;  /* 0x0000000000689947 */ /* 0x000fea0003800000 */
[----:B------:R-:W2:Y:S01]  /*0580*/  LDC.64 R8, c[0x0][0x380] ;  /* 0x0000e000ff087b82 */ /* 0x000ea20000000a00 */
[----:B------:R-:W-:Y:S01]  /*0590*/  IMAD R13, R10, 0xe0, R13 ;  /* 0x000000e00a0d7824 */ /* 0x000fe200078e020d */
[----:B------:R-:W-:Y:S01]  /*05a0*/  LEA.HI R11, R11, 0x1, RZ, 0x1b ;  /* 0x000000010b0b7811 */ /* 0x000fe200078fd8ff */
[----:B------:R-:W-:Y:S02]  /*05b0*/  IMAD R15, R5, 0x398, R7 ;  /* 0x00000398050f7824 */ /* 0x000fe400078e0207 */
[----:B------:R-:W-:Y:S01]  /*05c0*/  IMAD R13, R13, 0xe0, RZ ;  /* 0x000000e00d0d7824 */ /* 0x000fe200078e02ff */
[----:B------:R-:W-:Y:S02]  /*05d0*/  LOP3.LUT R11, R11, 0x3, RZ, 0xc0, !PT ;  /* 0x000000030b0b7812 */ /* 0x000fe400078ec0ff */
[----:B------:R-:W-:Y:S02]  /*05e0*/  LEA R10, R15, R0, 0x2 ;  /* 0x000000000f0a7211 */ /* 0x000fe400078e10ff */
[----:B------:R-:W-:-:S02]  /*05f0*/  LOP3.LUT R13, R13, 0x1f, R14, 0xf8, !PT ;  /* 0x0000001f0d0d7812 */ /* 0x000fc400078ef80e */
[----:B------:R-:W-:Y:S02]  /*0600*/  IADD3 R10, PT, PT, R10, 0x39c, RZ ;  /* 0x0000039c0a0a7810 */ /* 0x000fe40007ffe0ff */
[----:B------:R-:W-:Y:S02]  /*0610*/  IADD3 R13, PT, PT, R13, -0xe0, RZ ;  /* 0xffffff200d0d7810 */ /* 0x000fe40007ffe0ff */
[----:B------:R-:W-:-:S03]  /*0620*/  IADD3 R11, PT, PT, -R11, RZ, RZ ;  /* 0x000000ff0b0b7210 */ /* 0x000fc60007ffe1ff */
[----:B--2---:R-:W-:-:S03]  /*0630*/  IMAD.WIDE.U32 R8, R13, 0x4, R8 ;  /* 0x000000040d087825 */ /* 0x004fc600078e0008 */
[----:B------:R-:W-:-:S07]  /*0640*/  MOV R15, R8 ;  /* 0x00000008000f7202 */ /* 0x000fce0000000f00 */
.L_x_10:
[----:B--2---:R-:W-:-:S06]  /*0650*/  MOV R8, R15 ;  /* 0x0000000f00087202 */ /* 0x004fcc0000000f00 */
[----:B0-----:R0:W2:Y:S01]  /*0660*/  LDG.E.CONSTANT R8, desc[UR12][R8.64] ;  /* 0x0000000c08087981 */ /* 0x0010a2000c1e9900 */
[----:B------:R-:W-:Y:S02]  /*0670*/  SHF.R.U32.HI R12, RZ, 0x5, R7 ;  /* 0x00000005ff0c7819 */ /* 0x000fe40000011607 */
[----:B------:R-:W-:Y:S02]  /*0680*/  IADD3 R11, PT, PT, R11, 0x1, RZ ;  /* 0x000000010b0b7810 */ /* 0x000fe40007ffe0ff */
[----:B------:R-:W-:Y:S01]  /*0690*/  IADD3 R15, P2, PT, R15, 0x80, RZ ;  /* 0x000000800f0f7810 */ /* 0x000fe20007f5e0ff */
[----:B------:R-:W-:Y:S01]  /*06a0*/  IMAD.HI.U32 R13, R12, 0x24924925, RZ ;  /* 0x249249250c0d7827 */ /* 0x000fe200078e00ff */
[----:B------:R-:W-:Y:S02]  /*06b0*/  ISETP.NE.AND P1, PT, R11, RZ, PT ;  /* 0x000000ff0b00720c */ /* 0x000fe40003f25270 */
[----:B------:R-:W-:Y:S01]  /*06c0*/  IADD3 R7, PT, PT, R7, 0x20, RZ ;  /* 0x0000002007077810 */ /* 0x000fe20007ffe0ff */
[----:B------:R-:W-:Y:S01]  /*06d0*/  IMAD R13, R13, 0x18, R10 ;  /* 0x000000180d0d7824 */ /* 0x000fe200078e020a */
[----:B0-----:R-:W-:-:S02]  /*06e0*/  IADD3.X R9, PT, PT, RZ, R9, RZ, P2, !PT ;  /* 0x00000009ff097210 */ /* 0x001fc400017fe4ff */
[----:B------:R-:W-:Y:S02]  /*06f0*/  IADD3 R10, PT, PT, R10, 0x80, RZ ;  /* 0x000000800a0a7810 */ /* 0x000fe40007ffe0ff */
[----:B--2---:R2:W-:Y:S05]  /*0700*/  STS [R13], R8 ;  /* 0x000000080d007388 */ /* 0x0045ea0000000800 */
[----:B------:R-:W-:Y:S05]  /*0710*/  @P1 BRA `(.L_x_10) ;  /* 0xfffffffc00cc1947 */ /* 0x000fea000383ffff */
.L_x_9:
[----:B0-----:R-:W-:Y:S05]  /*0720*/  BSYNC.RECONVERGENT B1 ;  /* 0x0000000000017941 */ /* 0x001fea0003800200 */
.L_x_8:
[----:B------:R-:W-:Y:S05]  /*0730*/  @!P0 BRA `(.L_x_7) ;  /* 0x0000000800588947 */ /* 0x000fea0003800000 */
[----:B------:R-:W-:Y:S01]  /*0740*/  BSSY.RECONVERGENT B1, `(.L_x_11) ;  /* 0x000002f000017945 */ /* 0x000fe20003800200 */
.L_x_12:
[----:B0-----:R-:W-:-:S04]  /*0750*/  IADD3 R9, PT, PT, R6, R7, RZ ;  /* 0x0000000706097210 */ /* 0x001fc80007ffe0ff */
[C---:B------:R-:W-:Y:S02]  /*0760*/  IADD3 R11, PT, PT, R9.reuse, 0x20, RZ ;  /* 0x00000020090b7810 */ /* 0x040fe40007ffe0ff */
[C---:B--2---:R-:W-:Y:S02]  /*0770*/  IADD3 R13, PT, PT, R9.reuse, 0x40, RZ ;  /* 0x00000040090d7810 */ /* 0x044fe40007ffe0ff */
[C---:B------:R-:W-:Y:S01]  /*0780*/  IADD3 R17, PT, PT, R9.reuse, 0x60, RZ ;  /* 0x0000006009117810 */ /* 0x040fe20007ffe0ff */
[----:B-1----:R-:W-:-:S04]  /*0790*/  IMAD.WIDE.U32 R8, R9, 0x4, R2 ;  /* 0x0000000409087825 */ /* 0x002fc800078e0002 */
[--C-:B------:R-:W-:Y:S02]  /*07a0*/  IMAD.WIDE.U32 R10, R11, 0x4, R2.reuse ;  /* 0x000000040b0a7825 */ /* 0x100fe400078e0002 */
[----:B------:R0:W2:Y:S02]  /*07b0*/  LDG.E.CONSTANT R9, desc[UR12][R8.64] ;  /* 0x0000000c08097981 */ /* 0x0000a4000c1e9900 */
[--C-:B------:R-:W-:Y:S02]  /*07c0*/  IMAD.WIDE.U32 R12, R13, 0x4, R2.reuse ;  /* 0x000000040d0c7825 */ /* 0x100fe400078e0002 */
[----:B------:R1:W3:Y:S02]  /*07d0*/  LDG.E.CONSTANT R18, desc[UR12][R10.64] ;  /* 0x0000000c0a127981 */ /* 0x0002e4000c1e9900 */
[----:B------:R-:W-:Y:S02]  /*07e0*/  IMAD.WIDE.U32 R16, R17, 0x4, R2 ;  /* 0x0000000411107825 */ /* 0x000fe400078e0002 */
[----:B------:R4:W5:Y:S04]  /*07f0*/  LDG.E.CONSTANT R13, desc[UR12][R12.64] ;  /* 0x0000000c0c0d7981 */ /* 0x000968000c1e9900 */
[----:B------:R4:W5:Y:S01]  /*0800*/  LDG.E.CONSTANT R23, desc[UR12][R16.64] ;  /* 0x0000000c10177981 */ /* 0x000962000c1e9900 */
[----:B------:R-:W-:-:S02]  /*0810*/  IADD3 R26, PT, PT, R7, 0x20, RZ ;  /* 0x00000020071a7810 */ /* 0x000fc40007ffe0ff */
[C---:B------:R-:W-:Y:S02]  /*0820*/  IADD3 R19, PT, PT, R7.reuse, 0x40, RZ ;  /* 0x0000004007137810 */ /* 0x040fe40007ffe0ff */
[----:B------:R-:W-:Y:S02]  /*0830*/  IADD3 R21, PT, PT, R7, 0x60, RZ ;  /* 0x0000006007157810 */ /* 0x000fe40007ffe0ff */
[----:B------:R-:W-:Y:S02]  /*0840*/  SHF.R.U32.HI R24, RZ, 0x5, R7 ;  /* 0x00000005ff187819 */ /* 0x000fe40000011607 */
[----:B------:R-:W-:Y:S02]  /*0850*/  SHF.R.U32.HI R15, RZ, 0x5, R26 ;  /* 0x00000005ff0f7819 */ /* 0x000fe4000001161a */
[----:B------:R-:W-:Y:S02]  /*0860*/  SHF.R.U32.HI R20, RZ, 0x5, R19 ;  /* 0x00000005ff147819 */ /* 0x000fe40000011613 */
[----:B------:R-:W-:Y:S01]  /*0870*/  SHF.R.U32.HI R22, RZ, 0x5, R21 ;  /* 0x00000005ff167819 */ /* 0x000fe20000011615 */
[----:B------:R-:W-:-:S04]  /*0880*/  IMAD.HI.U32 R24, R24, 0x24924925, RZ ;  /* 0x2492492518187827 */ /* 0x000fc800078e00ff */
[----:B------:R-:W-:-:S04]  /*0890*/  IMAD.HI.U32 R15, R15, 0x24924925, RZ ;  /* 0x249249250f0f7827 */ /* 0x000fc800078e00ff */
[----:B------:R-:W-:-:S04]  /*08a0*/  IMAD.HI.U32 R20, R20, 0x24924925, RZ ;  /* 0x2492492514147827 */ /* 0x000fc800078e00ff */
[----:B------:R-:W-:-:S04]  /*08b0*/  IMAD.HI.U32 R22, R22, 0x24924925, RZ ;  /* 0x2492492516167827 */ /* 0x000fc800078e00ff */
[----:B0-----:R-:W-:Y:S02]  /*08c0*/  IMAD R8, R24, -0xe0, R7 ;  /* 0xffffff2018087824 */ /* 0x001fe400078e0207 */
[----:B-1----:R-:W-:Y:S02]  /*08d0*/  IMAD R10, R15, -0xe0, R26 ;  /* 0xffffff200f0a7824 */ /* 0x002fe400078e021a */
[----:B----4-:R-:W-:Y:S02]  /*08e0*/  IMAD R12, R20, -0xe0, R19 ;  /* 0xffffff20140c7824 */ /* 0x010fe400078e0213 */
[----:B------:R-:W-:Y:S02]  /*08f0*/  IMAD R16, R22, -0xe0, R21 ;  /* 0xffffff2016107824 */ /* 0x000fe400078e0215 */
[C---:B------:R-:W-:Y:S02]  /*0900*/  IMAD R8, R5.reuse, 0x398, R8 ;  /* 0x0000039805087824 */ /* 0x040fe400078e0208 */
[----:B------:R-:W-:-:S02]  /*0910*/  IMAD R10, R5, 0x398, R10 ;  /* 0x00000398050a7824 */ /* 0x000fc400078e020a */
[C---:B------:R-:W-:Y:S02]  /*0920*/  IMAD R17, R5.reuse, 0x398, R12 ;  /* 0x0000039805117824 */ /* 0x040fe400078e020c */
[----:B------:R-:W-:Y:S02]  /*0930*/  IMAD R19, R5, 0x398, R16 ;  /* 0x0000039805137824 */ /* 0x000fe400078e0210 */
[----:B------:R-:W-:Y:S02]  /*0940*/  IMAD R11, R24, 0xe6, R8 ;  /* 0x000000e6180b7824 */ /* 0x000fe400078e0208 */
[----:B------:R-:W-:Y:S02]  /*0950*/  IMAD R15, R15, 0xe6, R10 ;  /* 0x000000e60f0f7824 */ /* 0x000fe400078e020a */
[----:B------:R-:W-:Y:S02]  /*0960*/  IMAD R17, R20, 0xe6, R17 ;  /* 0x000000e614117824 */ /* 0x000fe400078e0211 */
[----:B------:R-:W-:Y:S01]  /*0970*/  IMAD R19, R22, 0xe6, R19 ;  /* 0x000000e616137824 */ /* 0x000fe200078e0213 */
[----:B------:R-:W-:-:S02]  /*0980*/  LEA R8, R11, R0, 0x2 ;  /* 0x000000000b087211 */ /* 0x000fc400078e10ff */
[-C--:B------:R-:W-:Y:S02]  /*0990*/  LEA R15, R15, R0.reuse, 0x2 ;  /* 0x000000000f0f7211 */ /* 0x080fe400078e10ff */
[-C--:B------:R-:W-:Y:S02]  /*09a0*/  LEA R10, R17, R0.reuse, 0x2 ;  /* 0x00000000110a7211 */ /* 0x080fe400078e10ff */
[----:B------:R-:W-:Y:S02]  /*09b0*/  LEA R12, R19, R0, 0x2 ;  /* 0x00000000130c7211 */ /* 0x000fe400078e10ff */
[----:B------:R-:W-:-:S04]  /*09c0*/  IADD3 R7, PT, PT, R7, 0x80, RZ ;  /* 0x0000008007077810 */ /* 0x000fc80007ffe0ff */
[----:B------:R-:W-:Y:S01]  /*09d0*/  ISETP.GE.U32.AND P0, PT, R7, R4, PT ;  /* 0x000000040700720c */ /* 0x000fe20003f06070 */
[----:B--2---:R0:W-:Y:S04]  /*09e0*/  STS [R8+0x39c], R9 ;  /* 0x00039c0908007388 */ /* 0x0041e80000000800 */
[----:B---3--:R0:W-:Y:S04]  /*09f0*/  STS [R15+0x39c], R18 ;  /* 0x00039c120f007388 */ /* 0x0081e80000000800 */
[----:B-----5:R0:W-:Y:S04]  /*0a00*/  STS [R10+0x39c], R13 ;  /* 0x00039c0d0a007388 */ /* 0x0201e80000000800 */
[----:B------:R0:W-:Y:S01]  /*0a10*/  STS [R12+0x39c], R23 ;  /* 0x00039c170c007388 */ /* 0x0001e20000000800 */
[----:B------:R-:W-:Y:S05]  /*0a20*/  @!P0 BRA `(.L_x_12) ;  /* 0xfffffffc00488947 */ /* 0x000fea000383ffff */
[----:B------:R-:W-:Y:S05]  /*0a30*/  BSYNC.RECONVERGENT B1 ;  /* 0x0000000000017941 */ /* 0x000fea0003800200 */
.L_x_11:
[----:B------:R-:W-:Y:S05]  /*0a40*/  BRA `(.L_x_7) ;  /* 0x0000000400947947 */ /* 0x000fea0003800000 */
.L_x_6:
[----:B------:R-:W-:-:S13]  /*0a50*/  ISETP.GT.U32.AND P0, PT, R14, 0x1ff, PT ;  /* 0x000001ff0e00780c */ /* 0x000fda0003f04070 */
        /* <DEDUP_REMOVED lines=15> */
[----:B------:R-:W-:-:S04]  /*0b50*/  MOV R3, UR7 ;  /* 0x0000000700037c02 */ /* 0x000fc80008000f00 */
[----:B------:R-:W-:Y:S01]  /*0b60*/  IADD3 R17, PT, PT, R2, 0x37f, RZ ;  /* 0x0000037f02117810 */ /* 0x000fe20007ffe0ff */
[----:B------:R-:W-:-:S03]  /*0b70*/  IMAD R6, R8, 0xc400, R3 ;  /* 0x0000c40008067824 */ /* 0x000fc600078e0203 */
[----:B------:R-:W-:-:S04]  /*0b80*/  LOP3.LUT R2, R17, 0x60, RZ, 0xc0, !PT ;  /* 0x0000006011027812 */ /* 0x000fc800078ec0ff */
[----:B------:R-:W-:-:S13]  /*0b90*/  ISETP.NE.AND P0, PT, R2, 0x60, PT ;  /* 0x000000600200780c */ /* 0x000fda0003f05270 */
[----:B------:R-:W-:Y:S05]  /*0ba0*/  @!P0 BRA `(.L_x_14) ;  /* 0x0000000000748947 */ /* 0x000fea0003800000 */
[----:B------:R-:W1:Y:S01]  /*0bb0*/  LDC.64 R2, c[0x0][0x380] ;  /* 0x0000e000ff027b82 */ /* 0x000e620000000a00 */
[----:B------:R-:W-:Y:S01]  /*0bc0*/  IMAD R8, R8, 0xe0, R9 ;  /* 0x000000e008087824 */ /* 0x000fe200078e0209 */
[----:B------:R-:W-:Y:S01]  /*0bd0*/  LEA.HI R12, R17, 0x1, RZ, 0x1b ;  /* 0x00000001110c7811 */ /* 0x000fe200078fd8ff */
[----:B------:R-:W-:Y:S01]  /*0be0*/  IMAD R11, R5, 0x398, R7 ;  /* 0x00000398050b7824 */ /* 0x000fe200078e0207 */
[----:B------:R-:W-:Y:S01]  /*0bf0*/  BSSY.RECONVERGENT B2, `(.L_x_15) ;  /* 0x0000017000027945 */ /* 0x000fe20003800200 */
[----:B------:R-:W-:Y:S01]  /*0c00*/  IMAD R9, R8, 0xe0, RZ ;  /* 0x000000e008097824 */ /* 0x000fe200078e02ff */
[----:B------:R-:W-:Y:S02]  /*0c10*/  LOP3.LUT R12, R12, 0x3, RZ, 0xc0, !PT ;  /* 0x000000030c0c7812 */ /* 0x000fe400078ec0ff */
[----:B------:R-:W-:Y:S02]  /*0c20*/  LEA R11, R11, R0, 0x2 ;  /* 0x000000000b0b7211 */ /* 0x000fe400078e10ff */
[----:B------:R-:W-:-:S02]  /*0c30*/  LOP3.LUT R10, R7, 0xffffff20, RZ, 0xfc, !PT ;  /* 0xffffff20070a7812 */ /* 0x000fc400078efcff */
[----:B------:R-:W-:Y:S02]  /*0c40*/  MOV R13, R7 ;  /* 0x00000007000d7202 */ /* 0x000fe40000000f00 */
[----:B------:R-:W-:Y:S02]  /*0c50*/  LOP3.LUT R7, R9, 0x1f, R14, 0xf8, !PT ;  /* 0x0000001f09077812 */ /* 0x000fe400078ef80e */
[----:B------:R-:W-:Y:S02]  /*0c60*/  IADD3 R11, PT, PT, R11, 0x4, RZ ;  /* 0x000000040b0b7810 */ /* 0x000fe40007ffe0ff */
[----:B------:R-:W-:-:S07]  /*0c70*/  IADD3 R12, PT, PT, -R12, RZ, RZ ;  /* 0x000000ff0c0c7210 */ /* 0x000fce0007ffe1ff */
.L_x_16:
[----:B--2---:R-:W-:-:S05]  /*0c80*/  IADD3 R9, PT, PT, R7, -0xe0, RZ ;  /* 0xffffff2007097810 */ /* 0x004fca0007ffe0ff */
[----:B-1----:R-:W-:-:S06]  /*0c90*/  IMAD.WIDE.U32 R8, R9, 0x4, R2 ;  /* 0x0000000409087825 */ /* 0x002fcc00078e0002 */
[----:B0-----:R-:W2:Y:S01]  /*0ca0*/  LDG.E.CONSTANT R9, desc[UR12][R8.64] ;  /* 0x0000000c08097981 */ /* 0x001ea2000c1e9900 */
[----:B------:R-:W-:Y:S02]  /*0cb0*/  SHF.R.U32.HI R15, RZ, 0x5, R13 ;  /* 0x00000005ff0f7819 */ /* 0x000fe4000001160d */
[----:B------:R-:W-:Y:S02]  /*0cc0*/  IADD3 R12, PT, PT, R12, 0x1, RZ ;  /* 0x000000010c0c7810 */ /* 0x000fe40007ffe0ff */
[----:B------:R-:W-:Y:S01]  /*0cd0*/  IADD3 R10, PT, PT, R10, 0x20, RZ ;  /* 0x000000200a0a7810 */ /* 0x000fe20007ffe0ff */
[----:B------:R-:W-:Y:S01]  /*0ce0*/  IMAD.HI.U32 R16, R15, 0x24924925, RZ ;  /* 0x249249250f107827 */ /* 0x000fe200078e00ff */
[----:B------:R-:W-:Y:S02]  /*0cf0*/  ISETP.NE.AND P0, PT, R12, RZ, PT ;  /* 0x000000ff0c00720c */ /* 0x000fe40003f05270 */
[----:B------:R-:W-:Y:S01]  /*0d00*/  IADD3 R13, PT, PT, R13, 0x20, RZ ;  /* 0x000000200d0d7810 */ /* 0x000fe20007ffe0ff */
[----:B------:R-:W-:Y:S01]  /*0d10*/  IMAD R16, R16, 0x18, R11 ;  /* 0x0000001810107824 */ /* 0x000fe200078e020b */
[----:B------:R-:W-:-:S02]  /*0d20*/  IADD3 R7, PT, PT, R7, 0x20, RZ ;  /* 0x0000002007077810 */ /* 0x000fc40007ffe0ff */
[----:B------:R-:W-:Y:S02]  /*0d30*/  IADD3 R11, PT, PT, R11, 0x80, RZ ;  /* 0x000000800b0b7810 */ /* 0x000fe40007ffe0ff */
[----:B--2---:R2:W-:Y:S05]  /*0d40*/  STS [R16], R9 ;  /* 0x0000000910007388 */ /* 0x0045ea0000000800 */
[----:B------:R-:W-:Y:S05]  /*0d50*/  @P0 BRA `(.L_x_16) ;  /* 0xfffffffc00c80947 */ /* 0x000fea000383ffff */
[----:B------:R-:W-:Y:S05]  /*0d60*/  BSYNC.RECONVERGENT B2 ;  /* 0x0000000000027941 */ /* 0x000fea0003800200 */
.L_x_15:
[----:B------:R-:W-:-:S07]  /*0d70*/  IADD3 R7, PT, PT, R10, 0xe0, RZ ;  /* 0x000000e00a077810 */ /* 0x000fce0007ffe0ff */
.L_x_14:
[----:B0-----:R-:W-:Y:S05]  /*0d80*/  BSYNC.RECONVERGENT B1 ;  /* 0x0000000000017941 */ /* 0x001fea0003800200 */
.L_x_13:
[----:B------:R-:W3:Y:S01]  /*0d90*/  LDC.64 R2, c[0x0][0x380] ;  /* 0x0000e000ff027b82 */ /* 0x000ee20000000a00 */
[----:B------:R-:W-:-:S13]  /*0da0*/  ISETP.GE.U32.AND P0, PT, R17, 0x60, PT ;  /* 0x000000601100780c */ /* 0x000fda0003f06070 */
[----:B------:R-:W-:Y:S05]  /*0db0*/  @!P0 BRA `(.L_x_7) ;  /* 0x0000000000b88947 */ /* 0x000fea0003800000 */
.L_x_17:
[----:B--2-4-:R-:W-:-:S04]  /*0dc0*/  IADD3 R9, PT, PT, R6, R7, RZ ;  /* 0x0000000706097210 */ /* 0x014fc80007ffe0ff */
[C---:B------:R-:W-:Y:S02]  /*0dd0*/  IADD3 R11, PT, PT, R9.reuse, 0x20, RZ ;  /* 0x00000020090b7810 */ /* 0x040fe40007ffe0ff */
[C---:B------:R-:W-:Y:S02]  /*0de0*/  IADD3 R13, PT, PT, R9.reuse, 0x40, RZ ;  /* 0x00000040090d7810 */ /* 0x040fe40007ffe0ff */
[C---:B------:R-:W-:Y:S01]  /*0df0*/  IADD3 R17, PT, PT, R9.reuse, 0x60, RZ ;  /* 0x0000006009117810 */ /* 0x040fe20007ffe0ff */
[----:B---3--:R-:W-:-:S04]  /*0e00*/  IMAD.WIDE.U32 R8, R9, 0x4, R2 ;  /* 0x0000000409087825 */ /* 0x008fc800078e0002 */
        /* <DEDUP_REMOVED lines=14> */
[----:B0-----:R-:W-:-:S04]  /*0ef0*/  IMAD.HI.U32 R8, R15, 0x24924925, RZ ;  /* 0x249249250f087827 */ /* 0x001fc800078e00ff */
[----:B------:R-:W-:-:S04]  /*0f00*/  IMAD.HI.U32 R19, R19, 0x24924925, RZ ;  /* 0x2492492513137827 */ /* 0x000fc800078e00ff */
[----:B------:R-:W-:-:S04]  /*0f10*/  IMAD.HI.U32 R22, R22, 0x24924925, RZ ;  /* 0x2492492516167827 */ /* 0x000fc800078e00ff */
[----:B------:R-:W-:-:S04]  /*0f20*/  IMAD.HI.U32 R24, R24, 0x24924925, RZ ;  /* 0x2492492518187827 */ /* 0x000fc800078e00ff */
[----:B-1----:R-:W-:Y:S02]  /*0f30*/  IMAD R10, R8, -0xe0, R7 ;  /* 0xffffff20080a7824 */ /* 0x002fe400078e0207 */
[----:B------:R-:W-:Y:S02]  /*0f40*/  IMAD R18, R19, -0xe0, R18 ;  /* 0xffffff2013127824 */ /* 0x000fe400078e0212 */
        /* <DEDUP_REMOVED lines=21> */
.L_x_7:
[----:B0-----:R-:W-:Y:S05]  /*10a0*/  BSYNC.RECONVERGENT B0 ;  /* 0x0000000000007941 */ /* 0x001fea0003800200 */
.L_x_5:
[----:B------:R-:W2:Y:S01]  /*10b0*/  LDC.64 R44, c[0x0][0x388] ;  /* 0x0000e200ff2c7b82 */ /* 0x000ea20000000a00 */
[----:B------:R-:W-:-:S06]  /*10c0*/  UIMAD UR5, UR5, 0x1200, URZ ;  /* 0x00001200050578a4 */ /* 0x000fcc000f8e02ff */
[----:B-1-3--:R-:W-:-:S04]  /*10d0*/  MOV R3, UR5 ;  /* 0x0000000500037c02 */ /* 0x00afc80008000f00 */
[----:B------:R-:W-:-:S05]  /*10e0*/  LOP3.LUT R14, R3, 0x1f, R14, 0xf8, !PT ;  /* 0x0000001f030e7812 */ /* 0x000fca00078ef80e */
[----:B--2-4-:R-:W-:-:S05]  /*10f0*/  IMAD.WIDE.U32 R16, R14, 0x4, R44 ;  /* 0x000000040e107825 */ /* 0x014fca00078e002c */
[----:B------:R-:W2:Y:S04]  /*1100*/  LDG.E.CONSTANT R23, desc[UR12][R16.64] ;  /* 0x0000000c10177981 */ /* 0x000ea8000c1e9900 */
[----:B------:R-:W3:Y:S04]  /*1110*/  LDG.E.CONSTANT R3, desc[UR12][R16.64+0x80] ;  /* 0x0000800c10037981 */ /* 0x000ee8000c1e9900 */
[----:B------:R-:W4:Y:S04]  /*1120*/  LDG.E.CONSTANT R32, desc[UR12][R16.64+0x100] ;  /* 0x0001000c10207981 */ /* 0x000f28000c1e9900 */
[----:B------:R-:W5:Y:S04]  /*1130*/  LDG.E.CONSTANT R2, desc[UR12][R16.64+0x180] ;  /* 0x0001800c10027981 */ /* 0x000f68000c1e9900 */
[----:B------:R-:W5:Y:S04]  /*1140*/  LDG.E.CONSTANT R6, desc[UR12][R16.64+0x200] ;  /* 0x0002000c10067981 */ /* 0x000f68000c1e9900 */
[----:B------:R-:W5:Y:S04]  /*1150*/  LDG.E.CONSTANT R4, desc[UR12][R16.64+0x280] ;  /* 0x0002800c10047981 */ /* 0x000f68000c1e9900 */
[----:B------:R-:W5:Y:S04]  /*1160*/  LDG.E.CONSTANT R22, desc[UR12][R16.64+0x300] ;  /* 0x0003000c10167981 */ /* 0x000f68000c1e9900 */
[----:B------:R-:W5:Y:S04]  /*1170*/  LDG.E.CONSTANT R20, desc[UR12][R16.64+0x380] ;  /* 0x0003800c10147981 */ /* 0x000f68000c1e9900 */
[----:B------:R0:W5:Y:S01]  /*1180*/  LDG.E.CONSTANT R21, desc[UR12][R16.64+0x400] ;  /* 0x0004000c10157981 */ /* 0x000162000c1e9900 */
[----:B------:R-:W-:Y:S01]  /*1190*/  IMAD R5, R5, 0x30, R0 ;  /* 0x0000003005057824 */ /* 0x000fe200078e0200 */
[----:B------:R-:W-:Y:S06]  /*11a0*/  BAR.SYNC.DEFER_BLOCKING 0x0 ;  /* 0x0000000000007b1d */ /* 0x000fec0000010000 */
[----:B------:R-:W2:Y:S04]  /*11b0*/  LDS.128 R28, [R5] ;  /* 0x00000000051c7984 */ /* 0x000ea80000000c00 */
[----:B------:R-:W1:Y:S04]  /*11c0*/  LDS.128 R8, [R5+0x10] ;  /* 0x0000100005087984 */ /* 0x000e680000000c00 */
[----:B------:R-:W-:Y:S04]  /*11d0*/  LDS.128 R24, [R5+0x20] ;  /* 0x0000200005187984 */ /* 0x000fe80000000c00 */
[----:B------:R-:W-:Y:S04]  /*11e0*/  LDS.64 R12, [R5+0x30] ;  /* 0x00003000050c7984 */ /* 0x000fe80000000a00 */
[----:B------:R-:W5:Y:S04]  /*11f0*/  LDS.64 R34, [R5+0x398] ;  /* 0x0003980005227984 */ /* 0x000f680000000a00 */
[----:B0-----:R-:W0:Y:S01]  /*1200*/  LDS.128 R16, [R5+0x3a0] ;  /* 0x0003a00005107984 */ /* 0x001e220000000c00 */
[C---:B--2---:R-:W-:Y:S01]  /*1210*/  FFMA R28, R23.reuse, R28, RZ ;  /* 0x0000001c171c7223 */ /* 0x044fe200000000ff */
[C---:B------:R-:W-:Y:S01]  /*1220*/  FFMA R0, R23.reuse, R29, RZ ;  /* 0x0000001d17007223 */ /* 0x040fe200000000ff */
[----:B------:R-:W-:-:S02]  /*1230*/  FFMA R15, R23, R31, RZ ;  /* 0x0000001f170f7223 */ /* 0x000fc400000000ff */
[C---:B---3--:R-:W-:Y:S01]  /*1240*/  FFMA R7, R3.reuse, R29, R28 ;  /* 0x0000001d03077223 */ /* 0x048fe2000000001c */
[-C--:B------:R-:W-:Y:S01]  /*1250*/  FFMA R0, R3, R30.reuse, R0 ;  /* 0x0000001e03007223 */ /* 0x080fe20000000000 */
[----:B------:R-:W-:Y:S01]  /*1260*/  FFMA R28, R23, R30, RZ ;  /* 0x0000001e171c7223 */ /* 0x000fe200000000ff */
[C---:B-1----:R-:W-:Y:S01]  /*1270*/  FFMA R15, R3.reuse, R8, R15 ;  /* 0x00000008030f7223 */ /* 0x042fe2000000000f */
[C---:B----4-:R-:W-:Y:S01]  /*1280*/  FFMA R7, R32.reuse, R30, R7 ;  /* 0x0000001e20077223 */ /* 0x050fe20000000007 */
[CC--:B------:R-:W-:Y:S01]  /*1290*/  FFMA R37, R32.reuse, R31.reuse, R0 ;  /* 0x0000001f20257223 */ /* 0x0c0fe20000000000 */
[----:B------:R-:W-:Y:S01]  /*12a0*/  FFMA R39, R3, R31, R28 ;  /* 0x0000001f03277223 */ /* 0x000fe2000000001c */
[----:B------:R-:W-:Y:S01]  /*12b0*/  FFMA R0, R23, R8, RZ ;  /* 0x0000000817007223 */ /* 0x000fe200000000ff */
[-C--:B------:R-:W-:Y:S01]  /*12c0*/  FFMA R36, R32, R9.reuse, R15 ;  /* 0x0000000920247223 */ /* 0x080fe2000000000f */
[----:B-----5:R-:W-:Y:S01]  /*12d0*/  FFMA R7, R2, R34, R7 ;  /* 0x0000002202077223 */ /* 0x020fe20000000007 */
[C---:B------:R-:W-:Y:S01]  /*12e0*/  FFMA R39, R32.reuse, R8, R39 ;  /* 0x0000000820277223 */ /* 0x040fe20000000027 */
[-C--:B------:R-:W-:Y:S01]  /*12f0*/  FFMA R33, R3, R9.reuse, R0 ;  /* 0x0000000903217223 */ /* 0x080fe20000000000 */
[C---:B------:R-:W-:Y:S01]  /*1300*/  FFMA R8, R23.reuse, R9, RZ ;  /* 0x0000000917087223 */ /* 0x040fe200000000ff */
[CC--:B------:R-:W-:Y:S01]  /*1310*/  FFMA R0, R23.reuse, R10.reuse, RZ ;  /* 0x0000000a17007223 */ /* 0x0c0fe200000000ff */
[-C--:B------:R-:W-:Y:S01]  /*1320*/  FFMA R9, R23, R11.reuse, RZ ;  /* 0x0000000b17097223 */ /* 0x080fe200000000ff */
[CC--:B------:R-:W-:Y:S01]  /*1330*/  FFMA R33, R32.reuse, R10.reuse, R33 ;  /* 0x0000000a20217223 */ /* 0x0c0fe20000000021 */
[C---:B------:R-:W-:Y:S01]  /*1340*/  FFMA R15, R3.reuse, R10, R8 ;  /* 0x0000000a030f7223 */ /* 0x040fe20000000008 */
[----:B------:R-:W-:Y:S01]  /*1350*/  FFMA R29, R3, R11, R0 ;  /* 0x0000000b031d7223 */ /* 0x000fe20000000000 */
[-C--:B------:R-:W-:Y:S01]  /*1360*/  FFMA R0, R23, R24.reuse, RZ ;  /* 0x0000001817007223 */ /* 0x080fe200000000ff */
[----:B------:R-:W-:Y:S01]  /*1370*/  FFMA R9, R3, R24, R9 ;  /* 0x0000001803097223 */ /* 0x000fe20000000009 */
[----:B------:R-:W-:Y:S01]  /*1380*/  FFMA R8, R23, R25, RZ ;  /* 0x0000001917087223 */ /* 0x000fe200000000ff */
[C---:B------:R-:W-:Y:S01]  /*1390*/  FFMA R15, R32.reuse, R11, R15 ;  /* 0x0000000b200f7223 */ /* 0x040fe2000000000f */
[-C--:B------:R-:W-:Y:S01]  /*13a0*/  FFMA R11, R3, R25.reuse, R0 ;  /* 0x00000019030b7223 */ /* 0x080fe20000000000 */
[C---:B------:R-:W-:Y:S01]  /*13b0*/  FFMA R0, R32.reuse, R25, R9 ;  /* 0x0000001920007223 */ /* 0x040fe20000000009 */
[CC--:B------:R-:W-:Y:S01]  /*13c0*/  FFMA R10, R23.reuse, R26.reuse, RZ ;  /* 0x0000001a170a7223 */ /* 0x0c0fe200000000ff */
[-C--:B------:R-:W-:Y:S01]  /*13d0*/  FFMA R9, R23, R27.reuse, RZ ;  /* 0x0000001b17097223 */ /* 0x080fe200000000ff */
[C---:B------:R-:W-:Y:S01]  /*13e0*/  FFMA R8, R3.reuse, R26, R8 ;  /* 0x0000001a03087223 */ /* 0x040fe20000000008 */
[C---:B------:R-:W-:Y:S01]  /*13f0*/  FFMA R24, R32.reuse, R24, R29 ;  /* 0x0000001820187223 */ /* 0x040fe2000000001d */
[CC--:B------:R-:W-:Y:S01]  /*1400*/  FFMA R25, R3.reuse, R27.reuse, R10 ;  /* 0x0000001b03197223 */ /* 0x0c0fe2000000000a */
[----:B------:R-:W1:Y:S01]  /*1410*/  LDS.128 R28, [R5+0x3b0] ;  /* 0x0003b000051c7984 */ /* 0x000e620000000c00 */
[----:B------:R-:W-:Y:S01]  /*1420*/  FFMA R10, R3, R12, R9 ;  /* 0x0000000c030a7223 */ /* 0x000fe20000000009 */
[C---:B------:R-:W-:Y:S01]  /*1430*/  FFMA R27, R32.reuse, R27, R8 ;  /* 0x0000001b201b7223 */ /* 0x040fe20000000008 */
[C---:B------:R-:W-:Y:S01]  /*1440*/  FFMA R8, R23.reuse, R34, RZ ;  /* 0x0000002217087223 */ /* 0x040fe200000000ff */
[C---:B------:R-:W-:Y:S01]  /*1450*/  FFMA R48, R32.reuse, R12, R25 ;  /* 0x0000000c20307223 */ /* 0x040fe20000000019 */
[----:B------:R-:W-:Y:S01]  /*1460*/  FFMA R12, R32, R13, R10 ;  /* 0x0000000d200c7223 */ /* 0x000fe2000000000a */
[-C--:B------:R-:W-:Y:S01]  /*1470*/  FFMA R10, R23, R35.reuse, RZ ;  /* 0x00000023170a7223 */ /* 0x080fe200000000ff */
[CC--:B------:R-:W-:Y:S01]  /*1480*/  FFMA R9, R3.reuse, R35.reuse, R8 ;  /* 0x0000002303097223 */ /* 0x0c0fe20000000008 */
[-C--:B------:R-:W-:Y:S01]  /*1490*/  FFMA R37, R2, R35.reuse, R37 ;  /* 0x0000002302257223 */ /* 0x080fe20000000025 */
[----:B------:R-:W-:Y:S01]  /*14a0*/  FFMA R35, R6, R35, R7 ;  /* 0x0000002306237223 */ /* 0x000fe20000000007 */
[C---:B------:R-:W-:Y:S01]  /*14b0*/  FFMA R26, R32.reuse, R26, R11 ;  /* 0x0000001a201a7223 */ /* 0x040fe2000000000b */
[-C--:B0-----:R-:W-:Y:S01]  /*14c0*/  FFMA R13, R3, R16.reuse, R10 ;  /* 0x00000010030d7223 */ /* 0x081fe2000000000a */
[-C--:B------:R-:W-:Y:S01]  /*14d0*/  FFMA R7, R32, R16.reuse, R9 ;  /* 0x0000001020077223 */ /* 0x080fe20000000009 */
[CC--:B------:R-:W-:Y:S01]  /*14e0*/  FFMA R34, R23.reuse, R16.reuse, RZ ;  /* 0x0000001017227223 */ /* 0x0c0fe200000000ff */
[----:B------:R-:W0:Y:S01]  /*14f0*/  LDS.128 R8, [R5+0x3c0] ;  /* 0x0003c00005087984 */ /* 0x000e220000000c00 */
[-C--:B------:R-:W-:Y:S01]  /*1500*/  FFMA R39, R2, R16.reuse, R39 ;  /* 0x0000001002277223 */ /* 0x080fe20000000027 */
[-C--:B------:R-:W-:Y:S01]  /*1510*/  FFMA R47, R6, R16.reuse, R37 ;  /* 0x00000010062f7223 */ /* 0x080fe20000000025 */
[----:B------:R-:W-:Y:S01]  /*1520*/  FFMA R42, R4, R16, R35 ;  /* 0x00000010042a7223 */ /* 0x000fe20000000023 */
[-C--:B------:R-:W-:Y:S01]  /*1530*/  FFMA R16, R23, R17.reuse, RZ ;  /* 0x0000001117107223 */ /* 0x080fe200000000ff */
[-C--:B------:R-:W-:Y:S01]  /*1540*/  FFMA R40, R32, R17.reuse, R13 ;  /* 0x0000001120287223 */ /* 0x080fe2000000000d */
[C---:B------:R-:W-:Y:S01]  /*1550*/  FFMA R13, R2.reuse, R17, R36 ;  /* 0x00000011020d7223 */ /* 0x040fe20000000024 */
[-C--:B------:R-:W-:Y:S01]  /*1560*/  FFMA R33, R2, R18.reuse, R33 ;  /* 0x0000001202217223 */ /* 0x080fe20000000021 */
[-C--:B------:R-:W-:Y:S01]  /*1570*/  FFMA R41, R3, R18.reuse, R16 ;  /* 0x0000001203297223 */ /* 0x080fe20000000010 */
[-C--:B------:R-:W-:Y:S01]  /*1580*/  FFMA R16, R23, R18.reuse, RZ ;  /* 0x0000001217107223 */ /* 0x080fe200000000ff */
[----:B------:R-:W-:Y:S01]  /*1590*/  FFMA R13, R6, R18, R13 ;  /* 0x00000012060d7223 */ /* 0x000fe2000000000d */
[-C--:B------:R-:W-:Y:S01]  /*15a0*/  FFMA R15, R2, R19.reuse, R15 ;  /* 0x00000013020f7223 */ /* 0x080fe2000000000f */
[-C--:B------:R-:W-:Y:S01]  /*15b0*/  FFMA R41, R32, R19.reuse, R41 ;  /* 0x0000001320297223 */ /* 0x080fe20000000029 */
[-C--:B------:R-:W-:Y:S01]  /*15c0*/  FFMA R37, R3, R19.reuse, R16 ;  /* 0x0000001303257223 */ /* 0x080fe20000000010 */
[-C--:B------:R-:W-:Y:S01]  /*15d0*/  FFMA R16, R23, R19.reuse, RZ ;  /* 0x0000001317107223 */ /* 0x080fe200000000ff */
[-C--:B------:R-:W-:Y:S01]  /*15e0*/  FFMA R38, R4, R19.reuse, R13 ;  /* 0x0000001304267223 */ /* 0x080fe2000000000d */
[C---:B------:R-:W-:Y:S01]  /*15f0*/  FFMA R33, R6.reuse, R19, R33 ;  /* 0x0000001306217223 */ /* 0x040fe20000000021 */
[-C--:B------:R-:W-:Y:S01]  /*1600*/  FFMA R25, R3, R17.reuse, R34 ;  /* 0x0000001103197223 */ /* 0x080fe20000000022 */
[-C--:B------:R-:W-:Y:S01]  /*1610*/  FFMA R39, R6, R17.reuse, R39 ;  /* 0x0000001106277223 */ /* 0x080fe20000000027 */
[----:B------:R-:W-:-:S02]  /*1620*/  FFMA R47, R4, R17, R47 ;  /* 0x00000011042f7223 */ /* 0x000fc4000000002f */
[-C--:B------:R-:W-:Y:S01]  /*1630*/  FFMA R46, R32, R18.reuse, R25 ;  /* 0x00000012202e7223 */ /* 0x080fe20000000019 */
[----:B------:R-:W-:Y:S01]  /*1640*/  FFMA R43, R4, R18, R39 ;  /* 0x00000012042b7223 */ /* 0x000fe20000000027 */
[-C--:B-1----:R-:W-:Y:S01]  /*1650*/  FFMA R35, R3, R28.reuse, R16 ;  /* 0x0000001c03237223 */ /* 0x082fe20000000010 */
[-C--:B------:R-:W-:Y:S01]  /*1660*/  FFMA R16, R23, R28.reuse, RZ ;  /* 0x0000001c17107223 */ /* 0x080fe200000000ff */
[-C--:B------:R-:W-:Y:S01]  /*1670*/  FFMA R13, R2, R28.reuse, R24 ;  /* 0x0000001c020d7223 */ /* 0x080fe20000000018 */
[----:B------:R-:W-:Y:S01]  /*1680*/  FFMA R15, R6, R28, R15 ;  /* 0x0000001c060f7223 */ /* 0x000fe2000000000f */
[-C--:B------:R-:W-:Y:S01]  /*1690*/  FFMA R17, R2, R29.reuse, R0 ;  /* 0x0000001d02117223 */ /* 0x080fe20000000000 */
[-C--:B------:R-:W-:Y:S01]  /*16a0*/  FFMA R19, R3, R29.reuse, R16 ;  /* 0x0000001d03137223 */ /* 0x080fe20000000010 */
[CC--:B------:R-:W-:Y:S01]  /*16b0*/  FFMA R16, R23.reuse, R29.reuse, RZ ;  /* 0x0000001d17107223 */ /* 0x0c0fe200000000ff */
[-C--:B------:R-:W-:Y:S01]  /*16c0*/  FFMA R35, R32, R29.reuse, R35 ;  /* 0x0000001d20237223 */ /* 0x080fe20000000023 */
[-C--:B------:R-:W-:Y:S01]  /*16d0*/  FFMA R13, R6, R29.reuse, R13 ;  /* 0x0000001d060d7223 */ /* 0x080fe2000000000d */
[----:B------:R-:W-:Y:S01]  /*16e0*/  FFMA R29, R4, R29, R15 ;  /* 0x0000001d041d7223 */ /* 0x000fe2000000000f */
[-C--:B------:R-:W-:Y:S01]  /*16f0*/  FFMA R15, R32, R30.reuse, R19 ;  /* 0x0000001e200f7223 */ /* 0x080fe20000000013 */
[-C--:B------:R-:W-:Y:S01]  /*1700*/  FFMA R0, R23, R30.reuse, RZ ;  /* 0x0000001e17007223 */ /* 0x080fe200000000ff */
[-C--:B------:R-:W-:Y:S01]  /*1710*/  FFMA R25, R3, R30.reuse, R16 ;  /* 0x0000001e03197223 */ /* 0x080fe20000000010 */
[-C--:B------:R-:W-:Y:S01]  /*1720*/  FFMA R19, R2, R30.reuse, R26 ;  /* 0x0000001e02137223 */ /* 0x080fe2000000001a */
[----:B------:R-:W-:Y:S01]  /*1730*/  FFMA R17, R6, R30, R17 ;  /* 0x0000001e06117223 */ /* 0x000fe20000000011 */
[C---:B------:R-:W-:Y:S01]  /*1740*/  FFMA R18, R23.reuse, R31, RZ ;  /* 0x0000001f17127223 */ /* 0x040fe200000000ff */
[C---:B0-----:R-:W-:Y:S01]  /*1750*/  FFMA R24, R23.reuse, R8, RZ ;  /* 0x0000000817187223 */ /* 0x041fe200000000ff */
[-C--:B------:R-:W-:Y:S01]  /*1760*/  FFMA R37, R32, R28.reuse, R37 ;  /* 0x0000001c20257223 */ /* 0x080fe20000000025 */
[C---:B------:R-:W-:Y:S01]  /*1770*/  FFMA R36, R4.reuse, R28, R33 ;  /* 0x0000001c04247223 */ /* 0x040fe20000000021 */
[----:B------:R-:W-:Y:S01]  /*1780*/  FFMA R23, R23, R9, RZ ;  /* 0x0000000917177223 */ /* 0x000fe200000000ff */
[----:B------:R-:W-:Y:S01]  /*1790*/  FFMA R28, R4, R30, R13 ;  /* 0x0000001e041c7223 */ /* 0x000fe2000000000d */
[CC--:B------:R-:W-:Y:S01]  /*17a0*/  FFMA R39, R3.reuse, R31.reuse, R0 ;  /* 0x0000001f03277223 */ /* 0x0c0fe20000000000 */
[-C--:B------:R-:W-:Y:S01]  /*17b0*/  FFMA R13, R32, R31.reuse, R25 ;  /* 0x0000001f200d7223 */ /* 0x080fe20000000019 */
[-C--:B------:R-:W-:Y:S01]  /*17c0*/  FFMA R16, R2, R31.reuse, R27 ;  /* 0x0000001f02107223 */ /* 0x080fe2000000001b */
[-C--:B------:R-:W-:Y:S01]  /*17d0*/  FFMA R34, R6, R31.reuse, R19 ;  /* 0x0000001f06227223 */ /* 0x080fe20000000013 */
[----:B------:R-:W-:Y:S01]  /*17e0*/  FFMA R0, R4, R31, R17 ;  /* 0x0000001f04007223 */ /* 0x000fe20000000011 */
[CC--:B------:R-:W-:Y:S01]  /*17f0*/  FFMA R31, R3.reuse, R9.reuse, R24 ;  /* 0x00000009031f7223 */ /* 0x0c0fe20000000018 */
[C---:B------:R-:W-:Y:S01]  /*1800*/  FFMA R18, R3.reuse, R8, R18 ;  /* 0x0000000803127223 */ /* 0x040fe20000000012 */
[----:B------:R-:W-:Y:S01]  /*1810*/  FFMA R24, R3, R10, R23 ;  /* 0x0000000a03187223 */ /* 0x000fe20000000017 */
[C---:B------:R-:W-:Y:S01]  /*1820*/  FFMA R39, R32.reuse, R8, R39 ;  /* 0x0000000820277223 */ /* 0x040fe20000000027 */
[C---:B------:R-:W-:Y:S01]  /*1830*/  FFMA R31, R32.reuse, R10, R31 ;  /* 0x0000000a201f7223 */ /* 0x040fe2000000001f */
[C---:B------:R-:W-:Y:S01]  /*1840*/  FFMA R33, R32.reuse, R9, R18 ;  /* 0x0000000920217223 */ /* 0x040fe20000000012 */
[----:B------:R-:W-:Y:S01]  /*1850*/  FFMA R32, R32, R11, R24 ;  /* 0x0000000b20207223 */ /* 0x000fe20000000018 */
[-C--:B------:R-:W-:Y:S01]  /*1860*/  FFMA R48, R2, R8.reuse, R48 ;  /* 0x0000000802307223 */ /* 0x080fe20000000030 */
[----:B------:R-:W0:Y:S01]  /*1870*/  LDS.128 R24, [R5+0x730] ;  /* 0x0007300005187984 */ /* 0x000e220000000c00 */
[-C--:B------:R-:W-:Y:S01]  /*1880*/  FFMA R16, R6, R8.reuse, R16 ;  /* 0x0000000806107223 */ /* 0x080fe20000000010 */
[-C--:B------:R-:W-:Y:S01]  /*1890*/  FFMA R3, R2, R9.reuse, R12 ;  /* 0x0000000902037223 */ /* 0x080fe2000000000c */
[-C--:B------:R-:W-:Y:S01]  /*18a0*/  FFMA R17, R6, R9.reuse, R48 ;  /* 0x0000000906117223 */ /* 0x080fe20000000030 */
[C---:B------:R-:W-:Y:S01]  /*18b0*/  FFMA R34, R4.reuse, R8, R34 ;  /* 0x0000000804227223 */ /* 0x040fe20000000022 */
[----:B------:R-:W-:Y:S01]  /*18c0*/  FFMA R23, R4, R9, R16 ;  /* 0x0000000904177223 */ /* 0x000fe20000000010 */
[-C--:B------:R-:W-:Y:S01]  /*18d0*/  FFMA R8, R6, R10.reuse, R3 ;  /* 0x0000000a06087223 */ /* 0x080fe20000000003 */
[----:B------:R-:W-:-:S02]  /*18e0*/  FFMA R12, R4, R10, R17 ;  /* 0x0000000a040c7223 */ /* 0x000fc40000000011 */
[----:B------:R-:W1:Y:S01]  /*18f0*/  LDS.128 R16, [R5+0x740] ;  /* 0x0007400005107984 */ /* 0x000e620000000c00 */
[----:B------:R-:W-:Y:S01]  /*1900*/  FFMA R3, R4, R11, R8 ;  /* 0x0000000b04037223 */ /* 0x000fe20000000008 */
[-C--:B0-----:R-:W-:Y:S01]  /*1910*/  FFMA R9, R22, R24.reuse, R42 ;  /* 0x0000001816097223 */ /* 0x081fe2000000002a */
[-C--:B------:R-:W-:Y:S01]  /*1920*/  FFMA R11, R2, R25.reuse, R40 ;  /* 0x00000019020b7223 */ /* 0x080fe20000000028 */
[-C--:B------:R-:W-:Y:S01]  /*1930*/  FFMA R47, R22, R25.reuse, R47 ;  /* 0x00000019162f7223 */ /* 0x080fe2000000002f */
[----:B------:R-:W-:Y:S01]  /*1940*/  FFMA R7, R2, R24, R7 ;  /* 0x0000001802077223 */ /* 0x000fe20000000007 */
[-C--:B------:R-:W-:Y:S01]  /*1950*/  FFMA R40, R20, R25.reuse, R9 ;  /* 0x0000001914287223 */ /* 0x080fe20000000009 */
[-C--:B------:R-:W-:Y:S01]  /*1960*/  FFMA R9, R6, R26.reuse, R11 ;  /* 0x0000001a06097223 */ /* 0x080fe2000000000b */
[-C--:B------:R-:W-:Y:S01]  /*1970*/  FFMA R8, R20, R26.reuse, R47 ;  /* 0x0000001a14087223 */ /* 0x080fe2000000002f */
[----:B------:R-:W-:Y:S01]  /*1980*/  FFMA R7, R6, R25, R7 ;  /* 0x0000001906077223 */ /* 0x000fe20000000007 */
[-C--:B------:R-:W-:Y:S01]  /*1990*/  FFMA R47, R22, R27.reuse, R38 ;  /* 0x0000001b162f7223 */ /* 0x080fe20000000026 */
[-C--:B------:R-:W-:Y:S01]  /*19a0*/  FFMA R25, R2, R26.reuse, R46 ;  /* 0x0000001a02197223 */ /* 0x080fe2000000002e */
[----:B------:R-:W-:Y:S01]  /*19b0*/  FFMA R43, R22, R26, R43 ;  /* 0x0000001a162b7223 */ /* 0x000fe2000000002b */
[-C--:B------:R-:W-:Y:S01]  /*19c0*/  FFMA R30, R4, R27.reuse, R9 ;  /* 0x0000001b041e7223 */ /* 0x080fe20000000009 */
[CC--:B------:R-:W-:Y:S01]  /*19d0*/  FFMA R38, R21.reuse, R27.reuse, R8 ;  /* 0x0000001b15267223 */ /* 0x0c0fe20000000008 */
[-C--:B------:R-:W-:Y:S01]  /*19e0*/  FFMA R41, R2, R27.reuse, R41 ;  /* 0x0000001b02297223 */ /* 0x080fe20000000029 */
[----:B------:R-:W0:Y:S01]  /*19f0*/  LDS.128 R8, [R5+0x750] ;  /* 0x0007500005087984 */ /* 0x000e220000000c00 */
[-C--:B------:R-:W-:Y:S01]  /*1a00*/  FFMA R25, R6, R27.reuse, R25 ;  /* 0x0000001b06197223 */ /* 0x080fe20000000019 */
[----:B------:R-:W-:Y:S01]  /*1a10*/  FFMA R24, R20, R27, R43 ;  /* 0x0000001b14187223 */ /* 0x000fe2000000002b */
[-C--:B-1----:R-:W-:Y:S01]  /*1a20*/  FFMA R27, R2, R16.reuse, R37 ;  /* 0x00000010021b7223 */ /* 0x082fe20000000025 */
[-C--:B------:R-:W-:Y:S01]  /*1a30*/  FFMA R43, R6, R16.reuse, R41 ;  /* 0x00000010062b7223 */ /* 0x080fe20000000029 */
[-C--:B------:R-:W-:Y:S01]  /*1a40*/  FFMA R41, R22, R16.reuse, R36 ;  /* 0x0000001016297223 */ /* 0x080fe20000000024 */
[-C--:B------:R-:W-:Y:S01]  /*1a50*/  FFMA R36, R20, R16.reuse, R47 ;  /* 0x0000001014247223 */ /* 0x080fe2000000002f */
[-C--:B------:R-:W-:Y:S01]  /*1a60*/  FFMA R27, R6, R17.reuse, R27 ;  /* 0x00000011061b7223 */ /* 0x080fe2000000001b */
[-C--:B------:R-:W-:Y:S01]  /*1a70*/  FFMA R29, R22, R17.reuse, R29 ;  /* 0x00000011161d7223 */ /* 0x080fe2000000001d */
[-C--:B------:R-:W-:Y:S01]  /*1a80*/  FFMA R25, R4, R16.reuse, R25 ;  /* 0x0000001004197223 */ /* 0x080fe20000000019 */
[C---:B------:R-:W-:Y:S01]  /*1a90*/  FFMA R37, R21.reuse, R16, R24 ;  /* 0x0000001015257223 */ /* 0x040fe20000000018 */
[-C--:B------:R-:W-:Y:S01]  /*1aa0*/  FFMA R35, R2, R17.reuse, R35 ;  /* 0x0000001102237223 */ /* 0x080fe20000000023 */
[-C--:B------:R-:W-:Y:S01]  /*1ab0*/  FFMA R16, R4, R17.reuse, R43 ;  /* 0x0000001104107223 */ /* 0x080fe2000000002b */
[-C--:B------:R-:W-:Y:S01]  /*1ac0*/  FFMA R24, R20, R17.reuse, R41 ;  /* 0x0000001114187223 */ /* 0x080fe20000000029 */
[C---:B------:R-:W-:Y:S01]  /*1ad0*/  FFMA R36, R21.reuse, R17, R36 ;  /* 0x0000001115247223 */ /* 0x040fe20000000024 */
[----:B------:R-:W-:Y:S01]  /*1ae0*/  FFMA R17, R2, R18, R15 ;  /* 0x0000001202117223 */ /* 0x000fe2000000000f */
[CC--:B------:R-:W-:Y:S01]  /*1af0*/  FFMA R7, R4.reuse, R26.reuse, R7 ;  /* 0x0000001a04077223 */ /* 0x0c0fe20000000007 */
[C---:B------:R-:W-:Y:S01]  /*1b00*/  FFMA R40, R21.reuse, R26, R40 ;  /* 0x0000001a15287223 */ /* 0x040fe20000000028 */
[-C--:B------:R-:W-:Y:S01]  /*1b10*/  FFMA R15, R4, R18.reuse, R27 ;  /* 0x00000012040f7223 */ /* 0x080fe2000000001b */
[-C--:B------:R-:W-:Y:S01]  /*1b20*/  FFMA R27, R22, R18.reuse, R28 ;  /* 0x00000012161b7223 */ /* 0x080fe2000000001c */
[-C--:B------:R-:W-:Y:S01]  /*1b30*/  FFMA R26, R20, R18.reuse, R29 ;  /* 0x00000012141a7223 */ /* 0x080fe2000000001d */
[-C--:B------:R-:W-:Y:S01]  /*1b40*/  FFMA R41, R6, R18.reuse, R35 ;  /* 0x0000001206297223 */ /* 0x080fe20000000023 */
[----:B------:R-:W1:Y:S01]  /*1b50*/  LDS.64 R28, [R5+0x760] ;  /* 0x00076000051c7984 */ /* 0x000e620000000a00 */
[-C--:B------:R-:W-:Y:S01]  /*1b60*/  FFMA R43, R2, R19.reuse, R13 ;  /* 0x00000013022b7223 */ /* 0x080fe2000000000d */
[-C--:B------:R-:W-:Y:S01]  /*1b70*/  FFMA R47, R6, R19.reuse, R17 ;  /* 0x00000013062f7223 */ /* 0x080fe20000000011 */
[-C--:B------:R-:W-:Y:S01]  /*1b80*/  FFMA R13, R4, R19.reuse, R41 ;  /* 0x00000013040d7223 */ /* 0x080fe20000000029 */
[-C--:B------:R-:W-:Y:S01]  /*1b90*/  FFMA R41, R22, R19.reuse, R0 ;  /* 0x0000001316297223 */ /* 0x080fe20000000000 */
[C---:B------:R-:W-:Y:S01]  /*1ba0*/  FFMA R35, R21.reuse, R18, R24 ;  /* 0x0000001215237223 */ /* 0x040fe20000000018 */
[-C--:B------:R-:W-:Y:S01]  /*1bb0*/  FFMA R18, R20, R19.reuse, R27 ;  /* 0x0000001314127223 */ /* 0x080fe2000000001b */
[----:B------:R-:W-:Y:S01]  /*1bc0*/  FFMA R0, R21, R19, R26 ;  /* 0x0000001315007223 */ /* 0x000fe2000000001a */
[-C--:B0-----:R-:W-:Y:S01]  /*1bd0*/  FFMA R43, R6, R8.reuse, R43 ;  /* 0x00000008062b7223 */ /* 0x081fe2000000002b */
[C---:B------:R-:W-:Y:S01]  /*1be0*/  FFMA R39, R2.reuse, R8, R39 ;  /* 0x0000000802277223 */ /* 0x040fe20000000027 */
[C---:B------:R-:W-:Y:S01]  /*1bf0*/  FFMA R33, R2.reuse, R9, R33 ;  /* 0x0000000902217223 */ /* 0x040fe20000000021 */
[C---:B------:R-:W-:Y:S01]  /*1c00*/  FFMA R31, R2.reuse, R10, R31 ;  /* 0x0000000a021f7223 */ /* 0x040fe2000000001f */
[----:B------:R-:W-:Y:S01]  /*1c10*/  FFMA R17, R2, R11, R32 ;  /* 0x0000000b02117223 */ /* 0x000fe20000000020 */
[-C--:B------:R-:W-:Y:S01]  /*1c20*/  FFMA R2, R20, R8.reuse, R41 ;  /* 0x0000000814027223 */ /* 0x080fe20000000029 */
[----:B------:R-:W-:Y:S01]  /*1c30*/  FFMA R19, R22, R8, R34 ;  /* 0x0000000816137223 */ /* 0x000fe20000000022 */
[-C--:B------:R-:W-:Y:S01]  /*1c40*/  FFMA R46, R4, R9.reuse, R43 ;  /* 0x00000009042e7223 */ /* 0x080fe2000000002b */
[----:B------:R-:W-:Y:S01]  /*1c50*/  FFMA R23, R22, R9, R23 ;  /* 0x0000000916177223 */ /* 0x000fe20000000017 */
[----:B------:R-:W-:-:S04]  /*1c60*/  IMAD.WIDE.U32 R42, R14, 0x4, R44 ;  /* 0x000000040e2a7825 */ /* 0x000fc800078e002c */
[CC--:B------:R-:W-:Y:S01]  /*1c70*/  FFMA R27, R21.reuse, R9.reuse, R2 ;  /* 0x00000009151b7223 */ /* 0x0c0fe20000000002 */
[-C--:B------:R-:W-:Y:S01]  /*1c80*/  FFMA R26, R20, R9.reuse, R19 ;  /* 0x00000009141a7223 */ /* 0x080fe20000000013 */
[-C--:B------:R-:W-:Y:S01]  /*1c90*/  FFMA R33, R6, R10.reuse, R33 ;  /* 0x0000000a06217223 */ /* 0x080fe20000000021 */
[-C--:B------:R-:W-:Y:S01]  /*1ca0*/  FFMA R2, R20, R10.reuse, R23 ;  /* 0x0000000a14027223 */ /* 0x080fe20000000017 */
[----:B------:R-:W-:Y:S01]  /*1cb0*/  FFMA R19, R22, R10, R12 ;  /* 0x0000000a16137223 */ /* 0x000fe2000000000c */
[----:B------:R-:W-:Y:S01]  /*1cc0*/  FFMA R39, R6, R9, R39 ;  /* 0x0000000906277223 */ /* 0x000fe20000000027 */
[----:B------:R-:W2:Y:S01]  /*1cd0*/  LDG.E.CONSTANT R12, desc[UR12][R42.64+0x480] ;  /* 0x0004800c2a0c7981 */ /* 0x000ea2000c1e9900 */
[CC--:B------:R-:W-:Y:S01]  /*1ce0*/  FFMA R23, R4.reuse, R11.reuse, R33 ;  /* 0x0000000b04177223 */ /* 0x0c0fe20000000021 */
[-C--:B------:R-:W-:Y:S01]  /*1cf0*/  FFMA R47, R4, R8.reuse, R47 ;  /* 0x00000008042f7223 */ /* 0x080fe2000000002f */
[C---:B------:R-:W-:Y:S01]  /*1d00*/  FFMA R34, R21.reuse, R8, R18 ;  /* 0x0000000815227223 */ /* 0x040fe20000000012 */
[-C--:B------:R-:W-:Y:S01]  /*1d10*/  FFMA R9, R22, R11.reuse, R3 ;  /* 0x0000000b16097223 */ /* 0x080fe20000000003 */
[CC--:B------:R-:W-:Y:S01]  /*1d20*/  FFMA R33, R21.reuse, R11.reuse, R2 ;  /* 0x0000000b15217223 */ /* 0x0c0fe20000000002 */
[C---:B------:R-:W-:Y:S01]  /*1d30*/  FFMA R31, R6.reuse, R11, R31 ;  /* 0x0000000b061f7223 */ /* 0x040fe2000000001f */
[----:B------:R-:W0:Y:S01]  /*1d40*/  LDS.64 R2, [R5+0xac8] ;  /* 0x000ac80005027984 */ /* 0x000e220000000a00 */
[----:B-1----:R-:W-:Y:S01]  /*1d50*/  FFMA R8, R6, R28, R17 ;  /* 0x0000001c06087223 */ /* 0x002fe20000000011 */
[CC--:B------:R-:W-:Y:S01]  /*1d60*/  FFMA R41, R4.reuse, R10.reuse, R39 ;  /* 0x0000000a04297223 */ /* 0x0c0fe20000000027 */
[----:B------:R-:W-:Y:S01]  /*1d70*/  FFMA R26, R21, R10, R26 ;  /* 0x0000000a151a7223 */ /* 0x000fe2000000001a */
[----:B------:R-:W3:Y:S01]  /*1d80*/  LDG.E.CONSTANT R6, desc[UR12][R42.64+0x500] ;  /* 0x0005000c2a067981 */ /* 0x000ee2000c1e9900 */
[CC--:B------:R-:W-:Y:S01]  /*1d90*/  FFMA R24, R4.reuse, R28.reuse, R31 ;  /* 0x0000001c04187223 */ /* 0x0c0fe2000000001f */
[----:B------:R-:W-:Y:S01]  /*1da0*/  FFMA R39, R4, R29, R8 ;  /* 0x0000001d04277223 */ /* 0x000fe20000000008 */
[C---:B------:R-:W-:Y:S01]  /*1db0*/  FFMA R32, R20.reuse, R11, R19 ;  /* 0x0000000b14207223 */ /* 0x040fe20000000013 */
[----:B------:R-:W-:-:S02]  /*1dc0*/  FFMA R4, R20, R28, R9 ;  /* 0x0000001c14047223 */ /* 0x000fc40000000009 */
[----:B------:R-:W1:Y:S01]  /*1dd0*/  LDS.128 R8, [R5+0xad0] ;  /* 0x000ad00005087984 */ /* 0x000e620000000c00 */
[----:B0-----:R-:W-:-:S03]  /*1de0*/  FFMA R17, R22, R2, R7 ;  /* 0x0000000216117223 */ /* 0x001fc60000000007 */
[----:B------:R-:W4:Y:S01]  /*1df0*/  LDG.E.CONSTANT R7, desc[UR12][R42.64+0x580] ;  /* 0x0005800c2a077981 */ /* 0x000f22000c1e9900 */
[-C--:B------:R-:W-:Y:S01]  /*1e00*/  FFMA R19, R22, R3.reuse, R30 ;  /* 0x0000000316137223 */ /* 0x080fe2000000001e */
[C---:B------:R-:W-:Y:S01]  /*1e10*/  FFMA R17, R20.reuse, R3, R17 ;  /* 0x0000000314117223 */ /* 0x040fe20000000011 */
[C---:B------:R-:W-:Y:S02]  /*1e20*/  FFMA R32, R21.reuse, R28, R32 ;  /* 0x0000001c15207223 */ /* 0x040fe40000000020 */
[-C--:B-1----:R-:W-:Y:S01]  /*1e30*/  FFMA R30, R20, R8.reuse, R19 ;  /* 0x00000008141e7223 */ /* 0x082fe20000000013 */
[CC--:B------:R-:W-:Y:S01]  /*1e40*/  FFMA R28, R21.reuse, R8.reuse, R17 ;  /* 0x00000008151c7223 */ /* 0x0c0fe20000000011 */
[C---:B------:R-:W-:Y:S02]  /*1e50*/  FFMA R3, R22.reuse, R9, R16 ;  /* 0x0000000916037223 */ /* 0x040fe40000000010 */
[----:B------:R-:W0:Y:S01]  /*1e60*/  LDS.128 R16, [R5+0xae0] ;  /* 0x000ae00005107984 */ /* 0x000e220000000c00 */
[----:B------:R-:W-:Y:S01]  /*1e70*/  FFMA R2, R22, R8, R25 ;  /* 0x0000000816027223 */ /* 0x000fe20000000019 */
[----:B------:R-:W-:Y:S01]  /*1e80*/  FFMA R29, R21, R29, R4 ;  /* 0x0000001d151d7223 */ /* 0x000fe20000000004 */
[----:B------:R-:W-:Y:S01]  /*1e90*/  FFMA R4, R20, R10, R3 ;  /* 0x0000000a14047223 */ /* 0x000fe20000000003 */
[----:B------:R-:W-:Y:S01]  /*1ea0*/  FFMA R13, R22, R11, R13 ;  /* 0x0000000b160d7223 */ /* 0x000fe2000000000d */
[----:B------:R-:W-:-:S02]  /*1eb0*/  FFMA R2, R20, R9, R2 ;  /* 0x0000000914027223 */ /* 0x000fc40000000002 */
[C---:B------:R-:W-:Y:S02]  /*1ec0*/  FFMA R25, R21.reuse, R11, R4 ;  /* 0x0000000b15197223 */ /* 0x040fe40000000004 */
[CC--:B------:R-:W-:Y:S01]  /*1ed0*/  FFMA R31, R21.reuse, R10.reuse, R2 ;  /* 0x0000000a151f7223 */ /* 0x0c0fe20000000002 */
[----:B------:R-:W-:Y:S01]  /*1ee0*/  FFMA R15, R22, R10, R15 ;  /* 0x0000000a160f7223 */ /* 0x000fe2000000000f */
[----:B------:R-:W-:-:S03]  /*1ef0*/  FFMA R30, R21, R9, R30 ;  /* 0x00000009151e7223 */ /* 0x000fc6000000001e */
[C---:B------:R-:W-:Y:S02]  /*1f00*/  FFMA R15, R20.reuse, R11, R15 ;  /* 0x0000000b140f7223 */ /* 0x040fe4000000000f */
[----:B------:R-:W1:Y:S01]  /*1f10*/  LDS.128 R8, [R5+0xaf0] ;  /* 0x000af00005087984 */ /* 0x000e620000000c00 */
[-C--:B0-----:R-:W-:Y:S01]  /*1f20*/  FFMA R4, R20, R16.reuse, R13 ;  /* 0x0000001014047223 */ /* 0x081fe2000000000d */
[C---:B------:R-:W-:Y:S01]  /*1f30*/  FFMA R2, R22.reuse, R16, R47 ;  /* 0x0000001016027223 */ /* 0x040fe2000000002f */
[-C--:B------:R-:W-:Y:S02]  /*1f40*/  FFMA R3, R22, R17.reuse, R46 ;  /* 0x0000001116037223 */ /* 0x080fe4000000002e */
[-C--:B------:R-:W-:Y:S01]  /*1f50*/  FFMA R13, R21, R17.reuse, R4 ;  /* 0x00000011150d7223 */ /* 0x080fe20000000004 */
[C---:B------:R-:W-:Y:S01]  /*1f60*/  FFMA R2, R20.reuse, R17, R2 ;  /* 0x0000001114027223 */ /* 0x040fe20000000002 */
[----:B------:R-:W-:Y:S01]  /*1f70*/  FFMA R4, R20, R18, R3 ;  /* 0x0000001214047223 */ /* 0x000fe20000000003 */
[----:B------:R-:W-:-:S02]  /*1f80*/  FFMA R17, R22, R19, R23 ;  /* 0x0000001316117223 */ /* 0x000fc40000000017 */
[----:B------:R-:W5:Y:S01]  /*1f90*/  LDG.E.CONSTANT R23, desc[UR12][R42.64+0x600] ;  /* 0x0006000c2a177981 */ /* 0x000f62000c1e9900 */
[C---:B------:R-:W-:Y:S01]  /*1fa0*/  FFMA R3, R21.reuse, R18, R2 ;  /* 0x0000001215037223 */ /* 0x040fe20000000002 */
[C---:B------:R-:W-:Y:S02]  /*1fb0*/  FFMA R2, R21.reuse, R19, R4 ;  /* 0x0000001315027223 */ /* 0x040fe40000000004 */
[----:B------:R-:W5:Y:S01]  /*1fc0*/  LDG.E.CONSTANT R4, desc[UR12][R42.64+0x680] ;  /* 0x0006800c2a047981 */ /* 0x000f62000c1e9900 */
[----:B------:R-:W-:Y:S01]  /*1fd0*/  FFMA R15, R21, R16, R15 ;  /* 0x00000010150f7223 */ /* 0x000fe2000000000f */
[----:B------:R-:W-:-:S04]  /*1fe0*/  FFMA R16, R22, R18, R41 ;  /* 0x0000001216107223 */ /* 0x000fc80000000029 */
[----:B------:R-:W-:Y:S01]  /*1ff0*/  FFMA R16, R20, R19, R16 ;  /* 0x0000001314107223 */ /* 0x000fe20000000010 */
[C---:B-1----:R-:W-:Y:S02]  /*2000*/  FFMA R19, R22.reuse, R9, R39 ;  /* 0x0000000916137223 */ /* 0x042fe40000000027 */
[----:B------:R-:W5:Y:S01]  /*2010*/  LDG.E.CONSTANT R39, desc[UR12][R42.64+0x700] ;  /* 0x0007000c2a277981 */ /* 0x000f62000c1e9900 */
[-C--:B------:R-:W-:Y:S01]  /*2020*/  FFMA R24, R22, R8.reuse, R24 ;  /* 0x0000000816187223 */ /* 0x080fe20000000018 */
[----:B------:R-:W-:-:S03]  /*2030*/  FFMA R22, R20, R8, R17 ;  /* 0x0000000814167223 */ /* 0x000fc60000000011 */
[CC--:B------:R-:W-:Y:S01]  /*2040*/  FFMA R17, R20.reuse, R9.reuse, R24 ;  /* 0x0000000914117223 */ /* 0x0c0fe20000000018 */
[----:B------:R-:W-:Y:S01]  /*2050*/  FFMA R46, R20, R10, R19 ;  /* 0x0000000a142e7223 */ /* 0x000fe20000000013 */
[C---:B------:R-:W-:Y:S02]  /*2060*/  FFMA R24, R21.reuse, R8, R16 ;  /* 0x0000000815187223 */ /* 0x040fe40000000010 */
[C---:B------:R-:W-:Y:S02]  /*2070*/  FFMA R20, R21.reuse, R10, R17 ;  /* 0x0000000a15147223 */ /* 0x040fe40000000011 */
[----:B------:R-:W2:Y:S01]  /*2080*/  LDS.128 R16, [R5+0xe60] ;  /* 0x000e600005107984 */ /* 0x000ea20000000c00 */
[C---:B------:R-:W-:Y:S01]  /*2090*/  FFMA R22, R21.reuse, R9, R22 ;  /* 0x0000000915167223 */ /* 0x040fe20000000016 */
[----:B------:R-:W-:Y:S01]  /*20a0*/  FFMA R21, R21, R11, R46 ;  /* 0x0000000b15157223 */ /* 0x000fe2000000002e */
[C---:B--2---:R-:W-:Y:S01]  /*20b0*/  FFMA R9, R12.reuse, R16, R40 ;  /* 0x000000100c097223 */ /* 0x044fe20000000028 */
[----:B------:R-:W-:-:S03]  /*20c0*/  FFMA R41, R12, R17, R38 ;  /* 0x000000110c297223 */ /* 0x000fc60000000026 */
[C---:B---3--:R-:W-:Y:S02]  /*20d0*/  FFMA R38, R6.reuse, R17, R9 ;  /* 0x0000001106267223 */ /* 0x048fe40000000009 */
[----:B------:R-:W0:Y:S01]  /*20e0*/  LDS.128 R8, [R5+0xe70] ;  /* 0x000e700005087984 */ /* 0x000e220000000c00 */
[-C--:B------:R-:W-:Y:S01]  /*20f0*/  FFMA R16, R6, R18.reuse, R41 ;  /* 0x0000001206107223 */ /* 0x080fe20000000029 */
[C---:B------:R-:W-:Y:S01]  /*2100*/  FFMA R37, R12.reuse, R18, R37 ;  /* 0x000000120c257223 */ /* 0x040fe20000000025 */
[----:B------:R-:W-:-:S03]  /*2110*/  FFMA R17, R12, R19, R36 ;  /* 0x000000130c117223 */ /* 0x000fc60000000024 */
[-C--:B------:R-:W-:Y:S01]  /*2120*/  FFMA R37, R6, R19.reuse, R37 ;  /* 0x0000001306257223 */ /* 0x080fe20000000025 */
[C---:B----4-:R-:W-:Y:S01]  /*2130*/  FFMA R38, R7.reuse, R18, R38 ;  /* 0x0000001207267223 */ /* 0x050fe20000000026 */
[C---:B------:R-:W-:Y:S01]  /*2140*/  FFMA R36, R7.reuse, R19, R16 ;  /* 0x0000001307247223 */ /* 0x040fe20000000010 */
[-C--:B0-----:R-:W-:Y:S01]  /*2150*/  FFMA R16, R12, R8.reuse, R35 ;  /* 0x000000080c107223 */ /* 0x081fe20000000023 */
[CC--:B------:R-:W-:Y:S01]  /*2160*/  FFMA R18, R6.reuse, R8.reuse, R17 ;  /* 0x0000000806127223 */ /* 0x0c0fe20000000011 */
[C---:B------:R-:W-:Y:S02]  /*2170*/  FFMA R35, R7.reuse, R8, R37 ;  /* 0x0000000807237223 */ /* 0x040fe40000000025 */
[-C--:B------:R-:W-:Y:S01]  /*2180*/  FFMA R8, R6, R9.reuse, R16 ;  /* 0x0000000906087223 */ /* 0x080fe20000000010 */
[CC--:B------:R-:W-:Y:S02]  /*2190*/  FFMA R37, R7.reuse, R9.reuse, R18 ;  /* 0x0000000907257223 */ /* 0x0c0fe40000000012 */
[----:B------:R-:W0:Y:S01]  /*21a0*/  LDS.128 R16, [R5+0xe80] ;  /* 0x000e800005107984 */ /* 0x000e220000000c00 */
[C---:B------:R-:W-:Y:S01]  /*21b0*/  FFMA R41, R12.reuse, R9, R0 ;  /* 0x000000090c297223 */ /* 0x040fe20000000000 */
[CC--:B------:R-:W-:Y:S01]  /*21c0*/  FFMA R9, R12.reuse, R10.reuse, R34 ;  /* 0x0000000a0c097223 */ /* 0x0c0fe20000000022 */
[-C--:B------:R-:W-:Y:S01]  /*21d0*/  FFMA R27, R12, R11.reuse, R27 ;  /* 0x0000000b0c1b7223 */ /* 0x080fe2000000001b */
[----:B------:R1:W2:Y:S01]  /*21e0*/  LDG.E.CONSTANT R0, desc[UR12][R42.64+0x780] ;  /* 0x0007800c2a007981 */ /* 0x0002a2000c1e9900 */
[CC--:B------:R-:W-:Y:S01]  /*21f0*/  FFMA R40, R6.reuse, R10.reuse, R41 ;  /* 0x0000000a06287223 */ /* 0x0c0fe20000000029 */
[----:B------:R-:W-:Y:S01]  /*2200*/  FFMA R34, R7, R10, R8 ;  /* 0x0000000a07227223 */ /* 0x000fe20000000008 */
[----:B------:R-:W-:-:S02]  /*2210*/  FFMA R9, R6, R11, R9 ;  /* 0x0000000b06097223 */ /* 0x000fc40000000009 */
[C---:B------:R-:W-:Y:S01]  /*2220*/  FFMA R47, R7.reuse, R11, R40 ;  /* 0x0000000b072f7223 */ /* 0x040fe20000000028 */
[-C--:B0-----:R-:W-:Y:S01]  /*2230*/  FFMA R11, R12, R16.reuse, R26 ;  /* 0x000000100c0b7223 */ /* 0x081fe2000000001a */
[CC--:B------:R-:W-:Y:S02]  /*2240*/  FFMA R8, R6.reuse, R16.reuse, R27 ;  /* 0x0000001006087223 */ /* 0x0c0fe4000000001b */
[----:B------:R-:W0:Y:S01]  /*2250*/  LDS.64 R26, [R5+0x11f8] ;  /* 0x0011f800051a7984 */ /* 0x000e220000000a00 */
[-C--:B------:R-:W-:Y:S01]  /*2260*/  FFMA R11, R6, R17.reuse, R11 ;  /* 0x00000011060b7223 */ /* 0x080fe2000000000b */
[C---:B------:R-:W-:Y:S01]  /*2270*/  FFMA R46, R7.reuse, R16, R9 ;  /* 0x00000010072e7223 */ /* 0x040fe20000000009 */
[CC--:B-1----:R-:W-:Y:S02]  /*2280*/  FFMA R43, R7.reuse, R17.reuse, R8 ;  /* 0x00000011072b7223 */ /* 0x0c2fe40000000008 */
[-C--:B------:R-:W-:Y:S02]  /*2290*/  FFMA R42, R7, R18.reuse, R11 ;  /* 0x00000012072a7223 */ /* 0x080fe4000000000b */
[----:B------:R-:W1:Y:S01]  /*22a0*/  LDS.128 R8, [R5+0x1200] ;  /* 0x0012000005087984 */ /* 0x000e620000000c00 */
[C---:B------:R-:W-:Y:S01]  /*22b0*/  FFMA R33, R12.reuse, R17, R33 ;  /* 0x000000110c217223 */ /* 0x040fe20000000021 */
[----:B------:R-:W-:-:S03]  /*22c0*/  FFMA R17, R12, R18, R32 ;  /* 0x000000120c117223 */ /* 0x000fc60000000020 */
[----:B------:R-:W-:Y:S01]  /*22d0*/  FFMA R16, R6, R18, R33 ;  /* 0x0000001206107223 */ /* 0x000fe20000000021 */
[-C--:B------:R-:W-:Y:S01]  /*22e0*/  FFMA R33, R12, R19.reuse, R29 ;  /* 0x000000130c217223 */ /* 0x080fe2000000001d */
[-C--:B------:R-:W-:Y:S02]  /*22f0*/  FFMA R29, R6, R19.reuse, R17 ;  /* 0x00000013061d7223 */ /* 0x080fe40000000011 */
[----:B------:R-:W-:Y:S01]  /*2300*/  FFMA R41, R7, R19, R16 ;  /* 0x0000001307297223 */ /* 0x000fe20000000010 */
[-C--:B0-----:R-:W-:Y:S01]  /*2310*/  FFMA R17, R12, R26.reuse, R28 ;  /* 0x0000001a0c117223 */ /* 0x081fe2000000001c */
[----:B-----5:R-:W-:-:S03]  /*2320*/  FFMA R19, R23, R26, R38 ;  /* 0x0000001a17137223 */ /* 0x020fc60000000026 */
[-C--:B------:R-:W-:Y:S01]  /*2330*/  FFMA R16, R6, R27.reuse, R17 ;  /* 0x0000001b06107223 */ /* 0x080fe20000000011 */
[-C--:B------:R-:W-:Y:S01]  /*2340*/  FFMA R17, R23, R27.reuse, R36 ;  /* 0x0000001b17117223 */ /* 0x080fe20000000024 */
[-C--:B------:R-:W-:Y:S01]  /*2350*/  FFMA R51, R12, R27.reuse, R30 ;  /* 0x0000001b0c337223 */ /* 0x080fe2000000001e */
[C---:B------:R-:W-:Y:S01]  /*2360*/  FFMA R36, R4.reuse, R27, R19 ;  /* 0x0000001b04247223 */ /* 0x040fe20000000013 */
[-C--:B-1----:R-:W-:Y:S01]  /*2370*/  FFMA R27, R7, R8.reuse, R16 ;  /* 0x00000008071b7223 */ /* 0x082fe20000000010 */
[-C--:B------:R-:W-:Y:S02]  /*2380*/  FFMA R40, R4, R8.reuse, R17 ;  /* 0x0000000804287223 */ /* 0x080fe40000000011 */
[----:B------:R-:W0:Y:S01]  /*2390*/  LDS.128 R16, [R5+0x1210] ;  /* 0x0012100005107984 */ /* 0x000e220000000c00 */
[-C--:B------:R-:W-:Y:S01]  /*23a0*/  FFMA R49, R12, R8.reuse, R31 ;  /* 0x000000080c317223 */ /* 0x080fe2000000001f */
[-C--:B------:R-:W-:Y:S01]  /*23b0*/  FFMA R26, R6, R8.reuse, R51 ;  /* 0x00000008061a7223 */ /* 0x080fe20000000033 */
[-C--:B------:R-:W-:Y:S01]  /*23c0*/  FFMA R31, R23, R8.reuse, R35 ;  /* 0x00000008171f7223 */ /* 0x080fe20000000023 */
[----:B------:R-:W-:Y:S01]  /*23d0*/  FFMA R36, R39, R8, R36 ;  /* 0x0000000827247223 */ /* 0x000fe20000000024 */
[-C--:B------:R-:W-:Y:S01]  /*23e0*/  FFMA R37, R23, R9.reuse, R37 ;  /* 0x0000000917257223 */ /* 0x080fe20000000025 */
[-C--:B------:R-:W-:Y:S01]  /*23f0*/  FFMA R25, R12, R9.reuse, R25 ;  /* 0x000000090c197223 */ /* 0x080fe20000000019 */
[-C--:B------:R-:W-:Y:S01]  /*2400*/  FFMA R38, R6, R9.reuse, R49 ;  /* 0x0000000906267223 */ /* 0x080fe20000000031 */
[-C--:B------:R-:W-:Y:S01]  /*2410*/  FFMA R35, R7, R9.reuse, R26 ;  /* 0x0000000907237223 */ /* 0x080fe2000000001a */
[CC--:B------:R-:W-:Y:S01]  /*2420*/  FFMA R8, R4.reuse, R9.reuse, R31 ;  /* 0x0000000904087223 */ /* 0x0c0fe2000000001f */
[----:B------:R-:W-:Y:S01]  /*2430*/  FFMA R40, R39, R9, R40 ;  /* 0x0000000927287223 */ /* 0x000fe20000000028 */
[-C--:B------:R-:W-:Y:S01]  /*2440*/  FFMA R9, R23, R10.reuse, R34 ;  /* 0x0000000a17097223 */ /* 0x080fe20000000022 */
[-C--:B------:R-:W-:Y:S01]  /*2450*/  FFMA R28, R4, R10.reuse, R37 ;  /* 0x0000000a041c7223 */ /* 0x080fe20000000025 */
[----:B------:R-:W-:-:S02]  /*2460*/  FFMA R37, R39, R10, R8 ;  /* 0x0000000a27257223 */ /* 0x000fc40000000008 */
[----:B------:R-:W-:Y:S01]  /*2470*/  FFMA R8, R4, R11, R9 ;  /* 0x0000000b04087223 */ /* 0x000fe20000000009 */
[C---:B0-----:R-:W-:Y:S01]  /*2480*/  FFMA R3, R12.reuse, R16, R3 ;  /* 0x000000100c037223 */ /* 0x041fe20000000003 */
[----:B------:R-:W-:-:S03]  /*2490*/  FFMA R9, R12, R17, R2 ;  /* 0x000000110c097223 */ /* 0x000fc60000000002 */
[----:B------:R-:W-:Y:S02]  /*24a0*/  FFMA R30, R6, R17, R3 ;  /* 0x00000011061e7223 */ /* 0x000fe40000000003 */
[----:B------:R-:W0:Y:S01]  /*24b0*/  LDS.64 R2, [R5+0xe90] ;  /* 0x000e900005027984 */ /* 0x000e220000000a00 */
[-C--:B------:R-:W-:Y:S01]  /*24c0*/  FFMA R15, R12, R10.reuse, R15 ;  /* 0x0000000a0c0f7223 */ /* 0x080fe2000000000f */
[-C--:B------:R-:W-:Y:S01]  /*24d0*/  FFMA R26, R6, R10.reuse, R25 ;  /* 0x0000000a061a7223 */ /* 0x080fe20000000019 */
[-C--:B------:R-:W-:Y:S01]  /*24e0*/  FFMA R13, R12, R11.reuse, R13 ;  /* 0x0000000b0c0d7223 */ /* 0x080fe2000000000d */
[-C--:B------:R-:W-:Y:S01]  /*24f0*/  FFMA R47, R23, R11.reuse, R47 ;  /* 0x0000000b172f7223 */ /* 0x080fe2000000002f */
[C---:B------:R-:W-:Y:S01]  /*2500*/  FFMA R38, R7.reuse, R10, R38 ;  /* 0x0000000a07267223 */ /* 0x040fe20000000026 */
[CC--:B------:R-:W-:Y:S01]  /*2510*/  FFMA R32, R6.reuse, R11.reuse, R15 ;  /* 0x0000000b06207223 */ /* 0x0c0fe2000000000f */
[-C--:B------:R-:W-:Y:S01]  /*2520*/  FFMA R34, R7, R11.reuse, R26 ;  /* 0x0000000b07227223 */ /* 0x080fe2000000001a */
[----:B------:R-:W-:Y:S01]  /*2530*/  FFMA R28, R39, R11, R28 ;  /* 0x0000000b271c7223 */ /* 0x000fe2000000001c */
[-C--:B------:R-:W-:Y:S01]  /*2540*/  FFMA R10, R6, R16.reuse, R13 ;  /* 0x00000010060a7223 */ /* 0x080fe2000000000d */
[CC--:B------:R-:W-:Y:S01]  /*2550*/  FFMA R11, R23.reuse, R16.reuse, R46 ;  /* 0x00000010170b7223 */ /* 0x0c0fe2000000002e */
[CC--:B------:R-:W-:Y:S01]  /*2560*/  FFMA R26, R4.reuse, R16.reuse, R47 ;  /* 0x00000010041a7223 */ /* 0x0c0fe2000000002f */
[-C--:B------:R-:W-:Y:S01]  /*2570*/  FFMA R43, R23, R17.reuse, R43 ;  /* 0x00000011172b7223 */ /* 0x080fe2000000002b */
[----:B------:R-:W-:Y:S01]  /*2580*/  FFMA R13, R39, R16, R8 ;  /* 0x00000010270d7223 */ /* 0x000fe20000000008 */
[-C--:B------:R-:W-:Y:S01]  /*2590*/  FFMA R31, R7, R17.reuse, R10 ;  /* 0x00000011071f7223 */ /* 0x080fe2000000000a */
[-C--:B------:R-:W-:Y:S01]  /*25a0*/  FFMA R8, R4, R17.reuse, R11 ;  /* 0x0000001104087223 */ /* 0x080fe2000000000b */
[----:B------:R-:W-:Y:S01]  /*25b0*/  FFMA R15, R39, R17, R26 ;  /* 0x00000011270f7223 */ /* 0x000fe2000000001a */
[-C--:B------:R-:W-:Y:S01]  /*25c0*/  FFMA R25, R12, R18.reuse, R24 ;  /* 0x000000120c197223 */ /* 0x080fe20000000018 */
[-C--:B------:R-:W-:Y:S01]  /*25d0*/  FFMA R26, R6, R18.reuse, R9 ;  /* 0x00000012061a7223 */ /* 0x080fe20000000009 */
[-C--:B------:R-:W-:Y:S01]  /*25e0*/  FFMA R17, R23, R18.reuse, R42 ;  /* 0x0000001217117223 */ /* 0x080fe2000000002a */
[----:B------:R-:W-:Y:S01]  /*25f0*/  FFMA R46, R4, R18, R43 ;  /* 0x00000012042e7223 */ /* 0x000fe2000000002b */
[----:B------:R-:W-:Y:S01]  /*2600*/  FFMA R32, R7, R16, R32 ;  /* 0x0000001007207223 */ /* 0x000fe20000000020 */
[-C--:B------:R-:W-:Y:S01]  /*2610*/  FFMA R16, R12, R19.reuse, R22 ;  /* 0x000000130c107223 */ /* 0x080fe20000000016 */
[-C--:B------:R-:W-:Y:S01]  /*2620*/  FFMA R22, R6, R19.reuse, R25 ;  /* 0x0000001306167223 */ /* 0x080fe20000000019 */
[-C--:B------:R-:W-:Y:S01]  /*2630*/  FFMA R42, R23, R19.reuse, R41 ;  /* 0x00000013172a7223 */ /* 0x080fe20000000029 */
[-C--:B------:R-:W-:Y:S01]  /*2640*/  FFMA R26, R7, R19.reuse, R26 ;  /* 0x00000013071a7223 */ /* 0x080fe2000000001a */
[-C--:B------:R-:W-:Y:S01]  /*2650*/  FFMA R41, R4, R19.reuse, R17 ;  /* 0x0000001304297223 */ /* 0x080fe20000000011 */
[----:B------:R-:W-:Y:S01]  /*2660*/  FFMA R25, R39, R19, R46 ;  /* 0x0000001327197223 */ /* 0x000fe2000000002e */
[----:B------:R-:W-:Y:S01]  /*2670*/  IADD3 R19, PT, PT, R14, 0x200, RZ ;  /* 0x000002000e137810 */ /* 0x000fe20007ffe0ff */
[-C--:B------:R-:W-:Y:S01]  /*2680*/  FFMA R30, R7, R18.reuse, R30 ;  /* 0x00000012071e7223 */ /* 0x080fe2000000001e */
[----:B------:R-:W-:-:S02]  /*2690*/  FFMA R24, R39, R18, R8 ;  /* 0x0000001227187223 */ /* 0x000fc40000000008 */
[----:B------:R-:W1:Y:S01]  /*26a0*/  LDS.128 R8, [R5+0x1220] ;  /* 0x0012200005087984 */ /* 0x000e620000000c00 */
[----:B------:R-:W-:-:S04]  /*26b0*/  IMAD.WIDE.U32 R18, R19, 0x4, R44 ;  /* 0x0000000413127825 */ /* 0x000fc800078e002c */
[-C--:B0-----:R-:W-:Y:S01]  /*26c0*/  FFMA R17, R6, R2.reuse, R33 ;  /* 0x0000000206117223 */ /* 0x081fe20000000021 */
[----:B------:R-:W-:Y:S01]  /*26d0*/  FFMA R2, R7, R2, R29 ;  /* 0x0000000207027223 */ /* 0x000fe2000000001d */
[----:B------:R-:W-:Y:S01]  /*26e0*/  IADD3 R29, PT, PT, R14, 0x220, RZ ;  /* 0x000002200e1d7810 */ /* 0x000fe20007ffe0ff */
[----:B------:R0:W3:Y:S04]  /*26f0*/  LDG.E.CONSTANT R33, desc[UR12][R18.64] ;  /* 0x0000000c12217981 */ /* 0x0000e8000c1e9900 */
[----:B0-----:R-:W-:-:S05]  /*2700*/  IMAD.WIDE.U32 R18, R29, 0x4, R44 ;  /* 0x000000041d127825 */ /* 0x001fca00078e002c */
[----:B------:R0:W4:Y:S01]  /*2710*/  LDG.E.CONSTANT R29, desc[UR12][R18.64] ;  /* 0x0000000c121d7981 */ /* 0x000122000c1e9900 */
[-C--:B-1----:R-:W-:Y:S01]  /*2720*/  FFMA R16, R6, R8.reuse, R16 ;  /* 0x0000000806107223 */ /* 0x082fe20000000010 */
[CC--:B------:R-:W-:Y:S01]  /*2730*/  FFMA R43, R12.reuse, R8.reuse, R20 ;  /* 0x000000080c2b7223 */ /* 0x0c0fe20000000014 */
[C---:B------:R-:W-:Y:S02]  /*2740*/  FFMA R20, R7.reuse, R3, R17 ;  /* 0x0000000307147223 */ /* 0x040fe40000000011 */
[-C--:B------:R-:W-:Y:S02]  /*2750*/  FFMA R3, R7, R9.reuse, R16 ;  /* 0x0000000907037223 */ /* 0x080fe40000000010 */
[----:B0-----:R-:W0:Y:S01]  /*2760*/  LDS.128 R16, [R5+0x1590] ;  /* 0x0015900005107984 */ /* 0x001e220000000c00 */
[-C--:B------:R-:W-:Y:S01]  /*2770*/  FFMA R21, R12, R9.reuse, R21 ;  /* 0x000000090c157223 */ /* 0x080fe20000000015 */
[----:B------:R-:W-:Y:S01]  /*2780*/  FFMA R12, R6, R9, R43 ;  /* 0x00000009060c7223 */ /* 0x000fe2000000002b */
[----:B------:R-:W-:-:S02]  /*2790*/  FFMA R2, R23, R8, R2 ;  /* 0x0000000817027223 */ /* 0x000fc40000000002 */
[----:B------:R-:W-:Y:S01]  /*27a0*/  FFMA R6, R6, R10, R21 ;  /* 0x0000000a06067223 */ /* 0x000fe20000000015 */
[-C--:B------:R-:W-:Y:S01]  /*27b0*/  FFMA R21, R39, R8.reuse, R41 ;  /* 0x0000000827157223 */ /* 0x080fe20000000029 */
[----:B------:R-:W-:Y:S01]  /*27c0*/  FFMA R41, R23, R9, R20 ;  /* 0x0000000917297223 */ /* 0x000fe20000000014 */
[C---:B------:R-:W-:Y:S01]  /*27d0*/  FFMA R22, R7.reuse, R8, R22 ;  /* 0x0000000807167223 */ /* 0x040fe20000000016 */
[C---:B------:R-:W-:Y:S01]  /*27e0*/  FFMA R12, R7.reuse, R10, R12 ;  /* 0x0000000a070c7223 */ /* 0x040fe2000000000c */
[----:B------:R-:W-:Y:S01]  /*27f0*/  FFMA R7, R7, R11, R6 ;  /* 0x0000000b07077223 */ /* 0x000fe20000000006 */
[C---:B------:R-:W-:Y:S01]  /*2800*/  FFMA R6, R4.reuse, R8, R42 ;  /* 0x0000000804067223 */ /* 0x040fe2000000002a */
[CC--:B------:R-:W-:Y:S01]  /*2810*/  FFMA R2, R4.reuse, R9.reuse, R2 ;  /* 0x0000000904027223 */ /* 0x0c0fe20000000002 */
[-C--:B------:R-:W-:Y:S02]  /*2820*/  FFMA R20, R4, R10.reuse, R41 ;  /* 0x0000000a04147223 */ /* 0x080fe40000000029 */
[C---:B------:R-:W-:Y:S01]  /*2830*/  FFMA R6, R39.reuse, R9, R6 ;  /* 0x0000000927067223 */ /* 0x040fe20000000006 */
[C---:B------:R-:W-:Y:S01]  /*2840*/  FFMA R2, R39.reuse, R10, R2 ;  /* 0x0000000a27027223 */ /* 0x040fe20000000002 */
[----:B------:R-:W-:-:S02]  /*2850*/  FFMA R20, R39, R11, R20 ;  /* 0x0000000b27147223 */ /* 0x000fc40000000014 */
[----:B------:R-:W1:Y:S01]  /*2860*/  LDS.128 R8, [R5+0x15a0] ;  /* 0x0015a00005087984 */ /* 0x000e620000000c00 */
[C---:B0-----:R-:W-:Y:S01]  /*2870*/  FFMA R27, R23.reuse, R16, R27 ;  /* 0x00000010171b7223 */ /* 0x041fe2000000001b */
[----:B------:R-:W-:-:S03]  /*2880*/  FFMA R35, R23, R17, R35 ;  /* 0x0000001117237223 */ /* 0x000fc60000000023 */
[----:B------:R-:W-:Y:S01]  /*2890*/  FFMA R42, R4, R17, R27 ;  /* 0x00000011042a7223 */ /* 0x000fe2000000001b */
[C---:B------:R-:W-:Y:S01]  /*28a0*/  FFMA R41, R23.reuse, R19, R34 ;  /* 0x0000001317297223 */ /* 0x040fe20000000022 */
[C---:B-1----:R-:W-:Y:S01]  /*28b0*/  FFMA R31, R23.reuse, R9, R31 ;  /* 0x00000009171f7223 */ /* 0x042fe2000000001f */
[C---:B--2---:R-:W-:Y:S01]  /*28c0*/  FFMA R36, R0.reuse, R16, R36 ;  /* 0x0000001000247223 */ /* 0x044fe20000000024 */
[----:B------:R-:W-:Y:S01]  /*28d0*/  FFMA R40, R0, R17, R40 ;  /* 0x0000001100287223 */ /* 0x000fe20000000028 */
[----:B------:R-:W-:Y:S01]  /*28e0*/  FFMA R16, R4, R18, R35 ;  /* 0x0000001204107223 */ /* 0x000fe20000000023 */
[----:B------:R-:W-:Y:S01]  /*28f0*/  FFMA R34, R0, R19, R28 ;  /* 0x0000001300227223 */ /* 0x000fe2000000001c */
[-C--:B------:R-:W-:Y:S01]  /*2900*/  FFMA R35, R23, R8.reuse, R32 ;  /* 0x0000000817237223 */ /* 0x080fe20000000020 */
[----:B------:R-:W-:-:S04]  /*2910*/  FFMA R32, R4, R8, R41 ;  /* 0x0000000804207223 */ /* 0x000fc80000000029 */
[----:B------:R-:W-:Y:S01]  /*2920*/  FFMA R32, R39, R9, R32 ;  /* 0x0000000927207223 */ /* 0x000fe20000000020 */
[-C--:B------:R-:W-:Y:S01]  /*2930*/  FFMA R41, R23, R10.reuse, R30 ;  /* 0x0000000a17297223 */ /* 0x080fe2000000001e */
[----:B------:R-:W-:Y:S01]  /*2940*/  FFMA R30, R0, R10, R24 ;  /* 0x0000000a001e7223 */ /* 0x000fe20000000018 */
[----:B------:R-:W-:Y:S01]  /*2950*/  IADD3 R43, PT, PT, R14, 0x240, RZ ;  /* 0x000002400e2b7810 */ /* 0x000fe20007ffe0ff */
[----:B---3--:R-:W-:Y:S01]  /*2960*/  FFMA R36, R33, R17, R36 ;  /* 0x0000001121247223 */ /* 0x008fe20000000024 */
[-C--:B------:R-:W-:Y:S01]  /*2970*/  FFMA R17, R23, R18.reuse, R38 ;  /* 0x0000001217117223 */ /* 0x080fe20000000026 */
[-C--:B------:R-:W-:Y:S01]  /*2980*/  FFMA R38, R39, R18.reuse, R42 ;  /* 0x0000001227267223 */ /* 0x080fe2000000002a */
[CC--:B------:R-:W-:Y:S01]  /*2990*/  FFMA R42, R0.reuse, R18.reuse, R37 ;  /* 0x00000012002a7223 */ /* 0x0c0fe20000000025 */
[----:B------:R-:W-:Y:S01]  /*29a0*/  FFMA R46, R33, R18, R40 ;  /* 0x00000012212e7223 */ /* 0x000fe20000000028 */
[-C--:B------:R-:W-:Y:S02]  /*29b0*/  FFMA R37, R39, R19.reuse, R16 ;  /* 0x0000001327257223 */ /* 0x080fe40000000010 */
[-C--:B------:R-:W-:Y:S01]  /*29c0*/  FFMA R40, R33, R19.reuse, R42 ;  /* 0x0000001321287223 */ /* 0x080fe2000000002a */
[----:B------:R-:W-:Y:S01]  /*29d0*/  FFMA R42, R0, R8, R13 ;  /* 0x00000008002a7223 */ /* 0x000fe2000000000d */
[C---:B----4-:R-:W-:Y:S01]  /*29e0*/  FFMA R27, R29.reuse, R18, R36 ;  /* 0x000000121d1b7223 */ /* 0x050fe20000000024 */
[-C--:B------:R-:W-:Y:S01]  /*29f0*/  FFMA R36, R4, R19.reuse, R17 ;  /* 0x0000001304247223 */ /* 0x080fe20000000011 */
[----:B------:R-:W-:-:S02]  /*2a00*/  FFMA R28, R29, R19, R46 ;  /* 0x000000131d1c7223 */ /* 0x000fc4000000002e */
[----:B------:R-:W0:Y:S01]  /*2a10*/  LDS.128 R16, [R5+0x15b0] ;  /* 0x0015b00005107984 */ /* 0x000e220000000c00 */
[-C--:B------:R-:W-:Y:S01]  /*2a20*/  FFMA R34, R33, R8.reuse, R34 ;  /* 0x0000000821227223 */ /* 0x080fe20000000022 */
[-C--:B------:R-:W-:Y:S01]  /*2a30*/  FFMA R13, R29, R8.reuse, R40 ;  /* 0x000000081d0d7223 */ /* 0x080fe20000000028 */
[-C--:B------:R-:W-:Y:S01]  /*2a40*/  FFMA R40, R0, R9.reuse, R15 ;  /* 0x0000000900287223 */ /* 0x080fe2000000000f */
[----:B------:R-:W-:Y:S01]  /*2a50*/  FFMA R36, R39, R8, R36 ;  /* 0x0000000827247223 */ /* 0x000fe20000000024 */
[CC--:B------:R-:W-:Y:S01]  /*2a60*/  FFMA R46, R4.reuse, R9.reuse, R35 ;  /* 0x00000009042e7223 */ /* 0x0c0fe20000000023 */
[-C--:B------:R-:W-:Y:S01]  /*2a70*/  FFMA R42, R33, R9.reuse, R42 ;  /* 0x00000009212a7223 */ /* 0x080fe2000000002a */
[----:B------:R-:W-:Y:S02]  /*2a80*/  FFMA R15, R29, R9, R34 ;  /* 0x000000091d0f7223 */ /* 0x000fe40000000022 */
[----:B------:R-:W1:Y:S01]  /*2a90*/  LDS.64 R8, [R5+0x15c0] ;  /* 0x0015c00005087984 */ /* 0x000e620000000a00 */
[-C--:B------:R-:W-:Y:S01]  /*2aa0*/  FFMA R34, R4, R10.reuse, R31 ;  /* 0x0000000a04227223 */ /* 0x080fe2000000001f */
        /* <DEDUP_REMOVED lines=8> */
[----:B------:R-:W-:Y:S01]  /*2b30*/  FFMA R25, R29, R11, R40 ;  /* 0x0000000b1d197223 */ /* 0x000fe20000000028 */
[----:B------:R-:W-:-:S04]  /*2b40*/  IMAD.WIDE.U32 R42, R43, 0x4, R44 ;  /* 0x000000042b2a7825 */ /* 0x000fc800078e002c */
[CC--:B0-----:R-:W-:Y:S01]  /*2b50*/  FFMA R11, R23.reuse, R16.reuse, R22 ;  /* 0x00000010170b7223 */ /* 0x0c1fe20000000016 */
[-C--:B------:R-:W-:Y:S01]  /*2b60*/  FFMA R40, R0, R16.reuse, R21 ;  /* 0x0000001000287223 */ /* 0x080fe20000000015 */
[CC--:B------:R-:W-:Y:S01]  /*2b70*/  FFMA R47, R23.reuse, R17.reuse, R3 ;  /* 0x00000011172f7223 */ /* 0x0c0fe20000000003 */
[C---:B------:R-:W-:Y:S01]  /*2b80*/  FFMA R22, R4.reuse, R16, R31 ;  /* 0x0000001004167223 */ /* 0x040fe2000000001f */
[----:B------:R-:W-:Y:S01]  /*2b90*/  FFMA R41, R23, R18, R12 ;  /* 0x0000001217297223 */ /* 0x000fe2000000000c */
[-C--:B------:R-:W-:Y:S01]  /*2ba0*/  FFMA R3, R39, R16.reuse, R10 ;  /* 0x0000001027037223 */ /* 0x080fe2000000000a */
[-C--:B------:R-:W-:Y:S01]  /*2bb0*/  FFMA R26, R33, R16.reuse, R26 ;  /* 0x00000010211a7223 */ /* 0x080fe2000000001a */
[----:B------:R-:W-:Y:S01]  /*2bc0*/  FFMA R10, R29, R16, R30 ;  /* 0x000000101d0a7223 */ /* 0x000fe2000000001e */
[-C--:B------:R-:W-:Y:S01]  /*2bd0*/  FFMA R12, R4, R17.reuse, R11 ;  /* 0x00000011040c7223 */ /* 0x080fe2000000000b */
[CC--:B------:R-:W-:Y:S01]  /*2be0*/  FFMA R30, R0.reuse, R17.reuse, R6 ;  /* 0x00000011001e7223 */ /* 0x0c0fe20000000006 */
[----:B------:R-:W-:Y:S01]  /*2bf0*/  FFMA R16, R33, R17, R40 ;  /* 0x0000001121107223 */ /* 0x000fe20000000028 */
[----:B------:R-:W-:Y:S01]  /*2c00*/  FFMA R7, R23, R19, R7 ;  /* 0x0000001317077223 */ /* 0x000fe20000000007 */
[-C--:B------:R-:W-:Y:S01]  /*2c10*/  FFMA R31, R39, R17.reuse, R22 ;  /* 0x00000011271f7223 */ /* 0x080fe20000000016 */
[-C--:B------:R-:W-:Y:S01]  /*2c20*/  FFMA R22, R0, R18.reuse, R2 ;  /* 0x0000001200167223 */ /* 0x080fe20000000002 */
[----:B------:R-:W-:Y:S01]  /*2c30*/  FFMA R11, R29, R17, R26 ;  /* 0x000000111d0b7223 */ /* 0x000fe2000000001a */
[-C--:B------:R-:W-:Y:S01]  /*2c40*/  FFMA R6, R39, R18.reuse, R12 ;  /* 0x0000001227067223 */ /* 0x080fe2000000000c */
[----:B------:R-:W2:Y:S01]  /*2c50*/  LDG.E.CONSTANT R2, desc[UR12][R42.64] ;  /* 0x0000000c2a027981 */ /* 0x000ea2000c1e9900 */
[CC--:B------:R-:W-:Y:S01]  /*2c60*/  FFMA R26, R4.reuse, R18.reuse, R47 ;  /* 0x00000012041a7223 */ /* 0x0c0fe2000000002f */
[-C--:B------:R-:W-:Y:S01]  /*2c70*/  FFMA R30, R33, R18.reuse, R30 ;  /* 0x00000012211e7223 */ /* 0x080fe2000000001e */
[----:B------:R-:W-:Y:S01]  /*2c80*/  FFMA R12, R29, R18, R16 ;  /* 0x000000121d0c7223 */ /* 0x000fe20000000010 */
[CC--:B------:R-:W-:Y:S01]  /*2c90*/  FFMA R40, R4.reuse, R19.reuse, R41 ;  /* 0x0000001304287223 */ /* 0x0c0fe20000000029 */
[-C--:B-1----:R-:W-:Y:S01]  /*2ca0*/  FFMA R18, R4, R8.reuse, R7 ;  /* 0x0000000804127223 */ /* 0x082fe20000000007 */
[-C--:B------:R-:W-:Y:S01]  /*2cb0*/  FFMA R20, R0, R19.reuse, R20 ;  /* 0x0000001300147223 */ /* 0x080fe20000000014 */
[-C--:B------:R-:W-:Y:S01]  /*2cc0*/  FFMA R22, R33, R19.reuse, R22 ;  /* 0x0000001321167223 */ /* 0x080fe20000000016 */
[----:B------:R-:W0:Y:S01]  /*2cd0*/  LDS.64 R16, [R5+0x1928] ;  /* 0x0019280005107984 */ /* 0x000e220000000a00 */
[C---:B------:R-:W-:Y:S01]  /*2ce0*/  FFMA R4, R39.reuse, R19, R26 ;  /* 0x0000001327047223 */ /* 0x040fe2000000001a */
[----:B------:R-:W-:-:S02]  /*2cf0*/  FFMA R40, R39, R8, R40 ;  /* 0x0000000827287223 */ /* 0x000fc40000000028 */
[----:B------:R-:W3:Y:S01]  /*2d00*/  LDG.E.CONSTANT R7, desc[UR12][R42.64+0x80] ;  /* 0x0000800c2a077981 */ /* 0x000ee2000c1e9900 */
[----:B------:R-:W-:Y:S01]  /*2d10*/  FFMA R26, R29, R19, R30 ;  /* 0x000000131d1a7223 */ /* 0x000fe2000000001e */
[----:B------:R-:W-:Y:S01]  /*2d20*/  FFMA R39, R39, R9, R18 ;  /* 0x0000000927277223 */ /* 0x000fe20000000012 */
[-C--:B------:R-:W-:Y:S01]  /*2d30*/  FFMA R18, R33, R8.reuse, R20 ;  /* 0x0000000821127223 */ /* 0x080fe20000000014 */
[C---:B------:R-:W-:Y:S02]  /*2d40*/  FFMA R30, R29.reuse, R8, R22 ;  /* 0x000000081d1e7223 */ /* 0x040fe40000000016 */
[----:B------:R-:W4:Y:S04]  /*2d50*/  LDG.E.CONSTANT R8, desc[UR12][R42.64+0x100] ;  /* 0x0001000c2a087981 */ /* 0x000f28000c1e9900 */
[----:B------:R-:W1:Y:S01]  /*2d60*/  LDS.128 R20, [R5+0x1930] ;  /* 0x0019300005147984 */ /* 0x000e620000000c00 */
[C---:B0-----:R-:W-:Y:S01]  /*2d70*/  FFMA R16, R0.reuse, R16, R38 ;  /* 0x0000001000107223 */ /* 0x041fe20000000026 */
[----:B------:R-:W-:Y:S01]  /*2d80*/  FFMA R37, R0, R17, R37 ;  /* 0x0000001100257223 */ /* 0x000fe20000000025 */
[----:B------:R-:W-:-:S02]  /*2d90*/  FFMA R38, R29, R9, R18 ;  /* 0x000000091d267223 */ /* 0x000fc40000000012 */
[C---:B------:R-:W-:Y:S01]  /*2da0*/  FFMA R16, R33.reuse, R17, R16 ;  /* 0x0000001121107223 */ /* 0x040fe20000000010 */
[-C--:B-1----:R-:W-:Y:S01]  /*2db0*/  FFMA R18, R33, R20.reuse, R37 ;  /* 0x0000001421127223 */ /* 0x082fe20000000025 */
[CC--:B------:R-:W-:Y:S02]  /*2dc0*/  FFMA R36, R0.reuse, R20.reuse, R36 ;  /* 0x0000001400247223 */ /* 0x0c0fe40000000024 */
[C---:B------:R-:W-:Y:S01]  /*2dd0*/  FFMA R9, R29.reuse, R20, R16 ;  /* 0x000000141d097223 */ /* 0x040fe20000000010 */
[CC--:B------:R-:W-:Y:S01]  /*2de0*/  FFMA R20, R0.reuse, R21.reuse, R32 ;  /* 0x0000001500147223 */ /* 0x0c0fe20000000020 */
[-C--:B------:R-:W-:Y:S02]  /*2df0*/  FFMA R32, R29, R21.reuse, R18 ;  /* 0x000000151d207223 */ /* 0x080fe40000000012 */
[----:B------:R-:W0:Y:S01]  /*2e00*/  LDS.128 R16, [R5+0x1940] ;  /* 0x0019400005107984 */ /* 0x000e220000000c00 */
[C---:B------:R-:W-:Y:S01]  /*2e10*/  FFMA R36, R33.reuse, R21, R36 ;  /* 0x0000001521247223 */ /* 0x040fe20000000024 */
[CC--:B------:R-:W-:Y:S01]  /*2e20*/  FFMA R46, R0.reuse, R22.reuse, R35 ;  /* 0x00000016002e7223 */ /* 0x0c0fe20000000023 */
[-C--:B------:R-:W-:Y:S01]  /*2e30*/  FFMA R20, R33, R22.reuse, R20 ;  /* 0x0000001621147223 */ /* 0x080fe20000000014 */
[CC--:B------:R-:W-:Y:S01]  /*2e40*/  FFMA R34, R0.reuse, R23.reuse, R34 ;  /* 0x0000001700227223 */ /* 0x0c0fe20000000022 */
[----:B------:R-:W-:Y:S01]  /*2e50*/  FFMA R35, R29, R22, R36 ;  /* 0x000000161d237223 */ /* 0x000fe20000000024 */
[-C--:B------:R-:W-:Y:S01]  /*2e60*/  FFMA R46, R33, R23.reuse, R46 ;  /* 0x00000017212e7223 */ /* 0x080fe2000000002e */
[----:B------:R-:W-:Y:S01]  /*2e70*/  FFMA R37, R29, R23, R20 ;  /* 0x000000171d257223 */ /* 0x000fe20000000014 */
[CC--:B0-----:R-:W-:Y:S01]  /*2e80*/  FFMA R20, R0.reuse, R16.reuse, R3 ;  /* 0x0000001000147223 */ /* 0x0c1fe20000000003 */
[-C--:B------:R-:W-:Y:S01]  /*2e90*/  FFMA R22, R33, R16.reuse, R34 ;  /* 0x0000001021167223 */ /* 0x080fe20000000022 */
[----:B------:R-:W-:Y:S01]  /*2ea0*/  FFMA R3, R29, R16, R46 ;  /* 0x000000101d037223 */ /* 0x000fe2000000002e */
[CC--:B------:R-:W-:Y:S01]  /*2eb0*/  FFMA R16, R0.reuse, R17.reuse, R31 ;  /* 0x0000001100107223 */ /* 0x0c0fe2000000001f */
[-C--:B------:R-:W-:Y:S01]  /*2ec0*/  FFMA R34, R33, R17.reuse, R20 ;  /* 0x0000001121227223 */ /* 0x080fe20000000014 */
[----:B------:R-:W-:Y:S01]  /*2ed0*/  FFMA R31, R29, R17, R22 ;  /* 0x000000111d1f7223 */ /* 0x000fe20000000016 */
[-C--:B------:R-:W-:Y:S01]  /*2ee0*/  FFMA R6, R0, R18.reuse, R6 ;  /* 0x0000001200067223 */ /* 0x080fe20000000006 */
[----:B------:R-:W0:Y:S01]  /*2ef0*/  LDS.128 R20, [R5+0x1950] ;  /* 0x0019500005147984 */ /* 0x000e220000000c00 */
[-C--:B------:R-:W-:Y:S01]  /*2f00*/  FFMA R36, R33, R18.reuse, R16 ;  /* 0x0000001221247223 */ /* 0x080fe20000000010 */
[----:B------:R-:W-:Y:S01]  /*2f10*/  FFMA R34, R29, R18, R34 ;  /* 0x000000121d227223 */ /* 0x000fe20000000022 */
[----:B------:R-:W-:-:S02]  /*2f20*/  FFMA R18, R33, R19, R6 ;  /* 0x0000001321127223 */ /* 0x000fc40000000006 */
[----:B------:R-:W5:Y:S01]  /*2f30*/  LDG.E.CONSTANT R6, desc[UR12][R42.64+0x180] ;  /* 0x0001800c2a067981 */ /* 0x000f62000c1e9900 */
[----:B------:R-:W-:-:S03]  /*2f40*/  FFMA R16, R0, R19, R4 ;  /* 0x0000001300107223 */ /* 0x000fc60000000004 */
[----:B------:R-:W5:Y:S01]  /*2f50*/  LDG.E.CONSTANT R4, desc[UR12][R42.64+0x200] ;  /* 0x0002000c2a047981 */ /* 0x000f62000c1e9900 */
[CC--:B0-----:R-:W-:Y:S01]  /*2f60*/  FFMA R40, R0.reuse, R20.reuse, R40 ;  /* 0x0000001400287223 */ /* 0x0c1fe20000000028 */
[-C--:B------:R-:W-:Y:S02]  /*2f70*/  FFMA R39, R0, R21.reuse, R39 ;  /* 0x0000001500277223 */ /* 0x080fe40000000027 */
[----:B------:R-:W5:Y:S01]  /*2f80*/  LDG.E.CONSTANT R0, desc[UR12][R42.64+0x280] ;  /* 0x0002800c2a007981 */ /* 0x000f62000c1e9900 */
[C---:B------:R-:W-:Y:S01]  /*2f90*/  FFMA R16, R33.reuse, R20, R16 ;  /* 0x0000001421107223 */ /* 0x040fe20000000010 */
[C---:B------:R-:W-:Y:S01]  /*2fa0*/  FFMA R17, R33.reuse, R21, R40 ;  /* 0x0000001521117223 */ /* 0x040fe20000000028 */
[----:B------:R-:W-:Y:S01]  /*2fb0*/  FFMA R46, R33, R22, R39 ;  /* 0x00000016212e7223 */ /* 0x000fe20000000027 */
[C---:B------:R-:W-:Y:S01]  /*2fc0*/  FFMA R36, R29.reuse, R19, R36 ;  /* 0x000000131d247223 */ /* 0x040fe20000000024 */
[C---:B------:R-:W-:Y:S01]  /*2fd0*/  FFMA R39, R29.reuse, R20, R18 ;  /* 0x000000141d277223 */ /* 0x040fe20000000012 */
[C---:B------:R-:W-:Y:S01]  /*2fe0*/  FFMA R40, R29.reuse, R21, R16 ;  /* 0x000000151d287223 */ /* 0x040fe20000000010 */
[----:B------:R-:W-:-:S02]  /*2ff0*/  FFMA R33, R29, R22, R17 ;  /* 0x000000161d217223 */ /* 0x000fc40000000011 */
[----:B------:R-:W2:Y:S01]  /*3000*/  LDS.128 R16, [R5+0x1cc0] ;  /* 0x001cc00005107984 */ /* 0x000ea20000000c00 */
[----:B------:R-:W-:-:S03]  /*3010*/  FFMA R29, R29, R23, R46 ;  /* 0x000000171d1d7223 */ /* 0x000fc6000000002e */
[----:B------:R-:W0:Y:S01]  /*3020*/  LDS.128 R20, [R5+0x1cd0] ;  /* 0x001cd00005147984 */ /* 0x000e220000000c00 */
[C---:B--2---:R-:W-:Y:S01]  /*3030*/  FFMA R16, R2.reuse, R16, R27 ;  /* 0x0000001002107223 */ /* 0x044fe2000000001b */
[C---:B------:R-:W-:Y:S01]  /*3040*/  FFMA R28, R2.reuse, R17, R28 ;  /* 0x00000011021c7223 */ /* 0x040fe2000000001c */
[C---:B------:R-:W-:Y:S02]  /*3050*/  FFMA R15, R2.reuse, R19, R15 ;  /* 0x00000013020f7223 */ /* 0x040fe4000000000f */
[C---:B---3--:R-:W-:Y:S01]  /*3060*/  FFMA R17, R7.reuse, R17, R16 ;  /* 0x0000001107117223 */ /* 0x048fe20000000010 */
[-C--:B------:R-:W-:Y:S01]  /*3070*/  FFMA R16, R2, R18.reuse, R13 ;  /* 0x0000001202107223 */ /* 0x080fe2000000000d */
[CC--:B------:R-:W-:Y:S02]  /*3080*/  FFMA R28, R7.reuse, R18.reuse, R28 ;  /* 0x00000012071c7223 */ /* 0x0c0fe4000000001c */
[----:B----4-:R-:W-:Y:S01]  /*3090*/  FFMA R13, R8, R18, R17 ;  /* 0x00000012080d7223 */ /* 0x010fe20000000011 */
[CC--:B------:R-:W-:Y:S01]  /*30a0*/  FFMA R17, R7.reuse, R19.reuse, R16 ;  /* 0x0000001307117223 */ /* 0x0c0fe20000000010 */
[-C--:B0-----:R-:W-:Y:S01]  /*30b0*/  FFMA R16, R2, R20.reuse, R24 ;  /* 0x0000001402107223 */ /* 0x081fe20000000018 */
[CC--:B------:R-:W-:Y:S01]  /*30c0*/  FFMA R15, R7.reuse, R20.reuse, R15 ;  /* 0x00000014070f7223 */ /* 0x0c0fe2000000000f */
[C---:B------:R-:W-:Y:S01]  /*30d0*/  FFMA R28, R8.reuse, R19, R28 ;  /* 0x00000013081c7223 */ /* 0x040fe2000000001c */
[----:B------:R-:W-:Y:S01]  /*30e0*/  FFMA R20, R8, R20, R17 ;  /* 0x0000001408147223 */ /* 0x000fe20000000011 */
[----:B------:R-:W-:-:S02]  /*30f0*/  FFMA R49, R7, R21, R16 ;  /* 0x0000001507317223 */ /* 0x000fc40000000010 */
[----:B------:R-:W0:Y:S01]  /*3100*/  LDS.128 R16, [R5+0x1ce0] ;  /* 0x001ce00005107984 */ /* 0x000e220000000c00 */
[C---:B------:R-:W-:Y:S01]  /*3110*/  FFMA R11, R2.reuse, R23, R11 ;  /* 0x00000017020b7223 */ /* 0x040fe2000000000b */
[C---:B------:R-:W-:Y:S01]  /*3120*/  FFMA R10, R2.reuse, R22, R10 ;  /* 0x00000016020a7223 */ /* 0x040fe2000000000a */
[----:B------:R-:W-:-:S03]  /*3130*/  FFMA R24, R2, R21, R25 ;  /* 0x0000001502187223 */ /* 0x000fc60000000019 */
[C---:B------:R-:W-:Y:S01]  /*3140*/  FFMA R27, R7.reuse, R23, R10 ;  /* 0x00000017071b7223 */ /* 0x040fe2000000000a */
[CC--:B0-----:R-:W-:Y:S01]  /*3150*/  FFMA R11, R7.reuse, R16.reuse, R11 ;  /* 0x00000010070b7223 */ /* 0x0c1fe2000000000b */
[C---:B------:R-:W-:Y:S01]  /*3160*/  FFMA R12, R2.reuse, R16, R12 ;  /* 0x00000010020c7223 */ /* 0x040fe2000000000c */
[CC--:B------:R-:W-:Y:S01]  /*3170*/  FFMA R26, R2.reuse, R17.reuse, R26 ;  /* 0x00000011021a7223 */ /* 0x0c0fe2000000001a */
[-C--:B------:R-:W-:Y:S01]  /*3180*/  FFMA R30, R2, R18.reuse, R30 ;  /* 0x00000012021e7223 */ /* 0x080fe2000000001e */
[CC--:B------:R-:W-:Y:S01]  /*3190*/  FFMA R48, R8.reuse, R17.reuse, R11 ;  /* 0x0000001108307223 */ /* 0x0c0fe2000000000b */
[C---:B------:R-:W-:Y:S01]  /*31a0*/  FFMA R25, R7.reuse, R17, R12 ;  /* 0x0000001107197223 */ /* 0x040fe2000000000c */
[----:B------:R-:W0:Y:S01]  /*31b0*/  LDS.64 R10, [R5+0x2058] ;  /* 0x00205800050a7984 */ /* 0x000e220000000a00 */
[C---:B------:R-:W-:Y:S01]  /*31c0*/  FFMA R26, R7.reuse, R18, R26 ;  /* 0x00000012071a7223 */ /* 0x040fe2000000001a */
[C---:B------:R-:W-:Y:S01]  /*31d0*/  FFMA R27, R8.reuse, R16, R27 ;  /* 0x00000010081b7223 */ /* 0x040fe2000000001b */
[----:B------:R-:W-:Y:S01]  /*31e0*/  FFMA R25, R8, R18, R25 ;  /* 0x0000001208197223 */ /* 0x000fe20000000019 */
[-C--:B------:R-:W-:Y:S01]  /*31f0*/  FFMA R46, R2, R19.reuse, R38 ;  /* 0x00000013022e7223 */ /* 0x080fe20000000026 */
[-C--:B------:R-:W-:Y:S01]  /*3200*/  FFMA R41, R7, R19.reuse, R30 ;  /* 0x0000001307297223 */ /* 0x080fe2000000001e */
[----:B------:R-:W-:-:S02]  /*3210*/  FFMA R47, R8, R19, R26 ;  /* 0x00000013082f7223 */ /* 0x000fc4000000001a */
[----:B------:R-:W1:Y:S01]  /*3220*/  LDS.128 R16, [R5+0x2060] ;  /* 0x0020600005107984 */ /* 0x000e620000000c00 */
[----:B------:R-:W-:Y:S01]  /*3230*/  FFMA R21, R8, R21, R15 ;  /* 0x0000001508157223 */ /* 0x000fe2000000000f */
[----:B------:R-:W-:-:S04]  /*3240*/  FFMA R15, R7, R22, R24 ;  /* 0x00000016070f7223 */ /* 0x000fc80000000018 */
[C---:B------:R-:W-:Y:S01]  /*3250*/  FFMA R15, R8.reuse, R23, R15 ;  /* 0x00000017080f7223 */ /* 0x040fe2000000000f */
[----:B------:R-:W-:Y:S01]  /*3260*/  FFMA R49, R8, R22, R49 ;  /* 0x0000001608317223 */ /* 0x000fe20000000031 */
[C---:B0-----:R-:W-:Y:S01]  /*3270*/  FFMA R12, R2.reuse, R10, R9 ;  /* 0x0000000a020c7223 */ /* 0x041fe20000000009 */
[----:B------:R-:W-:-:S03]  /*3280*/  FFMA R32, R2, R11, R32 ;  /* 0x0000000b02207223 */ /* 0x000fc60000000020 */
[CC--:B------:R-:W-:Y:S01]  /*3290*/  FFMA R51, R7.reuse, R11.reuse, R12 ;  /* 0x0000000b07337223 */ /* 0x0c0fe2000000000c */
[C---:B-----5:R-:W-:Y:S01]  /*32a0*/  FFMA R9, R6.reuse, R11, R28 ;  /* 0x0000000b06097223 */ /* 0x060fe2000000001c */
[C---:B-1----:R-:W-:Y:S01]  /*32b0*/  FFMA R23, R7.reuse, R16, R32 ;  /* 0x0000001007177223 */ /* 0x042fe20000000020 */
[----:B------:R-:W-:Y:S01]  /*32c0*/  FFMA R13, R6, R10, R13 ;  /* 0x0000000a060d7223 */ /* 0x000fe2000000000d */
[-C--:B------:R-:W-:Y:S01]  /*32d0*/  FFMA R12, R8, R16.reuse, R51 ;  /* 0x00000010080c7223 */ /* 0x080fe20000000033 */
[-C--:B------:R-:W-:Y:S01]  /*32e0*/  FFMA R10, R2, R16.reuse, R35 ;  /* 0x00000010020a7223 */ /* 0x080fe20000000023 */
[-C--:B------:R-:W-:Y:S01]  /*32f0*/  FFMA R51, R4, R16.reuse, R9 ;  /* 0x0000001004337223 */ /* 0x080fe20000000009 */
[----:B------:R-:W-:Y:S01]  /*3300*/  FFMA R35, R6, R16, R20 ;  /* 0x0000001006237223 */ /* 0x000fe20000000014 */
[-C--:B------:R-:W-:Y:S01]  /*3310*/  FFMA R24, R8, R17.reuse, R23 ;  /* 0x0000001108187223 */ /* 0x080fe20000000017 */
[----:B------:R-:W-:Y:S02]  /*3320*/  FFMA R9, R6, R17, R21 ;  /* 0x0000001106097223 */ /* 0x000fe40000000015 */
[----:B------:R-:W0:Y:S01]  /*3330*/  LDS.128 R20, [R5+0x2070] ;  /* 0x0020700005147984 */ /* 0x000e220000000c00 */
[----:B------:R-:W-:Y:S01]  /*3340*/  FFMA R13, R4, R11, R13 ;  /* 0x0000000b040d7223 */ /* 0x000fe2000000000d */
[----:B------:R-:W-:Y:S01]  /*3350*/  FFMA R11, R7, R17, R10 ;  /* 0x00000011070b7223 */ /* 0x000fe2000000000a */
[----:B------:R-:W-:-:S03]  /*3360*/  FFMA R10, R2, R18, R3 ;  /* 0x00000012020a7223 */ /* 0x000fc60000000003 */
[-C--:B------:R-:W-:Y:S01]  /*3370*/  FFMA R30, R8, R18.reuse, R11 ;  /* 0x00000012081e7223 */ /* 0x080fe2000000000b */
[----:B------:R-:W-:Y:S01]  /*3380*/  FFMA R11, R7, R19, R10 ;  /* 0x00000013070b7223 */ /* 0x000fe2000000000a */
[-C--:B------:R-:W-:Y:S01]  /*3390*/  FFMA R9, R4, R18.reuse, R9 ;  /* 0x0000001204097223 */ /* 0x080fe20000000009 */
[----:B------:R-:W-:Y:S01]  /*33a0*/  FFMA R49, R6, R18, R49 ;  /* 0x0000001206317223 */ /* 0x000fe20000000031 */
[----:B------:R-:W-:Y:S01]  /*33b0*/  FFMA R13, R0, R16, R13 ;  /* 0x00000010000d7223 */ /* 0x000fe2000000000d */
[----:B------:R-:W-:-:S04]  /*33c0*/  FFMA R16, R2, R17, R37 ;  /* 0x0000001102107223 */ /* 0x000fc80000000025 */
[----:B------:R-:W-:Y:S01]  /*33d0*/  FFMA R3, R7, R18, R16 ;  /* 0x0000001207037223 */ /* 0x000fe20000000010 */
[----:B------:R-:W-:-:S03]  /*33e0*/  FFMA R16, R2, R19, R31 ;  /* 0x0000001302107223 */ /* 0x000fc6000000001f */
[-C--:B------:R-:W-:Y:S01]  /*33f0*/  FFMA R31, R8, R19.reuse, R3 ;  /* 0x00000013081f7223 */ /* 0x080fe20000000003 */
[----:B------:R-:W-:Y:S01]  /*3400*/  FFMA R3, R6, R19, R15 ;  /* 0x0000001306037223 */ /* 0x000fe2000000000f */
[-C--:B------:R-:W-:Y:S01]  /*3410*/  FFMA R37, R4, R17.reuse, R35 ;  /* 0x0000001104257223 */ /* 0x080fe20000000023 */
[-C--:B0-----:R-:W-:Y:S01]  /*3420*/  FFMA R15, R8, R20.reuse, R11 ;  /* 0x00000014080f7223 */ /* 0x081fe2000000000b */
[----:B------:R-:W-:Y:S01]  /*3430*/  FFMA R28, R0, R17, R51 ;  /* 0x00000011001c7223 */ /* 0x000fe20000000033 */
[CC--:B------:R-:W-:Y:S01]  /*3440*/  FFMA R11, R6.reuse, R20.reuse, R27 ;  /* 0x00000014060b7223 */ /* 0x0c0fe2000000001b */
[----:B------:R-:W-:Y:S01]  /*3450*/  FFMA R17, R6, R21, R48 ;  /* 0x0000001506117223 */ /* 0x000fe20000000030 */
[----:B------:R-:W-:Y:S01]  /*3460*/  FFMA R38, R0, R19, R9 ;  /* 0x0000001300267223 */ /* 0x000fe20000000009 */
[CC--:B------:R-:W-:Y:S01]  /*3470*/  FFMA R9, R7.reuse, R20.reuse, R16 ;  /* 0x0000001407097223 */ /* 0x0c0fe20000000010 */
[-C--:B------:R-:W-:Y:S01]  /*3480*/  FFMA R3, R4, R20.reuse, R3 ;  /* 0x0000001404037223 */ /* 0x080fe20000000003 */
[-C--:B------:R-:W-:Y:S01]  /*3490*/  FFMA R10, R2, R21.reuse, R36 ;  /* 0x00000015020a7223 */ /* 0x080fe20000000024 */
[-C--:B------:R-:W-:Y:S01]  /*34a0*/  FFMA R11, R4, R21.reuse, R11 ;  /* 0x00000015040b7223 */ /* 0x080fe2000000000b */
[C---:B------:R-:W-:Y:S01]  /*34b0*/  FFMA R34, R2.reuse, R20, R34 ;  /* 0x0000001402227223 */ /* 0x040fe20000000022 */
[-C--:B------:R-:W-:Y:S01]  /*34c0*/  FFMA R16, R2, R22.reuse, R39 ;  /* 0x0000001602107223 */ /* 0x080fe20000000027 */
[-C--:B------:R-:W-:Y:S01]  /*34d0*/  FFMA R17, R4, R22.reuse, R17 ;  /* 0x0000001604117223 */ /* 0x080fe20000000011 */
[CC--:B------:R-:W-:Y:S01]  /*34e0*/  FFMA R36, R0.reuse, R21.reuse, R3 ;  /* 0x0000001500247223 */ /* 0x0c0fe20000000003 */
[C---:B------:R-:W-:Y:S01]  /*34f0*/  FFMA R35, R7.reuse, R21, R34 ;  /* 0x0000001507237223 */ /* 0x040fe20000000022 */
[CC--:B------:R-:W-:Y:S01]  /*3500*/  FFMA R3, R7.reuse, R22.reuse, R10 ;  /* 0x0000001607037223 */ /* 0x0c0fe2000000000a */
[C---:B------:R-:W-:Y:S01]  /*3510*/  FFMA R32, R0.reuse, R22, R11 ;  /* 0x0000001600207223 */ /* 0x040fe2000000000b */
[----:B------:R-:W-:Y:S01]  /*3520*/  FFMA R37, R0, R18, R37 ;  /* 0x0000001200257223 */ /* 0x000fe20000000025 */
[----:B------:R-:W-:Y:S01]  /*3530*/  FFMA R49, R4, R19, R49 ;  /* 0x0000001304317223 */ /* 0x000fe20000000031 */
[----:B------:R-:W0:Y:S01]  /*3540*/  LDS.64 R10, [R5+0x1cf0] ;  /* 0x001cf000050a7984 */ /* 0x000e220000000a00 */
[-C--:B------:R-:W-:Y:S01]  /*3550*/  FFMA R39, R7, R23.reuse, R16 ;  /* 0x0000001707277223 */ /* 0x080fe20000000010 */
[----:B------:R-:W-:-:S02]  /*3560*/  FFMA R34, R0, R23, R17 ;  /* 0x0000001700227223 */ /* 0x000fc40000000011 */
[----:B------:R-:W1:Y:S01]  /*3570*/  LDS.128 R16, [R5+0x2080] ;  /* 0x0020800005107984 */ /* 0x000e620000000c00 */
[----:B------:R-:W-:Y:S01]  /*3580*/  FFMA R26, R8, R21, R9 ;  /* 0x00000015081a7223 */ /* 0x000fe20000000009 */
[-C--:B------:R-:W-:Y:S01]  /*3590*/  FFMA R9, R6, R22.reuse, R25 ;  /* 0x0000001606097223 */ /* 0x080fe20000000019 */
[CC--:B------:R-:W-:Y:S01]  /*35a0*/  FFMA R25, R8.reuse, R23.reuse, R3 ;  /* 0x0000001708197223 */ /* 0x0c0fe20000000003 */
[----:B------:R-:W-:Y:S01]  /*35b0*/  FFMA R35, R8, R22, R35 ;  /* 0x0000001608237223 */ /* 0x000fe20000000023 */
[----:B------:R-:W2:Y:S01]  /*35c0*/  LDG.E.CONSTANT R3, desc[UR12][R42.64+0x300] ;  /* 0x0003000c2a037981 */ /* 0x000ea2000c1e9900 */
[----:B------:R-:W-:Y:S01]  /*35d0*/  FFMA R40, R2, R23, R40 ;  /* 0x0000001702287223 */ /* 0x000fe20000000028 */
[-C--:B0-----:R-:W-:Y:S01]  /*35e0*/  FFMA R22, R7, R10.reuse, R46 ;  /* 0x0000000a07167223 */ /* 0x081fe2000000002e */
[----:B------:R-:W-:Y:S02]  /*35f0*/  FFMA R21, R8, R10, R41 ;  /* 0x0000000a08157223 */ /* 0x000fe40000000029 */
[----:B------:R-:W3:Y:S01]  /*3600*/  LDG.E.CONSTANT R41, desc[UR12][R42.64+0x400] ;  /* 0x0004000c2a297981 */ /* 0x000ee2000c1e9900 */
[C---:B-1----:R-:W-:Y:S01]  /*3610*/  FFMA R10, R2.reuse, R16, R33 ;  /* 0x00000010020a7223 */ /* 0x042fe20000000021 */
[----:B------:R-:W-:-:S02]  /*3620*/  FFMA R29, R2, R17, R29 ;  /* 0x00000011021d7223 */ /* 0x000fc4000000001d */
[----:B------:R0:W4:Y:S01]  /*3630*/  LDG.E.CONSTANT R2, desc[UR12][R42.64+0x380] ;  /* 0x0003800c2a027981 */ /* 0x000122000c1e9900 */
[----:B------:R-:W-:Y:S01]  /*3640*/  FFMA R27, R0, R20, R49 ;  /* 0x00000014001b7223 */ /* 0x000fe20000000031 */
[----:B------:R-:W-:Y:S01]  /*3650*/  FFMA R20, R4, R23, R9 ;  /* 0x0000001704147223 */ /* 0x000fe20000000009 */
[C---:B------:R-:W-:Y:S01]  /*3660*/  FFMA R9, R7.reuse, R17, R10 ;  /* 0x0000001107097223 */ /* 0x040fe2000000000a */
[C---:B------:R-:W-:Y:S01]  /*3670*/  FFMA R10, R7.reuse, R18, R29 ;  /* 0x00000012070a7223 */ /* 0x040fe2000000001d */
[-C--:B------:R-:W-:Y:S01]  /*3680*/  FFMA R33, R7, R16.reuse, R40 ;  /* 0x0000001007217223 */ /* 0x080fe20000000028 */
[C---:B------:R-:W-:Y:S01]  /*3690*/  FFMA R22, R8.reuse, R11, R22 ;  /* 0x0000000b08167223 */ /* 0x040fe20000000016 */
[C---:B------:R-:W-:Y:S01]  /*36a0*/  FFMA R39, R8.reuse, R16, R39 ;  /* 0x0000001008277223 */ /* 0x040fe20000000027 */
[C---:B------:R-:W-:Y:S01]  /*36b0*/  FFMA R7, R8.reuse, R18, R9 ;  /* 0x0000001208077223 */ /* 0x040fe20000000009 */
[C---:B------:R-:W-:Y:S01]  /*36c0*/  FFMA R33, R8.reuse, R17, R33 ;  /* 0x0000001108217223 */ /* 0x040fe20000000021 */
[----:B0-----:R-:W-:-:S02]  /*36d0*/  FFMA R42, R8, R19, R10 ;  /* 0x00000013082a7223 */ /* 0x001fc4000000000a */
[----:B------:R-:W0:Y:S01]  /*36e0*/  LDS.128 R8, [R5+0x23f0] ;  /* 0x0023f00005087984 */ /* 0x000e220000000c00 */
[C---:B------:R-:W-:Y:S01]  /*36f0*/  FFMA R47, R6.reuse, R23, R47 ;  /* 0x00000017062f7223 */ /* 0x040fe2000000002f */
[CC--:B------:R-:W-:Y:S01]  /*3700*/  FFMA R21, R6.reuse, R16.reuse, R21 ;  /* 0x0000001006157223 */ /* 0x0c0fe20000000015 */
[-C--:B------:R-:W-:Y:S02]  /*3710*/  FFMA R23, R6, R17.reuse, R22 ;  /* 0x0000001106177223 */ /* 0x080fe40000000016 */
[-C--:B------:R-:W-:Y:S01]  /*3720*/  FFMA R47, R4, R16.reuse, R47 ;  /* 0x00000010042f7223 */ /* 0x080fe2000000002f */
[----:B------:R-:W-:Y:S01]  /*3730*/  FFMA R16, R0, R16, R20 ;  /* 0x0000001000107223 */ /* 0x000fe20000000014 */
[C---:B------:R-:W-:Y:S01]  /*3740*/  FFMA R21, R4.reuse, R17, R21 ;  /* 0x0000001104157223 */ /* 0x040fe20000000015 */
[----:B------:R-:W-:-:S03]  /*3750*/  FFMA R20, R4, R18, R23 ;  /* 0x0000001204147223 */ /* 0x000fc60000000017 */
[C---:B------:R-:W-:Y:S01]  /*3760*/  FFMA R18, R0.reuse, R18, R21 ;  /* 0x0000001200127223 */ /* 0x040fe20000000015 */
[C---:B------:R-:W-:Y:S02]  /*3770*/  FFMA R19, R0.reuse, R19, R20 ;  /* 0x0000001300137223 */ /* 0x040fe40000000014 */
[----:B------:R-:W1:Y:S01]  /*3780*/  LDS.128 R20, [R5+0x2400] ;  /* 0x0024000005147984 */ /* 0x000e620000000c00 */
[----:B------:R-:W-:Y:S01]  /*3790*/  FFMA R17, R0, R17, R47 ;  /* 0x0000001100117223 */ /* 0x000fe2000000002f */
[C---:B0-----:R-:W-:Y:S01]  /*37a0*/  FFMA R29, R6.reuse, R8, R12 ;  /* 0x00000008061d7223 */ /* 0x041fe2000000000c */
[----:B------:R-:W-:-:S03]  /*37b0*/  FFMA R47, R6, R9, R24 ;  /* 0x00000009062f7223 */ /* 0x000fc60000000018 */
[C---:B------:R-:W-:Y:S01]  /*37c0*/  FFMA R49, R4.reuse, R9, R29 ;  /* 0x0000000904317223 */ /* 0x040fe2000000001d */
[----:B------:R-:W-:Y:S01]  /*37d0*/  FFMA R29, R4, R10, R47 ;  /* 0x0000000a041d7223 */ /* 0x000fe2000000002f */
[----:B-1----:R-:W-:-:S04]  /*37e0*/  FFMA R15, R6, R20, R15 ;  /* 0x00000014060f7223 */ /* 0x002fc8000000000f */
[----:B------:R-:W-:Y:S01]  /*37f0*/  FFMA R15, R4, R21, R15 ;  /* 0x00000015040f7223 */ /* 0x000fe2000000000f */
[----:B------:R-:W-:Y:S01]  /*3800*/  FFMA R25, R6, R23, R25 ;  /* 0x0000001706197223 */ /* 0x000fe20000000019 */
[C---:B--2---:R-:W-:Y:S01]  /*3810*/  FFMA R43, R3.reuse, R8, R13 ;  /* 0x00000008032b7223 */ /* 0x044fe2000000000d */
[CC--:B------:R-:W-:Y:S01]  /*3820*/  FFMA R13, R3.reuse, R9.reuse, R28 ;  /* 0x00000009030d7223 */ /* 0x0c0fe2000000001c */
[C---:B------:R-:W-:Y:S01]  /*3830*/  FFMA R47, R3.reuse, R10, R37 ;  /* 0x0000000a032f7223 */ /* 0x040fe20000000025 */
[----:B------:R-:W-:Y:S01]  /*3840*/  FFMA R27, R3, R20, R27 ;  /* 0x00000014031b7223 */ /* 0x000fe2000000001b */
[-C--:B------:R-:W-:Y:S01]  /*3850*/  FFMA R8, R0, R10.reuse, R49 ;  /* 0x0000000a00087223 */ /* 0x080fe20000000031 */
[----:B----4-:R-:W-:Y:S01]  /*3860*/  FFMA R40, R2, R9, R43 ;  /* 0x0000000902287223 */ /* 0x010fe2000000002b */
[C---:B------:R-:W-:Y:S01]  /*3870*/  FFMA R9, R6.reuse, R10, R30 ;  /* 0x0000000a06097223 */ /* 0x040fe2000000001e */
[----:B------:R-:W-:-:S03]  /*3880*/  FFMA R43, R6, R11, R31 ;  /* 0x0000000b062b7223 */ /* 0x000fc6000000001f */
[-C--:B------:R-:W-:Y:S01]  /*3890*/  FFMA R37, R4, R11.reuse, R9 ;  /* 0x0000000b04257223 */ /* 0x080fe20000000009 */
[-C--:B------:R-:W-:Y:S02]  /*38a0*/  FFMA R9, R0, R11.reuse, R29 ;  /* 0x0000000b00097223 */ /* 0x080fe4000000001d */
[----:B------:R-:W0:Y:S01]  /*38b0*/  LDS.128 R28, [R5+0x2410] ;  /* 0x00241000051c7984 */ /* 0x000e220000000c00 */
[CC--:B------:R-:W-:Y:S01]  /*38c0*/  FFMA R24, R2.reuse, R10.reuse, R13 ;  /* 0x0000000a02187223 */ /* 0x0c0fe2000000000d */
[-C--:B------:R-:W-:Y:S01]  /*38d0*/  FFMA R13, R3, R11.reuse, R38 ;  /* 0x0000000b030d7223 */ /* 0x080fe20000000026 */
[-C--:B------:R-:W-:Y:S01]  /*38e0*/  FFMA R12, R2, R11.reuse, R47 ;  /* 0x0000000b020c7223 */ /* 0x080fe2000000002f */
[C---:B---3--:R-:W-:Y:S01]  /*38f0*/  FFMA R40, R41.reuse, R10, R40 ;  /* 0x0000000a29287223 */ /* 0x048fe20000000028 */
[C---:B------:R-:W-:Y:S01]  /*3900*/  FFMA R38, R41.reuse, R11, R24 ;  /* 0x0000000b29267223 */ /* 0x040fe20000000018 */
[-C--:B------:R-:W-:Y:S01]  /*3910*/  FFMA R10, R0, R20.reuse, R37 ;  /* 0x00000014000a7223 */ /* 0x080fe20000000025 */
[-C--:B------:R-:W-:Y:S01]  /*3920*/  FFMA R24, R2, R20.reuse, R13 ;  /* 0x0000001402187223 */ /* 0x080fe2000000000d */
[----:B------:R-:W-:Y:S01]  /*3930*/  FFMA R37, R41, R20, R12 ;  /* 0x0000001429257223 */ /* 0x000fe2000000000c */
[-C--:B------:R-:W-:Y:S01]  /*3940*/  FFMA R13, R6, R21.reuse, R26 ;  /* 0x00000015060d7223 */ /* 0x080fe2000000001a */
[----:B------:R-:W-:-:S02]  /*3950*/  FFMA R12, R2, R21, R27 ;  /* 0x00000015020c7223 */ /* 0x000fc4000000001b */
[----:B------:R-:W1:Y:S01]  /*3960*/  LDS.64 R26, [R5+0x2420] ;  /* 0x00242000051a7984 */ /* 0x000e620000000a00 */
[C---:B------:R-:W-:Y:S01]  /*3970*/  FFMA R11, R4.reuse, R20, R43 ;  /* 0x00000014040b7223 */ /* 0x040fe2000000002b */
[-C--:B------:R-:W-:Y:S01]  /*3980*/  FFMA R43, R3, R21.reuse, R36 ;  /* 0x00000015032b7223 */ /* 0x080fe20000000024 */
[-C--:B------:R-:W-:Y:S01]  /*3990*/  FFMA R36, R41, R21.reuse, R24 ;  /* 0x0000001529247223 */ /* 0x080fe20000000018 */
[-C--:B------:R-:W-:Y:S01]  /*39a0*/  FFMA R47, R4, R22.reuse, R13 ;  /* 0x00000016042f7223 */ /* 0x080fe2000000000d */
[----:B------:R-:W-:Y:S01]  /*39b0*/  FFMA R11, R0, R21, R11 ;  /* 0x00000015000b7223 */ /* 0x000fe2000000000b */
[-C--:B------:R-:W-:Y:S01]  /*39c0*/  FFMA R21, R6, R22.reuse, R35 ;  /* 0x0000001606157223 */ /* 0x080fe20000000023 */
[CC--:B------:R-:W-:Y:S01]  /*39d0*/  FFMA R13, R0.reuse, R22.reuse, R15 ;  /* 0x00000016000d7223 */ /* 0x0c0fe2000000000f */
[-C--:B------:R-:W-:Y:S01]  /*39e0*/  FFMA R20, R0, R23.reuse, R47 ;  /* 0x0000001700147223 */ /* 0x080fe2000000002f */
[CC--:B------:R-:W-:Y:S01]  /*39f0*/  FFMA R15, R3.reuse, R22.reuse, R32 ;  /* 0x00000016030f7223 */ /* 0x0c0fe20000000020 */
[-C--:B------:R-:W-:Y:S01]  /*3a00*/  FFMA R21, R4, R23.reuse, R21 ;  /* 0x0000001704157223 */ /* 0x080fe20000000015 */
[CC--:B------:R-:W-:Y:S01]  /*3a10*/  FFMA R24, R2.reuse, R22.reuse, R43 ;  /* 0x0000001602187223 */ /* 0x0c0fe2000000002b */
[-C--:B------:R-:W-:Y:S01]  /*3a20*/  FFMA R43, R3, R23.reuse, R34 ;  /* 0x00000017032b7223 */ /* 0x080fe20000000022 */
[----:B------:R-:W-:Y:S01]  /*3a30*/  FFMA R35, R41, R22, R12 ;  /* 0x0000001629237223 */ /* 0x000fe2000000000c */
[----:B------:R-:W-:Y:S01]  /*3a40*/  FFMA R22, R2, R23, R15 ;  /* 0x0000001702167223 */ /* 0x000fe2000000000f */
[----:B0-----:R-:W-:Y:S01]  /*3a50*/  FFMA R47, R6, R29, R33 ;  /* 0x0000001d062f7223 */ /* 0x001fe20000000021 */
[-C--:B------:R-:W-:Y:S01]  /*3a60*/  FFMA R34, R0, R28.reuse, R21 ;  /* 0x0000001c00227223 */ /* 0x080fe20000000015 */
[----:B------:R-:W-:-:S02]  /*3a70*/  FFMA R49, R6, R28, R39 ;  /* 0x0000001c06317223 */ /* 0x000fc40000000027 */
[-C--:B------:R-:W-:Y:S01]  /*3a80*/  FFMA R21, R4, R30.reuse, R47 ;  /* 0x0000001e04157223 */ /* 0x080fe2000000002f */
[CC--:B------:R-:W-:Y:S01]  /*3a90*/  FFMA R47, R3.reuse, R30.reuse, R18 ;  /* 0x0000001e032f7223 */ /* 0x0c0fe20000000012 */
[C---:B------:R-:W-:Y:S01]  /*3aa0*/  FFMA R15, R6.reuse, R30, R7 ;  /* 0x0000001e060f7223 */ /* 0x040fe20000000007 */
[-C--:B------:R-:W-:Y:S01]  /*3ab0*/  FFMA R39, R6, R31.reuse, R42 ;  /* 0x0000001f06277223 */ /* 0x080fe2000000002a */
[-C--:B------:R-:W-:Y:S01]  /*3ac0*/  FFMA R25, R4, R28.reuse, R25 ;  /* 0x0000001c04197223 */ /* 0x080fe20000000019 */
[-C--:B------:R-:W-:Y:S01]  /*3ad0*/  FFMA R7, R3, R28.reuse, R16 ;  /* 0x0000001c03077223 */ /* 0x080fe20000000010 */
[CC--:B------:R-:W-:Y:S01]  /*3ae0*/  FFMA R6, R2.reuse, R28.reuse, R43 ;  /* 0x0000001c02067223 */ /* 0x0c0fe2000000002b */
[----:B------:R-:W-:Y:S01]  /*3af0*/  FFMA R22, R41, R28, R22 ;  /* 0x0000001c29167223 */ /* 0x000fe20000000016 */
[----:B------:R-:W-:Y:S01]  /*3b00*/  FFMA R28, R2, R31, R47 ;  /* 0x0000001f021c7223 */ /* 0x000fe2000000002f */
[----:B------:R-:W-:Y:S01]  /*3b10*/  IADD3 R47, PT, PT, R14, 0x360, RZ ;  /* 0x000003600e2f7810 */ /* 0x000fe20007ffe0ff */
[-C--:B------:R-:W-:Y:S01]  /*3b20*/  FFMA R49, R4, R29.reuse, R49 ;  /* 0x0000001d04317223 */ /* 0x080fe20000000031 */
[-C--:B------:R-:W-:Y:S01]  /*3b30*/  FFMA R43, R0, R29.reuse, R25 ;  /* 0x0000001d002b7223 */ /* 0x080fe20000000019 */
[-C--:B------:R-:W-:Y:S01]  /*3b40*/  FFMA R17, R3, R29.reuse, R17 ;  /* 0x0000001d03117223 */ /* 0x080fe20000000011 */
[-C--:B------:R-:W-:Y:S01]  /*3b50*/  FFMA R32, R2, R29.reuse, R7 ;  /* 0x0000001d02207223 */ /* 0x080fe20000000007 */
[----:B------:R-:W-:Y:S01]  /*3b60*/  FFMA R33, R41, R29, R6 ;  /* 0x0000001d29217223 */ /* 0x000fe20000000006 */
[C---:B------:R-:W-:Y:S01]  /*3b70*/  FFMA R29, R4.reuse, R31, R15 ;  /* 0x0000001f041d7223 */ /* 0x040fe2000000000f */
[----:B-1----:R-:W-:Y:S01]  /*3b80*/  FFMA R42, R4, R26, R39 ;  /* 0x0000001a042a7223 */ /* 0x002fe20000000027 */
[----:B------:R-:W-:-:S04]  /*3b90*/  IMAD.WIDE.U32 R46, R47, 0x4, R44 ;  /* 0x000000042f2e7825 */ /* 0x000fc800078e002c */
[-C--:B------:R-:W-:Y:S01]  /*3ba0*/  FFMA R15, R3, R31.reuse, R19 ;  /* 0x0000001f030f7223 */ /* 0x080fe20000000013 */
[C---:B------:R-:W-:Y:S01]  /*3bb0*/  FFMA R25, R0.reuse, R30, R49 ;  /* 0x0000001e00197223 */ /* 0x040fe20000000031 */
[----:B------:R-:W0:Y:S01]  /*3bc0*/  LDS.64 R6, [R5+0x2788] ;  /* 0x0027880005067984 */ /* 0x000e220000000a00 */
[C---:B------:R-:W-:Y:S01]  /*3bd0*/  FFMA R21, R0.reuse, R31, R21 ;  /* 0x0000001f00157223 */ /* 0x040fe20000000015 */
[C---:B------:R-:W-:Y:S01]  /*3be0*/  FFMA R39, R0.reuse, R26, R29 ;  /* 0x0000001a00277223 */ /* 0x040fe2000000001d */
[----:B------:R-:W-:Y:S02]  /*3bf0*/  FFMA R42, R0, R27, R42 ;  /* 0x0000001b002a7223 */ /* 0x000fe4000000002a */
[----:B------:R-:W2:Y:S01]  /*3c00*/  LDG.E.CONSTANT R0, desc[UR12][R46.64] ;  /* 0x0000000c2e007981 */ /* 0x000ea2000c1e9900 */
[C---:B------:R-:W-:Y:S01]  /*3c10*/  FFMA R12, R2.reuse, R30, R17 ;  /* 0x0000001e020c7223 */ /* 0x040fe20000000011 */
[----:B------:R-:W-:Y:S02]  /*3c20*/  FFMA R4, R2, R26, R15 ;  /* 0x0000001a02047223 */ /* 0x000fe4000000000f */
[----:B------:R-:W1:Y:S01]  /*3c30*/  LDS.128 R16, [R5+0x2790] ;  /* 0x0027900005107984 */ /* 0x000e620000000c00 */
[----:B------:R-:W-:-:S03]  /*3c40*/  FFMA R31, R41, R31, R12 ;  /* 0x0000001f291f7223 */ /* 0x000fc6000000000c */
[----:B------:R-:W3:Y:S04]  /*3c50*/  LDG.E.CONSTANT R15, desc[UR12][R46.64+0x80] ;  /* 0x0000800c2e0f7981 */ /* 0x000ee8000c1e9900 */
[----:B------:R-:W4:Y:S01]  /*3c60*/  LDG.E.CONSTANT R12, desc[UR12][R46.64+0x100] ;  /* 0x0001000c2e0c7981 */ /* 0x000f22000c1e9900 */
[C---:B------:R-:W-:Y:S01]  /*3c70*/  FFMA R32, R41.reuse, R30, R32 ;  /* 0x0000001e29207223 */ /* 0x040fe20000000020 */
[C---:B------:R-:W-:Y:S01]  /*3c80*/  FFMA R23, R41.reuse, R23, R24 ;  /* 0x0000001729177223 */ /* 0x040fe20000000018 */
[----:B------:R-:W-:Y:S01]  /*3c90*/  FFMA R28, R41, R26, R28 ;  /* 0x0000001a291c7223 */ /* 0x000fe2000000001c */
[C---:B0-----:R-:W-:Y:S01]  /*3ca0*/  FFMA R6, R3.reuse, R6, R8 ;  /* 0x0000000603067223 */ /* 0x041fe20000000008 */
[----:B------:R-:W-:-:S03]  /*3cb0*/  FFMA R9, R3, R7, R9 ;  /* 0x0000000703097223 */ /* 0x000fc60000000009 */
[C---:B------:R-:W-:Y:S01]  /*3cc0*/  FFMA R6, R2.reuse, R7, R6 ;  /* 0x0000000702067223 */ /* 0x040fe20000000006 */
[CC--:B-1----:R-:W-:Y:S01]  /*3cd0*/  FFMA R49, R3.reuse, R16.reuse, R10 ;  /* 0x0000001003317223 */ /* 0x0c2fe2000000000a */
[C---:B------:R-:W-:Y:S01]  /*3ce0*/  FFMA R30, R2.reuse, R16, R9 ;  /* 0x00000010021e7223 */ /* 0x040fe20000000009 */
[CC--:B------:R-:W-:Y:S02]  /*3cf0*/  FFMA R7, R3.reuse, R17.reuse, R11 ;  /* 0x0000001103077223 */ /* 0x0c0fe4000000000b */
[----:B------:R-:W0:Y:S01]  /*3d00*/  LDS.128 R8, [R5+0x27a0] ;  /* 0x0027a00005087984 */ /* 0x000e220000000c00 */
[CC--:B------:R-:W-:Y:S01]  /*3d10*/  FFMA R26, R2.reuse, R17.reuse, R49 ;  /* 0x00000011021a7223 */ /* 0x0c0fe20000000031 */
[-C--:B------:R-:W-:Y:S01]  /*3d20*/  FFMA R13, R3, R18.reuse, R13 ;  /* 0x00000012030d7223 */ /* 0x080fe2000000000d */
[C---:B------:R-:W-:Y:S01]  /*3d30*/  FFMA R24, R2.reuse, R18, R7 ;  /* 0x0000001202187223 */ /* 0x040fe20000000007 */
        /* <DEDUP_REMOVED lines=8> */
[CC--:B0-----:R-:W-:Y:S01]  /*3dc0*/  FFMA R6, R3.reuse, R8.reuse, R34 ;  /* 0x0000000803067223 */ /* 0x0c1fe20000000022 */
[CC--:B------:R-:W-:Y:S01]  /*3dd0*/  FFMA R4, R2.reuse, R8.reuse, R7 ;  /* 0x0000000802047223 */ /* 0x0c0fe20000000007 */
[-C--:B------:R-:W-:Y:S01]  /*3de0*/  FFMA R43, R3, R9.reuse, R43 ;  /* 0x00000009032b7223 */ /* 0x080fe2000000002b */
[----:B------:R-:W5:Y:S01]  /*3df0*/  LDG.E.CONSTANT R34, desc[UR12][R46.64+0x180] ;  /* 0x0001800c2e227981 */ /* 0x000f62000c1e9900 */
[-C--:B------:R-:W-:Y:S01]  /*3e00*/  FFMA R6, R2, R9.reuse, R6 ;  /* 0x0000000902067223 */ /* 0x080fe20000000006 */
[----:B------:R-:W-:Y:S01]  /*3e10*/  FFMA R7, R41, R9, R4 ;  /* 0x0000000929077223 */ /* 0x000fe20000000004 */
[----:B------:R-:W-:Y:S01]  /*3e20*/  FFMA R9, R3, R11, R21 ;  /* 0x0000000b03097223 */ /* 0x000fe20000000015 */
[----:B------:R-:W-:Y:S01]  /*3e30*/  IADD3 R21, PT, PT, R14, 0x400, RZ ;  /* 0x000004000e157810 */ /* 0x000fe20007ffe0ff */
[----:B------:R-:W5:Y:S01]  /*3e40*/  LDG.E.CONSTANT R4, desc[UR12][R46.64+0x200] ;  /* 0x0002000c2e047981 */ /* 0x000f62000c1e9900 */
[----:B------:R-:W-:-:S03]  /*3e50*/  FFMA R13, R41, R8, R13 ;  /* 0x00000008290d7223 */ /* 0x000fc6000000000d */
[----:B------:R-:W-:-:S04]  /*3e60*/  IMAD.WIDE.U32 R20, R21, 0x4, R44 ;  /* 0x0000000415147825 */ /* 0x000fc800078e002c */
[-C--:B------:R-:W-:Y:S01]  /*3e70*/  FFMA R25, R3, R10.reuse, R25 ;  /* 0x0000000a03197223 */ /* 0x080fe20000000019 */
[CC--:B------:R-:W-:Y:S01]  /*3e80*/  FFMA R8, R2.reuse, R10.reuse, R43 ;  /* 0x0000000a02087223 */ /* 0x0c0fe2000000002b */
[----:B------:R-:W-:Y:S01]  /*3e90*/  FFMA R6, R41, R10, R6 ;  /* 0x0000000a29067223 */ /* 0x000fe20000000006 */
[CC--:B-1----:R-:W-:Y:S02]  /*3ea0*/  FFMA R10, R3.reuse, R16.reuse, R39 ;  /* 0x00000010030a7223 */ /* 0x0c2fe40000000027 */
[----:B------:R0:W5:Y:S01]  /*3eb0*/  LDG.E.CONSTANT R39, desc[UR12][R20.64] ;  /* 0x0000000c14277981 */ /* 0x000162000c1e9900 */
[----:B------:R-:W-:Y:S01]  /*3ec0*/  FFMA R43, R3, R17, R42 ;  /* 0x00000011032b7223 */ /* 0x000fe2000000002a */
[-C--:B------:R-:W-:Y:S01]  /*3ed0*/  FFMA R3, R41, R11.reuse, R8 ;  /* 0x0000000b29037223 */ /* 0x080fe20000000008 */
[C---:B------:R-:W-:Y:S01]  /*3ee0*/  FFMA R8, R2.reuse, R16, R9 ;  /* 0x0000001002087223 */ /* 0x040fe20000000009 */
[C---:B------:R-:W-:Y:S01]  /*3ef0*/  FFMA R48, R2.reuse, R11, R25 ;  /* 0x0000000b02307223 */ /* 0x040fe20000000019 */
[----:B------:R-:W-:-:S02]  /*3f00*/  FFMA R49, R2, R17, R10 ;  /* 0x0000001102317223 */ /* 0x000fc4000000000a */
[C---:B------:R-:W-:Y:S02]  /*3f10*/  FFMA R25, R41.reuse, R17, R8 ;  /* 0x0000001129197223 */ /* 0x040fe40000000008 */
[----:B------:R-:W2:Y:S01]  /*3f20*/  LDS.128 R8, [R5+0x2b20] ;  /* 0x002b200005087984 */ /* 0x000ea20000000c00 */
[----:B------:R-:W-:Y:S01]  /*3f30*/  FFMA R42, R2, R18, R43 ;  /* 0x00000012022a7223 */ /* 0x000fe2000000002b */
[C---:B------:R-:W-:Y:S01]  /*3f40*/  FFMA R2, R41.reuse, R16, R48 ;  /* 0x0000001029027223 */ /* 0x040fe20000000030 */
[C---:B0-----:R-:W-:Y:S02]  /*3f50*/  FFMA R20, R41.reuse, R18, R49 ;  /* 0x0000001229147223 */ /* 0x041fe40000000031 */
[----:B------:R-:W-:Y:S02]  /*3f60*/  FFMA R21, R41, R19, R42 ;  /* 0x0000001329157223 */ /* 0x000fe4000000002a */
[----:B------:R-:W0:Y:S01]  /*3f70*/  LDS.128 R16, [R5+0x2b30] ;  /* 0x002b300005107984 */ /* 0x000e220000000c00 */
[C---:B--2---:R-:W-:Y:S01]  /*3f80*/  FFMA R8, R0.reuse, R8, R40 ;  /* 0x0000000800087223 */ /* 0x044fe20000000028 */
[----:B------:R-:W-:-:S03]  /*3f90*/  FFMA R38, R0, R9, R38 ;  /* 0x0000000900267223 */ /* 0x000fc60000000026 */
[C---:B---3--:R-:W-:Y:S01]  /*3fa0*/  FFMA R9, R15.reuse, R9, R8 ;  /* 0x000000090f097223 */ /* 0x048fe20000000008 */
[-C--:B------:R-:W-:Y:S01]  /*3fb0*/  FFMA R8, R0, R10.reuse, R37 ;  /* 0x0000000a00087223 */ /* 0x080fe20000000025 */
[CC--:B------:R-:W-:Y:S02]  /*3fc0*/  FFMA R38, R15.reuse, R10.reuse, R38 ;  /* 0x0000000a0f267223 */ /* 0x0c0fe40000000026 */
[C---:B----4-:R-:W-:Y:S01]  /*3fd0*/  FFMA R37, R12.reuse, R10, R9 ;  /* 0x0000000a0c257223 */ /* 0x050fe20000000009 */
[CC--:B------:R-:W-:Y:S01]  /*3fe0*/  FFMA R9, R15.reuse, R11.reuse, R8 ;  /* 0x0000000b0f097223 */ /* 0x0c0fe20000000008 */
[-C--:B------:R-:W-:Y:S01]  /*3ff0*/  FFMA R41, R12, R11.reuse, R38 ;  /* 0x0000000b0c297223 */ /* 0x080fe20000000026 */
[CC--:B0-----:R-:W-:Y:S01]  /*4000*/  FFMA R38, R0.reuse, R16.reuse, R35 ;  /* 0x0000001000267223 */ /* 0x0c1fe20000000023 */
[----:B------:R-:W-:Y:S01]  /*4010*/  FFMA R36, R0, R11, R36 ;  /* 0x0000000b00247223 */ /* 0x000fe20000000024 */
[-C--:B------:R-:W-:Y:S02]  /*4020*/  FFMA R35, R12, R16.reuse, R9 ;  /* 0x000000100c237223 */ /* 0x080fe40000000009 */
[----:B------:R-:W0:Y:S01]  /*4030*/  LDS.128 R8, [R5+0x2b40] ;  /* 0x002b400005087984 */ /* 0x000e220000000c00 */
[C---:B------:R-:W-:Y:S01]  /*4040*/  FFMA R43, R15.reuse, R16, R36 ;  /* 0x000000100f2b7223 */ /* 0x040fe20000000024 */
[CC--:B------:R-:W-:Y:S01]  /*4050*/  FFMA R23, R0.reuse, R17.reuse, R23 ;  /* 0x0000001100177223 */ /* 0x0c0fe20000000017 */
[CC--:B------:R-:W-:Y:S01]  /*4060*/  FFMA R47, R15.reuse, R17.reuse, R38 ;  /* 0x000000110f2f7223 */ /* 0x0c0fe20000000026 */
[-C--:B------:R-:W-:Y:S01]  /*4070*/  FFMA R16, R0, R18.reuse, R22 ;  /* 0x0000001200107223 */ /* 0x080fe20000000016 */
[----:B------:R-:W-:Y:S01]  /*4080*/  FFMA R40, R12, R17, R43 ;  /* 0x000000110c287223 */ /* 0x000fe2000000002b */
[----:B------:R-:W-:-:S02]  /*4090*/  FFMA R17, R15, R18, R23 ;  /* 0x000000120f117223 */ /* 0x000fc40000000017 */
[----:B------:R-:W1:Y:S01]  /*40a0*/  LDS.64 R22, [R5+0x2eb8] ;  /* 0x002eb80005167984 */ /* 0x000e620000000a00 */
[-C--:B------:R-:W-:Y:S01]  /*40b0*/  FFMA R33, R0, R19.reuse, R33 ;  /* 0x0000001300217223 */ /* 0x080fe20000000021 */
[CC--:B------:R-:W-:Y:S01]  /*40c0*/  FFMA R43, R15.reuse, R19.reuse, R16 ;  /* 0x000000130f2b7223 */ /* 0x0c0fe20000000010 */
[C---:B------:R-:W-:Y:S01]  /*40d0*/  FFMA R38, R12.reuse, R18, R47 ;  /* 0x000000120c267223 */ /* 0x040fe2000000002f */
[----:B------:R-:W-:Y:S02]  /*40e0*/  FFMA R47, R12, R19, R17 ;  /* 0x000000130c2f7223 */ /* 0x000fe40000000011 */
[----:B------:R-:W2:Y:S01]  /*40f0*/  LDS.128 R16, [R5+0x2ec0] ;  /* 0x002ec00005107984 */ /* 0x000ea20000000c00 */
[-C--:B0-----:R-:W-:Y:S01]  /*4100*/  FFMA R32, R0, R8.reuse, R32 ;  /* 0x0000000800207223 */ /* 0x081fe20000000020 */
[-C--:B------:R-:W-:Y:S01]  /*4110*/  FFMA R33, R15, R8.reuse, R33 ;  /* 0x000000080f217223 */ /* 0x080fe20000000021 */
[----:B------:R-:W-:Y:S01]  /*4120*/  FFMA R46, R12, R8, R43 ;  /* 0x000000080c2e7223 */ /* 0x000fe2000000002b */
[----:B------:R-:W-:-:S04]  /*4130*/  FFMA R8, R0, R9, R31 ;  /* 0x0000000900087223 */ /* 0x000fc8000000001f */
[CC--:B------:R-:W-:Y:S01]  /*4140*/  FFMA R8, R15.reuse, R10.reuse, R8 ;  /* 0x0000000a0f087223 */ /* 0x0c0fe20000000008 */
[C---:B------:R-:W-:Y:S01]  /*4150*/  FFMA R31, R15.reuse, R9, R32 ;  /* 0x000000090f1f7223 */ /* 0x040fe20000000020 */
[----:B------:R-:W-:Y:S02]  /*4160*/  FFMA R28, R0, R10, R28 ;  /* 0x0000000a001c7223 */ /* 0x000fe4000000001c */
[----:B------:R-:W-:Y:S01]  /*4170*/  FFMA R42, R12, R11, R8 ;  /* 0x0000000b0c2a7223 */ /* 0x000fe20000000008 */
[----:B-1----:R-:W-:Y:S01]  /*4180*/  FFMA R8, R0, R22, R29 ;  /* 0x0000001600087223 */ /* 0x002fe2000000001d */
[C---:B------:R-:W-:Y:S01]  /*4190*/  FFMA R43, R12.reuse, R9, R33 ;  /* 0x000000090c2b7223 */ /* 0x040fe20000000021 */
[----:B------:R-:W-:Y:S01]  /*41a0*/  FFMA R36, R12, R10, R31 ;  /* 0x0000000a0c247223 */ /* 0x000fe2000000001f */
[-C--:B------:R-:W-:Y:S01]  /*41b0*/  FFMA R33, R0, R11.reuse, R27 ;  /* 0x0000000b00217223 */ /* 0x080fe2000000001b */
[C---:B------:R-:W-:Y:S01]  /*41c0*/  FFMA R31, R15.reuse, R11, R28 ;  /* 0x0000000b0f1f7223 */ /* 0x040fe2000000001c */
[----:B------:R-:W-:-:S02]  /*41d0*/  FFMA R27, R15, R23, R8 ;  /* 0x000000170f1b7223 */ /* 0x000fc40000000008 */
[----:B------:R-:W0:Y:S01]  /*41e0*/  LDS.128 R8, [R5+0x2ed0] ;  /* 0x002ed00005087984 */ /* 0x000e220000000c00 */
[C---:B------:R-:W-:Y:S01]  /*41f0*/  FFMA R30, R0.reuse, R23, R30 ;  /* 0x00000017001e7223 */ /* 0x040fe2000000001e */
[----:B--2---:R-:W-:-:S03]  /*4200*/  FFMA R26, R0, R16, R26 ;  /* 0x00000010001a7223 */ /* 0x004fc6000000001a */
[----:B------:R-:W-:Y:S01]  /*4210*/  FFMA R29, R15, R16, R30 ;  /* 0x000000100f1d7223 */ /* 0x000fe2000000001e */
[C---:B-----5:R-:W-:Y:S01]  /*4220*/  FFMA R37, R34.reuse, R22, R37 ;  /* 0x0000001622257223 */ /* 0x060fe20000000025 */
[----:B------:R-:W-:-:S03]  /*4230*/  FFMA R41, R34, R23, R41 ;  /* 0x0000001722297223 */ /* 0x000fc60000000029 */
[----:B------:R-:W-:Y:S01]  /*4240*/  FFMA R22, R4, R23, R37 ;  /* 0x0000001704167223 */ /* 0x000fe20000000025 */
[-C--:B------:R-:W-:Y:S01]  /*4250*/  FFMA R23, R34, R16.reuse, R35 ;  /* 0x0000001022177223 */ /* 0x080fe20000000023 */
[-C--:B------:R-:W-:Y:S01]  /*4260*/  FFMA R28, R4, R16.reuse, R41 ;  /* 0x00000010041c7223 */ /* 0x080fe20000000029 */
[CC--:B------:R-:W-:Y:S01]  /*4270*/  FFMA R27, R12.reuse, R16.reuse, R27 ;  /* 0x000000100c1b7223 */ /* 0x0c0fe2000000001b */
[-C--:B------:R-:W-:Y:S01]  /*4280*/  FFMA R35, R12, R17.reuse, R29 ;  /* 0x000000110c237223 */ /* 0x080fe2000000001d */
[-C--:B------:R-:W-:Y:S01]  /*4290*/  FFMA R24, R0, R17.reuse, R24 ;  /* 0x0000001100187223 */ /* 0x080fe20000000018 */
[-C--:B------:R-:W-:Y:S01]  /*42a0*/  FFMA R49, R15, R17.reuse, R26 ;  /* 0x000000110f317223 */ /* 0x080fe2000000001a */
[-C--:B------:R-:W-:Y:S01]  /*42b0*/  FFMA R29, R34, R17.reuse, R40 ;  /* 0x00000011221d7223 */ /* 0x080fe20000000028 */
[C---:B------:R-:W-:Y:S01]  /*42c0*/  FFMA R37, R39.reuse, R16, R22 ;  /* 0x0000001027257223 */ /* 0x040fe20000000016 */
[-C--:B------:R-:W-:Y:S01]  /*42d0*/  FFMA R16, R4, R17.reuse, R23 ;  /* 0x0000001104107223 */ /* 0x080fe20000000017 */
[----:B------:R-:W-:Y:S01]  /*42e0*/  FFMA R41, R39, R17, R28 ;  /* 0x0000001127297223 */ /* 0x000fe2000000001c */
[-C--:B------:R-:W-:Y:S01]  /*42f0*/  FFMA R22, R0, R18.reuse, R13 ;  /* 0x0000001200167223 */ /* 0x080fe2000000000d */
[-C--:B------:R-:W-:Y:S01]  /*4300*/  FFMA R17, R34, R18.reuse, R38 ;  /* 0x0000001222117223 */ /* 0x080fe20000000026 */
[-C--:B------:R-:W-:Y:S01]  /*4310*/  FFMA R13, R15, R18.reuse, R24 ;  /* 0x000000120f0d7223 */ /* 0x080fe20000000018 */
[-C--:B------:R-:W-:Y:S01]  /*4320*/  FFMA R40, R12, R18.reuse, R49 ;  /* 0x000000120c287223 */ /* 0x080fe20000000031 */
[-C--:B------:R-:W-:Y:S01]  /*4330*/  FFMA R28, R4, R18.reuse, R29 ;  /* 0x00000012041c7223 */ /* 0x080fe2000000001d */
[----:B------:R-:W-:Y:S01]  /*4340*/  FFMA R38, R39, R18, R16 ;  /* 0x0000001227267223 */ /* 0x000fe20000000010 */
[-C--:B------:R-:W-:Y:S01]  /*4350*/  FFMA R18, R0, R19.reuse, R7 ;  /* 0x0000001300127223 */ /* 0x080fe20000000007 */
[-C--:B------:R-:W-:Y:S01]  /*4360*/  FFMA R47, R34, R19.reuse, R47 ;  /* 0x00000013222f7223 */ /* 0x080fe2000000002f */
[CC--:B------:R-:W-:Y:S01]  /*4370*/  FFMA R7, R15.reuse, R19.reuse, R22 ;  /* 0x000000130f077223 */ /* 0x0c0fe20000000016 */
[----:B------:R-:W-:Y:S01]  /*4380*/  FFMA R22, R4, R19, R17 ;  /* 0x0000001304167223 */ /* 0x000fe20000000011 */
[-C--:B0-----:R-:W-:Y:S01]  /*4390*/  FFMA R23, R15, R8.reuse, R18 ;  /* 0x000000080f177223 */ /* 0x081fe20000000012 */
[-C--:B------:R-:W-:Y:S01]  /*43a0*/  FFMA R16, R0, R8.reuse, R6 ;  /* 0x0000000800107223 */ /* 0x080fe20000000006 */
[-C--:B------:R-:W-:Y:S01]  /*43b0*/  FFMA R17, R34, R8.reuse, R46 ;  /* 0x0000000822117223 */ /* 0x080fe2000000002e */
[----:B------:R-:W-:Y:S01]  /*43c0*/  FFMA R18, R4, R8, R47 ;  /* 0x0000000804127223 */ /* 0x000fe2000000002f */
[----:B------:R-:W-:Y:S01]  /*43d0*/  FFMA R26, R0, R9, R3 ;  /* 0x00000009001a7223 */ /* 0x000fe20000000003 */
[-C--:B------:R-:W-:Y:S01]  /*43e0*/  FFMA R32, R12, R19.reuse, R13 ;  /* 0x000000130c207223 */ /* 0x080fe2000000000d */
[----:B------:R-:W-:Y:S01]  /*43f0*/  FFMA R28, R39, R19, R28 ;  /* 0x00000013271c7223 */ /* 0x000fe2000000001c */
[-C--:B------:R-:W-:Y:S01]  /*4400*/  FFMA R29, R15, R9.reuse, R16 ;  /* 0x000000090f1d7223 */ /* 0x080fe20000000010 */
[-C--:B------:R-:W-:Y:S01]  /*4410*/  FFMA R24, R4, R9.reuse, R17 ;  /* 0x0000000904187223 */ /* 0x080fe20000000011 */
[----:B------:R-:W-:-:S02]  /*4420*/  FFMA R3, R39, R9, R18 ;  /* 0x0000000927037223 */ /* 0x000fc40000000012 */
[----:B------:R-:W0:Y:S01]  /*4430*/  LDS.128 R16, [R5+0x2ee0] ;  /* 0x002ee00005107984 */ /* 0x000e220000000c00 */
[----:B------:R-:W-:-:S03]  /*4440*/  FFMA R13, R12, R8, R7 ;  /* 0x000000080c0d7223 */ /* 0x000fc60000000007 */
[----:B------:R-:W1:Y:S01]  /*4450*/  LDS.64 R6, [R5+0x2b50] ;  /* 0x002b500005067984 */ /* 0x000e620000000a00 */
[----:B------:R-:W-:Y:S01]  /*4460*/  FFMA R22, R39, R8, R22 ;  /* 0x0000000827167223 */ /* 0x000fe20000000016 */
[-C--:B------:R-:W-:Y:S01]  /*4470*/  FFMA R8, R0, R10.reuse, R2 ;  /* 0x0000000a00087223 */ /* 0x080fe20000000002 */
[-C--:B------:R-:W-:Y:S01]  /*4480*/  FFMA R2, R12, R10.reuse, R29 ;  /* 0x0000000a0c027223 */ /* 0x080fe2000000001d */
[C---:B------:R-:W-:Y:S01]  /*4490*/  FFMA R47, R34.reuse, R9, R43 ;  /* 0x00000009222f7223 */ /* 0x040fe2000000002b */
[-C--:B------:R-:W-:Y:S01]  /*44a0*/  FFMA R29, R34, R10.reuse, R36 ;  /* 0x0000000a221d7223 */ /* 0x080fe20000000024 */
[CC--:B------:R-:W-:Y:S02]  /*44b0*/  FFMA R43, R15.reuse, R10.reuse, R26 ;  /* 0x0000000a0f2b7223 */ /* 0x0c0fe4000000001a */
[CC--:B------:R-:W-:Y:S01]  /*44c0*/  FFMA R26, R4.reuse, R10.reuse, R47 ;  /* 0x0000000a041a7223 */ /* 0x0c0fe2000000002f */
[----:B------:R-:W-:Y:S01]  /*44d0*/  FFMA R30, R4, R11, R29 ;  /* 0x0000000b041e7223 */ /* 0x000fe2000000001d */
[----:B------:R-:W-:Y:S01]  /*44e0*/  IADD3 R29, PT, PT, R14, 0x420, RZ ;  /* 0x000004200e1d7810 */ /* 0x000fe20007ffe0ff */
[----:B------:R-:W-:Y:S01]  /*44f0*/  FFMA R23, R12, R9, R23 ;  /* 0x000000090c177223 */ /* 0x000fe20000000017 */
[-C--:B------:R-:W-:Y:S01]  /*4500*/  FFMA R9, R0, R11.reuse, R25 ;  /* 0x0000000b00097223 */ /* 0x080fe20000000019 */
[-C--:B------:R-:W-:Y:S01]  /*4510*/  FFMA R8, R15, R11.reuse, R8 ;  /* 0x0000000b0f087223 */ /* 0x080fe20000000008 */
[-C--:B------:R-:W-:Y:S01]  /*4520*/  FFMA R36, R12, R11.reuse, R43 ;  /* 0x0000000b0c247223 */ /* 0x080fe2000000002b */
[-C--:B------:R-:W-:Y:S01]  /*4530*/  FFMA R42, R34, R11.reuse, R42 ;  /* 0x0000000b222a7223 */ /* 0x080fe2000000002a */
[C---:B------:R-:W-:Y:S01]  /*4540*/  FFMA R25, R39.reuse, R11, R26 ;  /* 0x0000000b27197223 */ /* 0x040fe2000000001a */
[----:B------:R-:W-:Y:S01]  /*4550*/  FFMA R24, R39, R10, R24 ;  /* 0x0000000a27187223 */ /* 0x000fe20000000018 */
[C---:B0-----:R-:W-:Y:S01]  /*4560*/  FFMA R11, R0.reuse, R16, R20 ;  /* 0x00000010000b7223 */ /* 0x041fe20000000014 */
[----:B------:R-:W-:Y:S01]  /*4570*/  FFMA R26, R0, R17, R21 ;  /* 0x00000011001a7223 */ /* 0x000fe20000000015 */
[----:B------:R-:W-:Y:S01]  /*4580*/  IMAD.WIDE.U32 R20, R29, 0x4, R44 ;  /* 0x000000041d147825 */ /* 0x000fe200078e002c */
[----:B------:R-:W-:-:S04]  /*4590*/  IADD3 R29, PT, PT, R14, 0x440, RZ ;  /* 0x000004400e1d7810 */ /* 0x000fc80007ffe0ff */
[----:B------:R0:W2:Y:S01]  /*45a0*/  LDG.E.CONSTANT R0, desc[UR12][R20.64] ;  /* 0x0000000c14007981 */ /* 0x0000a2000c1e9900 */
[----:B-1----:R-:W-:Y:S01]  /*45b0*/  FFMA R10, R15, R6, R33 ;  /* 0x000000060f0a7223 */ /* 0x002fe20000000021 */
[----:B0-----:R-:W-:Y:S01]  /*45c0*/  IMAD.WIDE.U32 R20, R29, 0x4, R44 ;  /* 0x000000041d147825 */ /* 0x001fe200078e002c */
[----:B------:R-:W-:-:S04]  /*45d0*/  IADD3 R29, PT, PT, R14, 0x460, RZ ;  /* 0x000004600e1d7810 */ /* 0x000fc80007ffe0ff */
[----:B------:R0:W3:Y:S02]  /*45e0*/  LDG.E.CONSTANT R33, desc[UR12][R20.64] ;  /* 0x0000000c14217981 */ /* 0x0000e4000c1e9900 */
[----:B0-----:R-:W-:-:S05]  /*45f0*/  IMAD.WIDE.U32 R20, R29, 0x4, R44 ;  /* 0x000000041d147825 */ /* 0x001fca00078e002c */
[----:B------:R0:W4:Y:S01]  /*4600*/  LDG.E.CONSTANT R29, desc[UR12][R20.64] ;  /* 0x0000000c141d7981 */ /* 0x000122000c1e9900 */
[C---:B------:R-:W-:Y:S01]  /*4610*/  FFMA R9, R15.reuse, R16, R9 ;  /* 0x000000100f097223 */ /* 0x040fe20000000009 */
[C---:B------:R-:W-:Y:S01]  /*4620*/  FFMA R11, R15.reuse, R17, R11 ;  /* 0x000000110f0b7223 */ /* 0x040fe2000000000b */
[C---:B------:R-:W-:Y:S01]  /*4630*/  FFMA R6, R12.reuse, R6, R31 ;  /* 0x000000060c067223 */ /* 0x040fe2000000001f */
[----:B------:R-:W-:Y:S01]  /*4640*/  FFMA R26, R15, R18, R26 ;  /* 0x000000120f1a7223 */ /* 0x000fe2000000001a */
[C---:B------:R-:W-:Y:S01]  /*4650*/  FFMA R7, R12.reuse, R7, R10 ;  /* 0x000000070c077223 */ /* 0x040fe2000000000a */
[C---:B------:R-:W-:Y:S01]  /*4660*/  FFMA R31, R12.reuse, R16, R8 ;  /* 0x000000100c1f7223 */ /* 0x040fe20000000008 */
[CC--:B------:R-:W-:Y:S01]  /*4670*/  FFMA R15, R12.reuse, R17.reuse, R9 ;  /* 0x000000110c0f7223 */ /* 0x0c0fe20000000009 */
[----:B0-----:R-:W-:Y:S02]  /*4680*/  FFMA R21, R12, R18, R11 ;  /* 0x000000120c157223 */ /* 0x001fe4000000000b */
[----:B------:R-:W0:Y:S01]  /*4690*/  LDS.128 R8, [R5+0x3250] ;  /* 0x0032500005087984 */ /* 0x000e220000000c00 */
[CC--:B------:R-:W-:Y:S01]  /*46a0*/  FFMA R6, R34.reuse, R16.reuse, R6 ;  /* 0x0000001022067223 */ /* 0x0c0fe20000000006 */
[----:B------:R-:W-:Y:S01]  /*46b0*/  FFMA R7, R34, R17, R7 ;  /* 0x0000001122077223 */ /* 0x000fe20000000007 */
[----:B------:R-:W-:Y:S01]  /*46c0*/  FFMA R12, R12, R19, R26 ;  /* 0x000000130c0c7223 */ /* 0x000fe2000000001a */
[C---:B------:R-:W-:Y:S01]  /*46d0*/  FFMA R20, R4.reuse, R16, R42 ;  /* 0x0000001004147223 */ /* 0x040fe2000000002a */
[CC--:B------:R-:W-:Y:S01]  /*46e0*/  FFMA R6, R4.reuse, R17.reuse, R6 ;  /* 0x0000001104067223 */ /* 0x0c0fe20000000006 */
[----:B------:R-:W-:Y:S01]  /*46f0*/  FFMA R26, R4, R18, R7 ;  /* 0x00000012041a7223 */ /* 0x000fe20000000007 */
[C---:B------:R-:W-:Y:S01]  /*4700*/  FFMA R30, R39.reuse, R16, R30 ;  /* 0x00000010271e7223 */ /* 0x040fe2000000001e */
[C---:B------:R-:W-:Y:S01]  /*4710*/  FFMA R20, R39.reuse, R17, R20 ;  /* 0x0000001127147223 */ /* 0x040fe20000000014 */
[C---:B------:R-:W-:Y:S01]  /*4720*/  FFMA R7, R39.reuse, R18, R6 ;  /* 0x0000001227077223 */ /* 0x040fe20000000006 */
[----:B------:R-:W-:-:S02]  /*4730*/  FFMA R26, R39, R19, R26 ;  /* 0x00000013271a7223 */ /* 0x000fc4000000001a */
[----:B------:R-:W1:Y:S01]  /*4740*/  LDS.128 R16, [R5+0x3260] ;  /* 0x0032600005107984 */ /* 0x000e620000000c00 */
[C---:B0-----:R-:W-:Y:S01]  /*4750*/  FFMA R27, R34.reuse, R8, R27 ;  /* 0x00000008221b7223 */ /* 0x041fe2000000001b */
[----:B------:R-:W-:-:S03]  /*4760*/  FFMA R35, R34, R9, R35 ;  /* 0x0000000922237223 */ /* 0x000fc60000000023 */
[----:B------:R-:W-:Y:S01]  /*4770*/  FFMA R42, R4, R9, R27 ;  /* 0x00000009042a7223 */ /* 0x000fe2000000001b */
[----:B-1----:R-:W-:Y:S01]  /*4780*/  FFMA R43, R34, R19, R36 ;  /* 0x00000013222b7223 */ /* 0x002fe20000000024 */
[C---:B--2---:R-:W-:Y:S01]  /*4790*/  FFMA R6, R0.reuse, R8, R37 ;  /* 0x0000000800067223 */ /* 0x044fe20000000025 */
[CC--:B------:R-:W-:Y:S01]  /*47a0*/  FFMA R8, R0.reuse, R9.reuse, R41 ;  /* 0x0000000900087223 */ /* 0x0c0fe20000000029 */
[----:B------:R-:W-:Y:S01]  /*47b0*/  FFMA R48, R0, R10, R38 ;  /* 0x0000000a00307223 */ /* 0x000fe20000000026 */
[C---:B------:R-:W-:Y:S01]  /*47c0*/  FFMA R37, R34.reuse, R16, R13 ;  /* 0x0000001022257223 */ /* 0x040fe2000000000d */
[C---:B---3--:R-:W-:Y:S01]  /*47d0*/  FFMA R46, R33.reuse, R9, R6 ;  /* 0x00000009212e7223 */ /* 0x048fe20000000006 */
[-C--:B------:R-:W-:Y:S01]  /*47e0*/  FFMA R9, R34, R10.reuse, R40 ;  /* 0x0000000a22097223 */ /* 0x080fe20000000028 */
[-C--:B------:R-:W-:Y:S01]  /*47f0*/  FFMA R40, R4, R10.reuse, R35 ;  /* 0x0000000a04287223 */ /* 0x080fe20000000023 */
[-C--:B------:R-:W-:Y:S01]  /*4800*/  FFMA R8, R33, R10.reuse, R8 ;  /* 0x0000000a21087223 */ /* 0x080fe20000000008 */
[CC--:B------:R-:W-:Y:S01]  /*4810*/  FFMA R6, R39.reuse, R10.reuse, R42 ;  /* 0x0000000a27067223 */ /* 0x0c0fe2000000002a */
[-C--:B------:R-:W-:Y:S01]  /*4820*/  FFMA R35, R34, R11.reuse, R32 ;  /* 0x0000000b22237223 */ /* 0x080fe20000000020 */
[-C--:B------:R-:W-:Y:S01]  /*4830*/  FFMA R38, R39, R11.reuse, R40 ;  /* 0x0000000b27267223 */ /* 0x080fe20000000028 */
[-C--:B------:R-:W-:Y:S01]  /*4840*/  FFMA R42, R4, R11.reuse, R9 ;  /* 0x0000000b042a7223 */ /* 0x080fe20000000009 */
[-C--:B------:R-:W-:Y:S01]  /*4850*/  FFMA R40, R33, R11.reuse, R48 ;  /* 0x0000000b21287223 */ /* 0x080fe20000000030 */
[C---:B----4-:R-:W-:Y:S01]  /*4860*/  FFMA R27, R29.reuse, R10, R46 ;  /* 0x0000000a1d1b7223 */ /* 0x050fe2000000002e */
[-C--:B------:R-:W-:Y:S01]  /*4870*/  FFMA R46, R0, R11.reuse, R28 ;  /* 0x0000000b002e7223 */ /* 0x080fe2000000001c */
[----:B------:R-:W-:-:S02]  /*4880*/  FFMA R28, R29, R11, R8 ;  /* 0x0000000b1d1c7223 */ /* 0x000fc40000000008 */
[----:B------:R-:W0:Y:S01]  /*4890*/  LDS.128 R8, [R5+0x3270] ;  /* 0x0032700005087984 */ /* 0x000e220000000c00 */
        /* <DEDUP_REMOVED lines=11> */
[----:B------:R-:W-:-:S02]  /*4950*/  FFMA R17, R34, R18, R2 ;  /* 0x0000001222117223 */ /* 0x000fc40000000002 */
        /* <DEDUP_REMOVED lines=11> */
[C---:B0-----:R-:W-:Y:S01]  /*4a10*/  FFMA R19, R34.reuse, R11, R12 ;  /* 0x0000000b22137223 */ /* 0x041fe2000000000c */
[-C--:B------:R-:W-:Y:S01]  /*4a20*/  FFMA R31, R34, R8.reuse, R31 ;  /* 0x00000008221f7223 */ /* 0x080fe2000000001f */
[-C--:B------:R-:W-:Y:S01]  /*4a30*/  FFMA R12, R39, R8.reuse, R16 ;  /* 0x00000008270c7223 */ /* 0x080fe20000000010 */
[-C--:B------:R-:W-:Y:S01]  /*4a40*/  FFMA R30, R0, R8.reuse, R30 ;  /* 0x00000008001e7223 */ /* 0x080fe2000000001e */
[----:B------:R-:W-:Y:S01]  /*4a50*/  FFMA R16, R33, R8, R18 ;  /* 0x0000000821107223 */ /* 0x000fe20000000012 */
[CC--:B------:R-:W-:Y:S01]  /*4a60*/  FFMA R41, R34.reuse, R9.reuse, R15 ;  /* 0x0000000922297223 */ /* 0x0c0fe2000000000f */
[----:B------:R-:W-:Y:S01]  /*4a70*/  FFMA R17, R34, R10, R21 ;  /* 0x0000000a22117223 */ /* 0x000fe20000000015 */
[CC--:B------:R-:W-:Y:S01]  /*4a80*/  FFMA R40, R4.reuse, R8.reuse, R43 ;  /* 0x0000000804287223 */ /* 0x0c0fe2000000002b */
[----:B------:R-:W-:Y:S01]  /*4a90*/  FFMA R15, R29, R8, R36 ;  /* 0x000000081d0f7223 */ /* 0x000fe20000000024 */
[-C--:B------:R-:W-:Y:S01]  /*4aa0*/  FFMA R34, R4, R9.reuse, R31 ;  /* 0x0000000904227223 */ /* 0x080fe2000000001f */
[CC--:B------:R-:W-:Y:S01]  /*4ab0*/  FFMA R18, R0.reuse, R9.reuse, R20 ;  /* 0x0000000900127223 */ /* 0x0c0fe20000000014 */
[-C--:B------:R-:W-:Y:S01]  /*4ac0*/  FFMA R8, R33, R9.reuse, R30 ;  /* 0x0000000921087223 */ /* 0x080fe2000000001e */
[-C--:B------:R-:W-:Y:S01]  /*4ad0*/  FFMA R20, R29, R9.reuse, R16 ;  /* 0x000000091d147223 */ /* 0x080fe20000000010 */
[-C--:B------:R-:W-:Y:S01]  /*4ae0*/  FFMA R16, R0, R10.reuse, R7 ;  /* 0x0000000a00107223 */ /* 0x080fe20000000007 */
[C---:B------:R-:W-:Y:S01]  /*4af0*/  FFMA R31, R39.reuse, R9, R40 ;  /* 0x00000009271f7223 */ /* 0x040fe20000000028 */
[CC--:B------:R-:W-:Y:S01]  /*4b00*/  FFMA R36, R4.reuse, R10.reuse, R41 ;  /* 0x0000000a04247223 */ /* 0x0c0fe20000000029 */
[-C--:B------:R-:W-:Y:S01]  /*4b10*/  FFMA R34, R39, R10.reuse, R34 ;  /* 0x0000000a27227223 */ /* 0x080fe20000000022 */
        /* <DEDUP_REMOVED lines=8> */
[CC--:B------:R-:W-:Y:S01]  /*4ba0*/  FFMA R40, R39.reuse, R2.reuse, R40 ;  /* 0x0000000227287223 */ /* 0x0c0fe20000000028 */
[----:B------:R-:W-:Y:S01]  /*4bb0*/  FFMA R39, R39, R3, R10 ;  /* 0x0000000327277223 */ /* 0x000fe2000000000a */
[-C--:B------:R-:W-:Y:S01]  /*4bc0*/  FFMA R10, R33, R2.reuse, R30 ;  /* 0x00000002210a7223 */ /* 0x080fe2000000001e */
[C---:B------:R-:W-:Y:S01]  /*4bd0*/  FFMA R26, R29.reuse, R11, R18 ;  /* 0x0000000b1d1a7223 */ /* 0x040fe20000000012 */
[----:B------:R-:W-:-:S02]  /*4be0*/  FFMA R30, R29, R2, R16 ;  /* 0x000000021d1e7223 */ /* 0x000fc40000000010 */
[----:B------:R-:W1:Y:S01]  /*4bf0*/  LDS.128 R16, [R5+0x35f0] ;  /* 0x0035f00005107984 */ /* 0x000e620000000c00 */
[----:B------:R-:W-:-:S05]  /*4c00*/  IADD3 R43, PT, PT, R14, 0x480, RZ ;  /* 0x000004800e2b7810 */ /* 0x000fca0007ffe0ff */
[----:B------:R-:W-:-:S05]  /*4c10*/  IMAD.WIDE.U32 R42, R43, 0x4, R44 ;  /* 0x000000042b2a7825 */ /* 0x000fca00078e002c */
[----:B------:R-:W2:Y:S04]  /*4c20*/  LDG.E.CONSTANT R7, desc[UR12][R42.64] ;  /* 0x0000000c2a077981 */ /* 0x000ea8000c1e9900 */
[----:B------:R-:W3:Y:S01]  /*4c30*/  LDG.E.CONSTANT R4, desc[UR12][R42.64+0x80] ;  /* 0x0000800c2a047981 */ /* 0x000ee2000c1e9900 */
[----:B0-----:R-:W-:-:S03]  /*4c40*/  FFMA R8, R0, R8, R6 ;  /* 0x0000000800087223 */ /* 0x001fc60000000006 */
[----:B------:R-:W4:Y:S01]  /*4c50*/  LDG.E.CONSTANT R6, desc[UR12][R42.64+0x100] ;  /* 0x0001000c2a067981 */ /* 0x000f22000c1e9900 */
[C---:B------:R-:W-:Y:S01]  /*4c60*/  FFMA R2, R0.reuse, R9, R38 ;  /* 0x0000000900027223 */ /* 0x040fe20000000026 */
[----:B------:R-:W-:Y:S01]  /*4c70*/  FFMA R38, R29, R3, R10 ;  /* 0x000000031d267223 */ /* 0x000fe2000000000a */
[C---:B------:R-:W-:Y:S01]  /*4c80*/  FFMA R8, R33.reuse, R9, R8 ;  /* 0x0000000921087223 */ /* 0x040fe20000000008 */
[CC--:B-1----:R-:W-:Y:S01]  /*4c90*/  FFMA R10, R0.reuse, R16.reuse, R13 ;  /* 0x00000010000a7223 */ /* 0x0c2fe2000000000d */
[-C--:B------:R-:W-:Y:S02]  /*4ca0*/  FFMA R46, R33, R16.reuse, R2 ;  /* 0x00000010212e7223 */ /* 0x080fe40000000002 */
[----:B------:R-:W-:Y:S01]  /*4cb0*/  FFMA R13, R29, R16, R8 ;  /* 0x000000101d0d7223 */ /* 0x000fe20000000008 */
[-C--:B------:R-:W-:Y:S02]  /*4cc0*/  FFMA R16, R33, R17.reuse, R10 ;  /* 0x0000001121107223 */ /* 0x080fe4000000000a */
[----:B------:R-:W0:Y:S01]  /*4cd0*/  LDS.128 R8, [R5+0x3600] ;  /* 0x0036000005087984 */ /* 0x000e220000000c00 */
[CC--:B------:R-:W-:Y:S01]  /*4ce0*/  FFMA R2, R0.reuse, R17.reuse, R32 ;  /* 0x0000001100027223 */ /* 0x0c0fe20000000020 */
[----:B------:R-:W-:Y:S01]  /*4cf0*/  FFMA R32, R29, R17, R46 ;  /* 0x000000111d207223 */ /* 0x000fe2000000002e */
[CC--:B------:R-:W-:Y:S01]  /*4d00*/  FFMA R46, R0.reuse, R18.reuse, R35 ;  /* 0x00000012002e7223 */ /* 0x0c0fe20000000023 */
[-C--:B------:R-:W-:Y:S01]  /*4d10*/  FFMA R3, R0, R19.reuse, R37 ;  /* 0x0000001300037223 */ /* 0x080fe20000000025 */
[-C--:B------:R-:W-:Y:S01]  /*4d20*/  FFMA R2, R33, R18.reuse, R2 ;  /* 0x0000001221027223 */ /* 0x080fe20000000002 */
[----:B------:R-:W-:Y:S01]  /*4d30*/  FFMA R35, R29, R18, R16 ;  /* 0x000000121d237223 */ /* 0x000fe20000000010 */
[----:B------:R-:W-:-:S02]  /*4d40*/  FFMA R46, R33, R19, R46 ;  /* 0x00000013212e7223 */ /* 0x000fc4000000002e */
[----:B------:R-:W-:Y:S01]  /*4d50*/  FFMA R37, R29, R19, R2 ;  /* 0x000000131d257223 */ /* 0x000fe20000000002 */
[CC--:B0-----:R-:W-:Y:S01]  /*4d60*/  FFMA R16, R0.reuse, R8.reuse, R12 ;  /* 0x0000000800107223 */ /* 0x0c1fe2000000000c */
[-C--:B------:R-:W-:Y:S01]  /*4d70*/  FFMA R18, R33, R8.reuse, R3 ;  /* 0x0000000821127223 */ /* 0x080fe20000000003 */
[----:B------:R-:W-:Y:S01]  /*4d80*/  FFMA R12, R29, R8, R46 ;  /* 0x000000081d0c7223 */ /* 0x000fe2000000002e */
[CC--:B------:R-:W-:Y:S01]  /*4d90*/  FFMA R2, R0.reuse, R9.reuse, R31 ;  /* 0x0000000900027223 */ /* 0x0c0fe2000000001f */
[-C--:B------:R-:W-:Y:S01]  /*4da0*/  FFMA R8, R33, R9.reuse, R16 ;  /* 0x0000000921087223 */ /* 0x080fe20000000010 */
[----:B------:R-:W-:Y:S01]  /*4db0*/  FFMA R31, R29, R9, R18 ;  /* 0x000000091d1f7223 */ /* 0x000fe20000000012 */
[----:B------:R-:W5:Y:S04]  /*4dc0*/  LDG.E.CONSTANT R3, desc[UR12][R42.64+0x180] ;  /* 0x0001800c2a037981 */ /* 0x000f68000c1e9900 */
[----:B------:R-:W0:Y:S01]  /*4dd0*/  LDS.128 R16, [R5+0x3610] ;  /* 0x0036100005107984 */ /* 0x000e220000000c00 */
[-C--:B------:R-:W-:Y:S01]  /*4de0*/  FFMA R2, R33, R10.reuse, R2 ;  /* 0x0000000a21027223 */ /* 0x080fe20000000002 */
[CC--:B------:R-:W-:Y:S01]  /*4df0*/  FFMA R46, R0.reuse, R10.reuse, R34 ;  /* 0x0000000a002e7223 */ /* 0x0c0fe20000000022 */
[C---:B------:R-:W-:Y:S01]  /*4e00*/  FFMA R34, R29.reuse, R10, R8 ;  /* 0x0000000a1d227223 */ /* 0x040fe20000000008 */
[-C--:B------:R-:W-:Y:S01]  /*4e10*/  FFMA R8, R0, R11.reuse, R36 ;  /* 0x0000000b00087223 */ /* 0x080fe20000000024 */
[----:B------:R-:W-:-:S02]  /*4e20*/  FFMA R36, R29, R11, R2 ;  /* 0x0000000b1d247223 */ /* 0x000fc40000000002 */
[----:B------:R-:W5:Y:S01]  /*4e30*/  LDG.E.CONSTANT R2, desc[UR12][R42.64+0x200] ;  /* 0x0002000c2a027981 */ /* 0x000f62000c1e9900 */
[CC--:B0-----:R-:W-:Y:S01]  /*4e40*/  FFMA R40, R0.reuse, R16.reuse, R40 ;  /* 0x0000001000287223 */ /* 0x0c1fe20000000028 */
[----:B------:R-:W-:Y:S02]  /*4e50*/  FFMA R39, R0, R17, R39 ;  /* 0x0000001100277223 */ /* 0x000fe40000000027 */
[----:B------:R-:W5:Y:S01]  /*4e60*/  LDG.E.CONSTANT R0, desc[UR12][R42.64+0x280] ;  /* 0x0002800c2a007981 */ /* 0x000f62000c1e9900 */
[C---:B------:R-:W-:Y:S01]  /*4e70*/  FFMA R10, R33.reuse, R11, R46 ;  /* 0x0000000b210a7223 */ /* 0x040fe2000000002e */
[C---:B------:R-:W-:Y:S01]  /*4e80*/  FFMA R8, R33.reuse, R16, R8 ;  /* 0x0000001021087223 */ /* 0x040fe20000000008 */
[CC--:B------:R-:W-:Y:S01]  /*4e90*/  FFMA R9, R33.reuse, R17.reuse, R40 ;  /* 0x0000001121097223 */ /* 0x0c0fe20000000028 */
[----:B------:R-:W-:Y:S01]  /*4ea0*/  FFMA R46, R33, R18, R39 ;  /* 0x00000012212e7223 */ /* 0x000fe20000000027 */
[C---:B------:R-:W-:Y:S01]  /*4eb0*/  FFMA R39, R29.reuse, R16, R10 ;  /* 0x000000101d277223 */ /* 0x040fe2000000000a */
[C---:B------:R-:W-:Y:S01]  /*4ec0*/  FFMA R40, R29.reuse, R17, R8 ;  /* 0x000000111d287223 */ /* 0x040fe20000000008 */
[----:B------:R-:W-:-:S02]  /*4ed0*/  FFMA R33, R29, R18, R9 ;  /* 0x000000121d217223 */ /* 0x000fc40000000009 */
[----:B------:R-:W2:Y:S01]  /*4ee0*/  LDS.128 R8, [R5+0x3980] ;  /* 0x0039800005087984 */ /* 0x000ea20000000c00 */
[----:B------:R-:W-:-:S03]  /*4ef0*/  FFMA R29, R29, R19, R46 ;  /* 0x000000131d1d7223 */ /* 0x000fc6000000002e */
[----:B------:R-:W0:Y:S01]  /*4f00*/  LDS.128 R16, [R5+0x3990] ;  /* 0x0039900005107984 */ /* 0x000e220000000c00 */
[C---:B--2---:R-:W-:Y:S01]  /*4f10*/  FFMA R27, R7.reuse, R8, R27 ;  /* 0x00000008071b7223 */ /* 0x044fe2000000001b */
[CC--:B------:R-:W-:Y:S01]  /*4f20*/  FFMA R41, R7.reuse, R9.reuse, R28 ;  /* 0x0000000907297223 */ /* 0x0c0fe2000000001c */
[CC--:B------:R-:W-:Y:S02]  /*4f30*/  FFMA R22, R7.reuse, R10.reuse, R22 ;  /* 0x0000000a07167223 */ /* 0x0c0fe40000000016 */
[C---:B---3--:R-:W-:Y:S01]  /*4f40*/  FFMA R27, R4.reuse, R9, R27 ;  /* 0x00000009041b7223 */ /* 0x048fe2000000001b */
[CC--:B------:R-:W-:Y:S01]  /*4f50*/  FFMA R41, R4.reuse, R10.reuse, R41 ;  /* 0x0000000a04297223 */ /* 0x0c0fe20000000029 */
[-C--:B------:R-:W-:Y:S01]  /*4f60*/  FFMA R23, R7, R11.reuse, R23 ;  /* 0x0000000b07177223 */ /* 0x080fe20000000017 */
[-C--:B------:R-:W-:Y:S01]  /*4f70*/  FFMA R47, R4, R11.reuse, R22 ;  /* 0x0000000b042f7223 */ /* 0x080fe20000000016 */
[C---:B----4-:R-:W-:Y:S01]  /*4f80*/  FFMA R28, R6.reuse, R10, R27 ;  /* 0x0000000a061c7223 */ /* 0x050fe2000000001b */
[----:B------:R-:W-:-:S02]  /*4f90*/  FFMA R41, R6, R11, R41 ;  /* 0x0000000b06297223 */ /* 0x000fc40000000029 */
[----:B------:R-:W1:Y:S01]  /*4fa0*/  LDS.128 R8, [R5+0x39a0] ;  /* 0x0039a00005087984 */ /* 0x000e620000000c00 */
[CC--:B0-----:R-:W-:Y:S01]  /*4fb0*/  FFMA R24, R7.reuse, R16.reuse, R24 ;  /* 0x0000001007187223 */ /* 0x0c1fe20000000018 */
[C---:B------:R-:W-:Y:S01]  /*4fc0*/  FFMA R23, R4.reuse, R16, R23 ;  /* 0x0000001004177223 */ /* 0x040fe20000000017 */
[CC--:B------:R-:W-:Y:S01]  /*4fd0*/  FFMA R25, R7.reuse, R17.reuse, R25 ;  /* 0x0000001107197223 */ /* 0x0c0fe20000000019 */
[CC--:B------:R-:W-:Y:S01]  /*4fe0*/  FFMA R15, R7.reuse, R18.reuse, R15 ;  /* 0x00000012070f7223 */ /* 0x0c0fe2000000000f */
[-C--:B------:R-:W-:Y:S01]  /*4ff0*/  FFMA R27, R4, R17.reuse, R24 ;  /* 0x00000011041b7223 */ /* 0x080fe20000000018 */
[----:B------:R-:W-:Y:S01]  /*5000*/  FFMA R46, R6, R17, R23 ;  /* 0x00000011062e7223 */ /* 0x000fe20000000017 */
[C---:B------:R-:W-:Y:S01]  /*5010*/  FFMA R25, R4.reuse, R18, R25 ;  /* 0x0000001204197223 */ /* 0x040fe20000000019 */
[CC--:B------:R-:W-:Y:S01]  /*5020*/  FFMA R17, R7.reuse, R19.reuse, R20 ;  /* 0x0000001307117223 */ /* 0x0c0fe20000000014 */
[-C--:B------:R-:W-:Y:S02]  /*5030*/  FFMA R15, R4, R19.reuse, R15 ;  /* 0x00000013040f7223 */ /* 0x080fe4000000000f */
[C---:B------:R-:W-:Y:S01]  /*5040*/  FFMA R20, R6.reuse, R19, R25 ;  /* 0x0000001306147223 */ /* 0x040fe20000000019 */
[----:B------:R-:W-:Y:S01]  /*5050*/  FFMA R47, R6, R16, R47 ;  /* 0x00000010062f7223 */ /* 0x000fe2000000002f */
[-C--:B-1----:R-:W-:Y:S01]  /*5060*/  FFMA R17, R4, R8.reuse, R17 ;  /* 0x0000000804117223 */ /* 0x082fe20000000011 */
[CC--:B------:R-:W-:Y:S01]  /*5070*/  FFMA R25, R6.reuse, R8.reuse, R15 ;  /* 0x0000000806197223 */ /* 0x0c0fe2000000000f */
[C---:B------:R-:W-:Y:S01]  /*5080*/  FFMA R21, R7.reuse, R8, R21 ;  /* 0x0000000807157223 */ /* 0x040fe20000000015 */
[CC--:B------:R-:W-:Y:S01]  /*5090*/  FFMA R15, R7.reuse, R9.reuse, R26 ;  /* 0x00000009070f7223 */ /* 0x0c0fe2000000001a */
[-C--:B------:R-:W-:Y:S01]  /*50a0*/  FFMA R24, R6, R9.reuse, R17 ;  /* 0x0000000906187223 */ /* 0x080fe20000000011 */
[CC--:B------:R-:W-:Y:S01]  /*50b0*/  FFMA R23, R7.reuse, R10.reuse, R30 ;  /* 0x0000000a07177223 */ /* 0x0c0fe2000000001e */
[C---:B------:R-:W-:Y:S01]  /*50c0*/  FFMA R21, R4.reuse, R9, R21 ;  /* 0x0000000904157223 */ /* 0x040fe20000000015 */
[----:B------:R-:W0:Y:S01]  /*50d0*/  LDS.64 R16, [R5+0x3d18] ;  /* 0x003d180005107984 */ /* 0x000e220000000a00 */
[-C--:B------:R-:W-:Y:S01]  /*50e0*/  FFMA R15, R4, R10.reuse, R15 ;  /* 0x0000000a040f7223 */ /* 0x080fe2000000000f */
[-C--:B------:R-:W-:Y:S01]  /*50f0*/  FFMA R26, R7, R11.reuse, R38 ;  /* 0x0000000b071a7223 */ /* 0x080fe20000000026 */
[----:B------:R-:W-:Y:S01]  /*5100*/  FFMA R22, R6, R10, R21 ;  /* 0x0000000a06167223 */ /* 0x000fe20000000015 */
[-C--:B------:R-:W-:Y:S01]  /*5110*/  FFMA R23, R4, R11.reuse, R23 ;  /* 0x0000000b04177223 */ /* 0x080fe20000000017 */
[----:B------:R-:W-:-:S02]  /*5120*/  FFMA R30, R6, R11, R15 ;  /* 0x0000000b061e7223 */ /* 0x000fc4000000000f */
[----:B------:R-:W1:Y:S01]  /*5130*/  LDS.128 R8, [R5+0x3d20] ;  /* 0x003d200005087984 */ /* 0x000e620000000c00 */
[----:B------:R-:W-:Y:S01]  /*5140*/  FFMA R27, R6, R18, R27 ;  /* 0x00000012061b7223 */ /* 0x000fe2000000001b */
[-C--:B0-----:R-:W-:Y:S01]  /*5150*/  FFMA R13, R7, R16.reuse, R13 ;  /* 0x00000010070d7223 */ /* 0x081fe2000000000d */
[C---:B-----5:R-:W-:Y:S01]  /*5160*/  FFMA R15, R3.reuse, R16, R28 ;  /* 0x00000010030f7223 */ /* 0x060fe2000000001c */
[-C--:B------:R-:W-:Y:S01]  /*5170*/  FFMA R41, R3, R17.reuse, R41 ;  /* 0x0000001103297223 */ /* 0x080fe20000000029 */
[-C--:B------:R-:W-:Y:S01]  /*5180*/  FFMA R21, R7, R17.reuse, R32 ;  /* 0x0000001107157223 */ /* 0x080fe20000000020 */
[-C--:B------:R-:W-:Y:S01]  /*5190*/  FFMA R13, R4, R17.reuse, R13 ;  /* 0x00000011040d7223 */ /* 0x080fe2000000000d */
[C---:B------:R-:W-:Y:S01]  /*51a0*/  FFMA R15, R2.reuse, R17, R15 ;  /* 0x00000011020f7223 */ /* 0x040fe2000000000f */
[-C--:B-1----:R-:W-:Y:S01]  /*51b0*/  FFMA R17, R3, R8.reuse, R47 ;  /* 0x0000000803117223 */ /* 0x082fe2000000002f */
[----:B------:R-:W-:Y:S01]  /*51c0*/  FFMA R19, R2, R8, R41 ;  /* 0x0000000802137223 */ /* 0x000fe20000000029 */
[----:B------:R-:W-:-:S02]  /*51d0*/  FFMA R41, R7, R9, R37 ;  /* 0x0000000907297223 */ /* 0x000fc40000000025 */
[-C--:B------:R-:W-:Y:S01]  /*51e0*/  FFMA R37, R2, R9.reuse, R17 ;  /* 0x0000000902257223 */ /* 0x080fe20000000011 */
[----:B------:R-:W-:Y:S02]  /*51f0*/  FFMA R28, R0, R9, R19 ;  /* 0x00000009001c7223 */ /* 0x000fe40000000013 */
[----:B------:R-:W0:Y:S01]  /*5200*/  LDS.128 R16, [R5+0x3d30] ;  /* 0x003d300005107984 */ /* 0x000e220000000c00 */
[-C--:B------:R-:W-:Y:S01]  /*5210*/  FFMA R35, R7, R8.reuse, R35 ;  /* 0x0000000807237223 */ /* 0x080fe20000000023 */
[----:B------:R-:W-:-:S03]  /*5220*/  FFMA R21, R4, R8, R21 ;  /* 0x0000000804157223 */ /* 0x000fc60000000015 */
        /* <DEDUP_REMOVED lines=14> */
[----:B------:R-:W-:Y:S01]  /*5310*/  FFMA R47, R0, R11, R35 ;  /* 0x0000000b002f7223 */ /* 0x000fe20000000023 */
[-C--:B0-----:R-:W-:Y:S01]  /*5320*/  FFMA R31, R4, R16.reuse, R31 ;  /* 0x00000010041f7223 */ /* 0x081fe2000000001f */
        /* <DEDUP_REMOVED lines=10> */
[----:B------:R-:W-:-:S02]  /*53d0*/  FFMA R31, R0, R17, R37 ;  /* 0x00000011001f7223 */ /* 0x000fc40000000025 */
[----:B------:R-:W0:Y:S01]  /*53e0*/  LDS.64 R16, [R5+0x39b0] ;  /* 0x0039b00005107984 */ /* 0x000e220000000a00 */
[-C--:B------:R-:W-:Y:S01]  /*53f0*/  FFMA R9, R4, R18.reuse, R35 ;  /* 0x0000001204097223 */ /* 0x080fe20000000023 */
[-C--:B------:R-:W-:Y:S01]  /*5400*/  FFMA R12, R6, R18.reuse, R11 ;  /* 0x00000012060c7223 */ /* 0x080fe2000000000b */
[-C--:B------:R-:W-:Y:S01]  /*5410*/  FFMA R39, R7, R18.reuse, R39 ;  /* 0x0000001207277223 */ /* 0x080fe20000000027 */
[CC--:B------:R-:W-:Y:S01]  /*5420*/  FFMA R11, R3.reuse, R18.reuse, R22 ;  /* 0x00000012030b7223 */ /* 0x0c0fe20000000016 */
        /* <DEDUP_REMOVED lines=8> */
[----:B------:R-:W2:Y:S01]  /*54b0*/  LDG.E.CONSTANT R37, desc[UR12][R42.64+0x400] ;  /* 0x0004000c2a257981 */ /* 0x000ea2000c1e9900 */
[----:B0-----:R-:W-:-:S03]  /*54c0*/  FFMA R19, R4, R16, R26 ;  /* 0x0000001004137223 */ /* 0x001fc6000000001a */
[----:B------:R-:W3:Y:S01]  /*54d0*/  LDG.E.CONSTANT R26, desc[UR12][R42.64+0x300] ;  /* 0x0003000c2a1a7981 */ /* 0x000ee2000c1e9900 */
[----:B------:R-:W-:-:S03]  /*54e0*/  FFMA R16, R6, R16, R23 ;  /* 0x0000001006107223 */ /* 0x000fc60000000017 */
[----:B------:R0:W4:Y:S01]  /*54f0*/  LDG.E.CONSTANT R23, desc[UR12][R42.64+0x380] ;  /* 0x0003800c2a177981 */ /* 0x000122000c1e9900 */
[-C--:B------:R-:W-:Y:S01]  /*5500*/  FFMA R13, R6, R8.reuse, R13 ;  /* 0x00000008060d7223 */ /* 0x080fe2000000000d */
[----:B------:R-:W-:Y:S02]  /*5510*/  FFMA R15, R0, R8, R15 ;  /* 0x00000008000f7223 */ /* 0x000fe4000000000f */
[----:B------:R-:W1:Y:S01]  /*5520*/  LDS.128 R8, [R5+0x3d40] ;  /* 0x003d400005087984 */ /* 0x000e620000000c00 */
[----:B------:R-:W-:Y:S01]  /*5530*/  FFMA R17, R6, R17, R19 ;  /* 0x0000001106117223 */ /* 0x000fe20000000013 */
[C---:B-1----:R-:W-:Y:S01]  /*5540*/  FFMA R32, R7.reuse, R8, R33 ;  /* 0x0000000807207223 */ /* 0x042fe20000000021 */
[----:B------:R-:W-:-:S03]  /*5550*/  FFMA R29, R7, R9, R29 ;  /* 0x00000009071d7223 */ /* 0x000fc6000000001d */
[CC--:B------:R-:W-:Y:S02]  /*5560*/  FFMA R7, R4.reuse, R9.reuse, R32 ;  /* 0x0000000904077223 */ /* 0x0c0fe40000000020 */
[----:B------:R-:W1:Y:S01]  /*5570*/  LDS.128 R32, [R5+0x40b0] ;  /* 0x0040b00005207984 */ /* 0x000e620000000c00 */
[CC--:B------:R-:W-:Y:S01]  /*5580*/  FFMA R16, R3.reuse, R8.reuse, R16 ;  /* 0x0000000803107223 */ /* 0x0c0fe20000000010 */
[C---:B------:R-:W-:Y:S01]  /*5590*/  FFMA R40, R4.reuse, R8, R40 ;  /* 0x0000000804287223 */ /* 0x040fe20000000028 */
[----:B------:R-:W-:Y:S01]  /*55a0*/  FFMA R4, R4, R10, R29 ;  /* 0x0000000a04047223 */ /* 0x000fe2000000001d */
[CC--:B------:R-:W-:Y:S01]  /*55b0*/  FFMA R17, R3.reuse, R9.reuse, R17 ;  /* 0x0000000903117223 */ /* 0x0c0fe20000000011 */
[-C--:B------:R-:W-:Y:S01]  /*55c0*/  FFMA R19, R2, R9.reuse, R16 ;  /* 0x0000000902137223 */ /* 0x080fe20000000010 */
[C---:B------:R-:W-:Y:S01]  /*55d0*/  FFMA R39, R6.reuse, R8, R39 ;  /* 0x0000000806277223 */ /* 0x040fe20000000027 */
[C---:B------:R-:W-:Y:S01]  /*55e0*/  FFMA R29, R6.reuse, R9, R40 ;  /* 0x00000009061d7223 */ /* 0x040fe20000000028 */
[C---:B------:R-:W-:Y:S01]  /*55f0*/  FFMA R7, R6.reuse, R10, R7 ;  /* 0x0000000a06077223 */ /* 0x040fe20000000007 */
[----:B------:R-:W-:Y:S01]  /*5600*/  FFMA R6, R6, R11, R4 ;  /* 0x0000000b06067223 */ /* 0x000fe20000000004 */
[----:B0-----:R-:W-:Y:S01]  /*5610*/  FFMA R43, R0, R8, R18 ;  /* 0x00000008002b7223 */ /* 0x001fe20000000012 */
[-C--:B------:R-:W-:Y:S01]  /*5620*/  FFMA R4, R2, R10.reuse, R17 ;  /* 0x0000000a02047223 */ /* 0x080fe20000000011 */
[----:B------:R-:W-:Y:S01]  /*5630*/  FFMA R40, R0, R10, R19 ;  /* 0x0000000a00287223 */ /* 0x000fe20000000013 */
[----:B------:R-:W-:Y:S01]  /*5640*/  FFMA R36, R2, R8, R36 ;  /* 0x0000000802247223 */ /* 0x000fe20000000024 */
[----:B------:R-:W0:Y:S03]  /*5650*/  LDS.128 R16, [R5+0x40c0] ;  /* 0x0040c00005107984 */ /* 0x000e260000000c00 */
[C---:B------:R-:W-:Y:S01]  /*5660*/  FFMA R42, R0.reuse, R9, R36 ;  /* 0x00000009002a7223 */ /* 0x040fe20000000024 */
[----:B------:R-:W-:Y:S01]  /*5670*/  FFMA R4, R0, R11, R4 ;  /* 0x0000000b00047223 */ /* 0x000fe20000000004 */
[----:B-1----:R-:W-:-:S04]  /*5680*/  FFMA R13, R3, R32, R13 ;  /* 0x00000020030d7223 */ /* 0x002fc8000000000d */
[----:B------:R-:W-:Y:S01]  /*5690*/  FFMA R13, R2, R33, R13 ;  /* 0x00000021020d7223 */ /* 0x000fe2000000000d */
[----:B0-----:R-:W-:-:S04]  /*56a0*/  FFMA R25, R3, R17, R25 ;  /* 0x0000001103197223 */ /* 0x001fc80000000019 */
[----:B------:R-:W-:Y:S01]  /*56b0*/  FFMA R25, R2, R18, R25 ;  /* 0x0000001202197223 */ /* 0x000fe20000000019 */
[----:B------:R-:W-:Y:S01]  /*56c0*/  IADD3 R49, PT, PT, R14, 0x640, RZ ;  /* 0x000006400e317810 */ /* 0x000fe20007ffe0ff */
[C---:B---3--:R-:W-:Y:S01]  /*56d0*/  FFMA R32, R26.reuse, R32, R15 ;  /* 0x000000201a207223 */ /* 0x048fe2000000000f */
[-C--:B------:R-:W-:Y:S01]  /*56e0*/  FFMA R15, R3, R33.reuse, R21 ;  /* 0x00000021030f7223 */ /* 0x080fe20000000015 */
[CC--:B------:R-:W-:Y:S01]  /*56f0*/  FFMA R8, R26.reuse, R33.reuse, R28 ;  /* 0x000000211a087223 */ /* 0x0c0fe2000000001c */
[-C--:B------:R-:W-:Y:S01]  /*5700*/  FFMA R10, R26, R34.reuse, R46 ;  /* 0x000000221a0a7223 */ /* 0x080fe2000000002e */
[----:B----4-:R-:W-:Y:S01]  /*5710*/  FFMA R32, R23, R33, R32 ;  /* 0x0000002117207223 */ /* 0x010fe20000000020 */
[-C--:B------:R-:W-:Y:S01]  /*5720*/  FFMA R33, R3, R34.reuse, R38 ;  /* 0x0000002203217223 */ /* 0x080fe20000000026 */
[-C--:B------:R-:W-:Y:S01]  /*5730*/  FFMA R15, R2, R34.reuse, R15 ;  /* 0x00000022020f7223 */ /* 0x080fe2000000000f */
[-C--:B------:R-:W-:Y:S01]  /*5740*/  FFMA R8, R23, R34.reuse, R8 ;  /* 0x0000002217087223 */ /* 0x080fe20000000008 */
[-C--:B------:R-:W-:Y:S01]  /*5750*/  FFMA R28, R0, R34.reuse, R13 ;  /* 0x00000022001c7223 */ /* 0x080fe2000000000d */
[----:B--2---:R-:W-:Y:S01]  /*5760*/  FFMA R36, R37, R34, R32 ;  /* 0x0000002225247223 */ /* 0x004fe20000000020 */
[-C--:B------:R-:W-:Y:S01]  /*5770*/  FFMA R13, R3, R35.reuse, R41 ;  /* 0x00000023030d7223 */ /* 0x080fe20000000029 */
[-C--:B------:R-:W-:Y:S01]  /*5780*/  FFMA R33, R2, R35.reuse, R33 ;  /* 0x0000002302217223 */ /* 0x080fe20000000021 */
[-C--:B------:R-:W-:Y:S01]  /*5790*/  FFMA R15, R0, R35.reuse, R15 ;  /* 0x00000023000f7223 */ /* 0x080fe2000000000f */
[-C--:B------:R-:W-:Y:S01]  /*57a0*/  FFMA R46, R26, R35.reuse, R47 ;  /* 0x000000231a2e7223 */ /* 0x080fe2000000002f */
[-C--:B------:R-:W-:Y:S01]  /*57b0*/  FFMA R34, R23, R35.reuse, R10 ;  /* 0x0000002317227223 */ /* 0x080fe2000000000a */
[----:B------:R-:W-:-:S02]  /*57c0*/  FFMA R35, R37, R35, R8 ;  /* 0x0000002325237223 */ /* 0x000fc40000000008 */
[----:B------:R-:W0:Y:S01]  /*57d0*/  LDS.128 R8, [R5+0x40d0] ;  /* 0x0040d00005087984 */ /* 0x000e220000000c00 */
[-C--:B------:R-:W-:Y:S01]  /*57e0*/  FFMA R21, R3, R16.reuse, R20 ;  /* 0x0000001003157223 */ /* 0x080fe20000000014 */
[-C--:B------:R-:W-:Y:S01]  /*57f0*/  FFMA R20, R23, R16.reuse, R46 ;  /* 0x0000001017147223 */ /* 0x080fe2000000002e */
[-C--:B------:R-:W-:Y:S01]  /*5800*/  FFMA R13, R2, R16.reuse, R13 ;  /* 0x00000010020d7223 */ /* 0x080fe2000000000d */
[-C--:B------:R-:W-:Y:S01]  /*5810*/  FFMA R32, R26, R16.reuse, R27 ;  /* 0x000000101a207223 */ /* 0x080fe2000000001b */
[-C--:B------:R-:W-:Y:S01]  /*5820*/  FFMA R38, R0, R16.reuse, R33 ;  /* 0x0000001000267223 */ /* 0x080fe20000000021 */
[-C--:B------:R-:W-:Y:S01]  /*5830*/  FFMA R27, R2, R17.reuse, R21 ;  /* 0x00000011021b7223 */ /* 0x080fe20000000015 */
[CC--:B------:R-:W-:Y:S01]  /*5840*/  FFMA R33, R37.reuse, R17.reuse, R20 ;  /* 0x0000001125217223 */ /* 0x0c0fe20000000014 */
[----:B------:R-:W-:Y:S01]  /*5850*/  FFMA R34, R37, R16, R34 ;  /* 0x0000001025227223 */ /* 0x000fe20000000022 */
[----:B------:R-:W1:Y:S01]  /*5860*/  LDS.64 R20, [R5+0x40e0] ;  /* 0x0040e00005147984 */ /* 0x000e620000000a00 */
[-C--:B------:R-:W-:Y:S01]  /*5870*/  FFMA R13, R0, R17.reuse, R13 ;  /* 0x00000011000d7223 */ /* 0x080fe2000000000d */
[-C--:B------:R-:W-:Y:S01]  /*5880*/  FFMA R16, R26, R17.reuse, R31 ;  /* 0x000000111a107223 */ /* 0x080fe2000000001f */
[----:B------:R-:W-:Y:S01]  /*5890*/  FFMA R32, R23, R17, R32 ;  /* 0x0000001117207223 */ /* 0x000fe20000000020 */
[CC--:B------:R-:W-:Y:S01]  /*58a0*/  FFMA R17, R3.reuse, R18.reuse, R12 ;  /* 0x0000001203117223 */ /* 0x0c0fe2000000000c */
[----:B------:R-:W-:Y:S01]  /*58b0*/  FFMA R12, R0, R18, R27 ;  /* 0x00000012000c7223 */ /* 0x000fe2000000001b */
[CC--:B------:R-:W-:Y:S01]  /*58c0*/  FFMA R27, R3.reuse, R19.reuse, R22 ;  /* 0x00000013031b7223 */ /* 0x0c0fe20000000016 */
[C---:B------:R-:W-:Y:S01]  /*58d0*/  FFMA R30, R26.reuse, R19, R30 ;  /* 0x000000131a1e7223 */ /* 0x040fe2000000001e */
[C---:B0-----:R-:W-:Y:S01]  /*58e0*/  FFMA R39, R3.reuse, R8, R39 ;  /* 0x0000000803277223 */ /* 0x041fe20000000027 */
[C---:B------:R-:W-:Y:S01]  /*58f0*/  FFMA R29, R3.reuse, R9, R29 ;  /* 0x00000009031d7223 */ /* 0x040fe2000000001d */
[C---:B------:R-:W-:Y:S01]  /*5900*/  FFMA R7, R3.reuse, R10, R7 ;  /* 0x0000000a03077223 */ /* 0x040fe20000000007 */
[----:B------:R-:W-:Y:S01]  /*5910*/  FFMA R3, R3, R11, R6 ;  /* 0x0000000b03037223 */ /* 0x000fe20000000006 */
[-C--:B------:R-:W-:Y:S01]  /*5920*/  FFMA R6, R26, R8.reuse, R43 ;  /* 0x000000081a067223 */ /* 0x080fe2000000002b */
[----:B------:R-:W-:-:S03]  /*5930*/  FFMA R30, R23, R8, R30 ;  /* 0x00000008171e7223 */ /* 0x000fc6000000001e */
[-C--:B------:R-:W-:Y:S01]  /*5940*/  FFMA R6, R23, R9.reuse, R6 ;  /* 0x0000000917067223 */ /* 0x080fe20000000006 */
[C---:B------:R-:W-:Y:S01]  /*5950*/  FFMA R31, R37.reuse, R9, R30 ;  /* 0x00000009251f7223 */ /* 0x040fe2000000001e */
[----:B------:R-:W-:Y:S02]  /*5960*/  FFMA R41, R2, R11, R7 ;  /* 0x0000000b02297223 */ /* 0x000fe40000000007 */
[----:B------:R-:W-:Y:S02]  /*5970*/  FFMA R30, R37, R10, R6 ;  /* 0x0000000a251e7223 */ /* 0x000fe40000000006 */
[----:B------:R-:W0:Y:S01]  /*5980*/  LDS.64 R6, [R5+0x4448] ;  /* 0x0044480005067984 */ /* 0x000e220000000a00 */
[-C--:B------:R-:W-:Y:S01]  /*5990*/  FFMA R24, R26, R18.reuse, R24 ;  /* 0x000000121a187223 */ /* 0x080fe20000000018 */
[-C--:B------:R-:W-:Y:S01]  /*59a0*/  FFMA R16, R23, R18.reuse, R16 ;  /* 0x0000001217107223 */ /* 0x080fe20000000010 */
[-C--:B------:R-:W-:Y:S01]  /*59b0*/  FFMA R22, R0, R19.reuse, R25 ;  /* 0x0000001300167223 */ /* 0x080fe20000000019 */
[----:B------:R-:W-:Y:S01]  /*59c0*/  FFMA R32, R37, R18, R32 ;  /* 0x0000001225207223 */ /* 0x000fe20000000020 */
[-C--:B------:R-:W-:Y:S01]  /*59d0*/  FFMA R17, R2, R19.reuse, R17 ;  /* 0x0000001302117223 */ /* 0x080fe20000000011 */
[-C--:B------:R-:W-:Y:S01]  /*59e0*/  FFMA R24, R23, R19.reuse, R24 ;  /* 0x0000001317187223 */ /* 0x080fe20000000018 */
[C---:B------:R-:W-:Y:S01]  /*59f0*/  FFMA R25, R37.reuse, R19, R16 ;  /* 0x0000001325197223 */ /* 0x040fe20000000010 */
[----:B------:R-:W-:Y:S01]  /*5a00*/  FFMA R18, R26, R10, R40 ;  /* 0x0000000a1a127223 */ /* 0x000fe20000000028 */
[----:B------:R-:W-:Y:S01]  /*5a10*/  IADD3 R19, PT, PT, R14, 0x5a0, RZ ;  /* 0x000005a00e137810 */ /* 0x000fe20007ffe0ff */
[-C--:B------:R-:W-:Y:S01]  /*5a20*/  FFMA R27, R2, R8.reuse, R27 ;  /* 0x00000008021b7223 */ /* 0x080fe2000000001b */
[-C--:B------:R-:W-:Y:S01]  /*5a30*/  FFMA R46, R0, R8.reuse, R17 ;  /* 0x00000008002e7223 */ /* 0x080fe20000000011 */
[----:B------:R-:W-:Y:S01]  /*5a40*/  FFMA R24, R37, R8, R24 ;  /* 0x0000000825187223 */ /* 0x000fe20000000018 */
[C---:B------:R-:W-:Y:S01]  /*5a50*/  FFMA R16, R26.reuse, R11, R4 ;  /* 0x0000000b1a107223 */ /* 0x040fe20000000004 */
[----:B------:R-:W-:Y:S01]  /*5a60*/  FFMA R8, R26, R9, R42 ;  /* 0x000000091a087223 */ /* 0x000fe2000000002a */
[----:B------:R-:W-:Y:S01]  /*5a70*/  FFMA R4, R23, R11, R18 ;  /* 0x0000000b17047223 */ /* 0x000fe20000000012 */
[C---:B------:R-:W-:Y:S01]  /*5a80*/  FFMA R39, R2.reuse, R9, R39 ;  /* 0x0000000902277223 */ /* 0x040fe20000000027 */
[C---:B------:R-:W-:Y:S01]  /*5a90*/  FFMA R29, R2.reuse, R10, R29 ;  /* 0x0000000a021d7223 */ /* 0x040fe2000000001d */
[----:B-1----:R-:W-:Y:S01]  /*5aa0*/  FFMA R42, R2, R20, R3 ;  /* 0x00000014022a7223 */ /* 0x002fe20000000003 */
[----:B------:R-:W-:-:S04]  /*5ab0*/  IMAD.WIDE.U32 R18, R19, 0x4, R44 ;  /* 0x0000000413127825 */ /* 0x000fc800078e002c */
[-C--:B------:R-:W-:Y:S01]  /*5ac0*/  FFMA R8, R23, R10.reuse, R8 ;  /* 0x0000000a17087223 */ /* 0x080fe20000000008 */
[C---:B------:R-:W-:Y:S01]  /*5ad0*/  FFMA R27, R0.reuse, R9, R27 ;  /* 0x00000009001b7223 */ /* 0x040fe2000000001b */
[C---:B------:R-:W-:Y:S01]  /*5ae0*/  FFMA R39, R0.reuse, R10, R39 ;  /* 0x0000000a00277223 */ /* 0x040fe20000000027 */
[C---:B------:R-:W-:Y:S01]  /*5af0*/  FFMA R40, R0.reuse, R11, R29 ;  /* 0x0000000b00287223 */ /* 0x040fe2000000001d */
[C---:B------:R-:W-:Y:S01]  /*5b00*/  FFMA R41, R0.reuse, R20, R41 ;  /* 0x0000001400297223 */ /* 0x040fe20000000029 */
[----:B------:R-:W-:Y:S01]  /*5b10*/  FFMA R42, R0, R21, R42 ;  /* 0x00000015002a7223 */ /* 0x000fe2000000002a */
[----:B------:R-:W2:Y:S01]  /*5b20*/  LDG.E.CONSTANT R2, desc[UR12][R18.64+0x80] ;  /* 0x0000800c12027981 */ /* 0x000ea2000c1e9900 */
[----:B------:R-:W-:-:S03]  /*5b30*/  FFMA R29, R37, R11, R8 ;  /* 0x0000000b251d7223 */ /* 0x000fc60000000008 */
[----:B------:R-:W3:Y:S01]  /*5b40*/  LDG.E.CONSTANT R0, desc[UR12][R18.64] ;  /* 0x0000000c12007981 */ /* 0x000ee2000c1e9900 */
[----:B------:R-:W-:-:S03]  /*5b50*/  FFMA R16, R23, R20, R16 ;  /* 0x0000001417107223 */ /* 0x000fc60000000010 */
[----:B------:R-:W1:Y:S01]  /*5b60*/  LDS.128 R8, [R5+0x4450] ;  /* 0x0044500005087984 */ /* 0x000e620000000c00 */
[----:B------:R-:W-:-:S03]  /*5b70*/  FFMA R20, R37, R20, R4 ;  /* 0x0000001425147223 */ /* 0x000fc60000000004 */
[----:B------:R4:W5:Y:S01]  /*5b80*/  LDG.E.CONSTANT R3, desc[UR12][R18.64+0x100] ;  /* 0x0001000c12037981 */ /* 0x000962000c1e9900 */
[C---:B0-----:R-:W-:Y:S01]  /*5b90*/  FFMA R4, R26.reuse, R7, R15 ;  /* 0x000000071a047223 */ /* 0x041fe2000000000f */
[----:B------:R-:W-:Y:S02]  /*5ba0*/  FFMA R15, R37, R21, R16 ;  /* 0x00000015250f7223 */ /* 0x000fe40000000010 */
[----:B----4-:R-:W0:Y:S01]  /*5bb0*/  LDS.128 R16, [R5+0x4460] ;  /* 0x0044600005107984 */ /* 0x010e220000000c00 */
[----:B------:R-:W-:-:S04]  /*5bc0*/  FFMA R6, R26, R6, R28 ;  /* 0x000000061a067223 */ /* 0x000fc8000000001c */
[----:B------:R-:W-:Y:S01]  /*5bd0*/  FFMA R6, R23, R7, R6 ;  /* 0x0000000717067223 */ /* 0x000fe20000000006 */
[----:B------:R-:W-:Y:S01]  /*5be0*/  IADD3 R7, PT, PT, R14, 0x600, RZ ;  /* 0x000006000e077810 */ /* 0x000fe20007ffe0ff */
[C---:B-1----:R-:W-:Y:S01]  /*5bf0*/  FFMA R13, R26.reuse, R9, R13 ;  /* 0x000000091a0d7223 */ /* 0x042fe2000000000d */
[CC--:B------:R-:W-:Y:S01]  /*5c00*/  FFMA R38, R26.reuse, R8.reuse, R38 ;  /* 0x000000081a267223 */ /* 0x0c0fe20000000026 */
[-C--:B------:R-:W-:Y:S01]  /*5c10*/  FFMA R21, R37, R8.reuse, R6 ;  /* 0x0000000825157223 */ /* 0x080fe20000000006 */
[C---:B------:R-:W-:Y:S01]  /*5c20*/  FFMA R4, R23.reuse, R8, R4 ;  /* 0x0000000817047223 */ /* 0x040fe20000000004 */
[CC--:B------:R-:W-:Y:S01]  /*5c30*/  FFMA R6, R23.reuse, R10.reuse, R13 ;  /* 0x0000000a17067223 */ /* 0x0c0fe2000000000d */
[C---:B------:R-:W-:Y:S01]  /*5c40*/  FFMA R22, R26.reuse, R11, R22 ;  /* 0x0000000b1a167223 */ /* 0x040fe20000000016 */
[-C--:B------:R-:W-:Y:S01]  /*5c50*/  FFMA R38, R23, R9.reuse, R38 ;  /* 0x0000000917267223 */ /* 0x080fe20000000026 */
[C---:B------:R-:W-:Y:S01]  /*5c60*/  FFMA R28, R37.reuse, R9, R4 ;  /* 0x00000009251c7223 */ /* 0x040fe20000000004 */
[C---:B------:R-:W-:Y:S01]  /*5c70*/  FFMA R13, R37.reuse, R11, R6 ;  /* 0x0000000b250d7223 */ /* 0x040fe20000000006 */
[CC--:B------:R-:W-:Y:S01]  /*5c80*/  FFMA R4, R26.reuse, R10.reuse, R12 ;  /* 0x0000000a1a047223 */ /* 0x0c0fe2000000000c */
[----:B------:R-:W-:Y:S01]  /*5c90*/  FFMA R12, R37, R10, R38 ;  /* 0x0000000a250c7223 */ /* 0x000fe20000000026 */
[-C--:B0-----:R-:W-:Y:S01]  /*5ca0*/  FFMA R6, R23, R16.reuse, R22 ;  /* 0x0000001017067223 */ /* 0x081fe20000000016 */
[C---:B------:R-:W-:Y:S01]  /*5cb0*/  FFMA R46, R26.reuse, R16, R46 ;  /* 0x000000101a2e7223 */ /* 0x040fe2000000002e */
[----:B------:R-:W-:-:S02]  /*5cc0*/  FFMA R38, R26, R17, R27 ;  /* 0x000000111a267223 */ /* 0x000fc4000000001b */
[-C--:B------:R-:W-:Y:S01]  /*5cd0*/  FFMA R27, R37, R17.reuse, R6 ;  /* 0x00000011251b7223 */ /* 0x080fe20000000006 */
[----:B------:R-:W-:Y:S01]  /*5ce0*/  FFMA R46, R23, R17, R46 ;  /* 0x00000011172e7223 */ /* 0x000fe2000000002e */
[----:B------:R-:W-:-:S04]  /*5cf0*/  IMAD.WIDE.U32 R6, R7, 0x4, R44 ;  /* 0x0000000407067825 */ /* 0x000fc800078e002c */
[----:B------:R-:W-:Y:S01]  /*5d00*/  FFMA R4, R23, R11, R4 ;  /* 0x0000000b17047223 */ /* 0x000fe20000000004 */
[----:B------:R-:W-:Y:S01]  /*5d10*/  IADD3 R17, PT, PT, R14, 0x620, RZ ;  /* 0x000006200e117810 */ /* 0x000fe20007ffe0ff */
[----:B------:R-:W0:Y:S02]  /*5d20*/  LDS.128 R8, [R5+0x4470] ;  /* 0x0044700005087984 */ /* 0x000e240000000c00 */
[----:B------:R-:W-:Y:S02]  /*5d30*/  FFMA R22, R37, R16, R4 ;  /* 0x0000001025167223 */ /* 0x000fe40000000004 */
[----:B------:R-:W4:Y:S01]  /*5d40*/  LDG.E.CONSTANT R6, desc[UR12][R6.64] ;  /* 0x0000000c06067981 */ /* 0x000f22000c1e9900 */
[----:B------:R-:W-:-:S05]  /*5d50*/  IMAD.WIDE.U32 R16, R17, 0x4, R44 ;  /* 0x0000000411107825 */ /* 0x000fca00078e002c */
[----:B------:R1:W4:Y:S02]  /*5d60*/  LDG.E.CONSTANT R4, desc[UR12][R16.64] ;  /* 0x0000000c10047981 */ /* 0x000324000c1e9900 */
[----:B-1----:R-:W-:-:S05]  /*5d70*/  IMAD.WIDE.U32 R16, R49, 0x4, R44 ;  /* 0x0000000431107825 */ /* 0x002fca00078e002c */
[----:B------:R1:W4:Y:S01]  /*5d80*/  LDG.E.CONSTANT R7, desc[UR12][R16.64] ;  /* 0x0000000c10077981 */ /* 0x000322000c1e9900 */
[CC--:B------:R-:W-:Y:S01]  /*5d90*/  FFMA R43, R26.reuse, R18.reuse, R39 ;  /* 0x000000121a2b7223 */ /* 0x0c0fe20000000027 */
[-C--:B------:R-:W-:Y:S01]  /*5da0*/  FFMA R38, R23, R18.reuse, R38 ;  /* 0x0000001217267223 */ /* 0x080fe20000000026 */
[C---:B------:R-:W-:Y:S01]  /*5db0*/  FFMA R39, R37.reuse, R18, R46 ;  /* 0x0000001225277223 */ /* 0x040fe2000000002e */
[CC--:B------:R-:W-:Y:S02]  /*5dc0*/  FFMA R47, R26.reuse, R19.reuse, R40 ;  /* 0x000000131a2f7223 */ /* 0x0c0fe40000000028 */
[----:B------:R-:W-:Y:S01]  /*5dd0*/  FFMA R40, R37, R19, R38 ;  /* 0x0000001325287223 */ /* 0x000fe20000000026 */
[C---:B0-----:R-:W-:Y:S01]  /*5de0*/  FFMA R18, R26.reuse, R8, R41 ;  /* 0x000000081a127223 */ /* 0x041fe20000000029 */
[----:B------:R-:W-:Y:S01]  /*5df0*/  FFMA R41, R26, R9, R42 ;  /* 0x000000091a297223 */ /* 0x000fe2000000002a */
[C---:B------:R-:W-:Y:S02]  /*5e00*/  FFMA R26, R23.reuse, R19, R43 ;  /* 0x00000013171a7223 */ /* 0x040fe4000000002b */
[----:B------:R-:W-:-:S02]  /*5e10*/  FFMA R43, R23, R9, R18 ;  /* 0x00000009172b7223 */ /* 0x000fc40000000012 */
[----:B-1----:R-:W3:Y:S01]  /*5e20*/  LDS.128 R16, [R5+0x47e0] ;  /* 0x0047e00005107984 */ /* 0x002ee20000000c00 */
[C---:B------:R-:W-:Y:S01]  /*5e30*/  FFMA R38, R23.reuse, R8, R47 ;  /* 0x0000000817267223 */ /* 0x040fe2000000002f */
[----:B------:R-:W-:Y:S01]  /*5e40*/  FFMA R42, R23, R10, R41 ;  /* 0x0000000a172a7223 */ /* 0x000fe20000000029 */
[C---:B------:R-:W-:Y:S02]  /*5e50*/  FFMA R23, R37.reuse, R8, R26 ;  /* 0x0000000825177223 */ /* 0x040fe4000000001a */
[C---:B------:R-:W-:Y:S01]  /*5e60*/  FFMA R26, R37.reuse, R9, R38 ;  /* 0x00000009251a7223 */ /* 0x040fe20000000026 */
[C---:B------:R-:W-:Y:S01]  /*5e70*/  FFMA R38, R37.reuse, R10, R43 ;  /* 0x0000000a25267223 */ /* 0x040fe2000000002b */
[----:B------:R-:W-:Y:S02]  /*5e80*/  FFMA R37, R37, R11, R42 ;  /* 0x0000000b25257223 */ /* 0x000fe4000000002a */
[----:B------:R-:W0:Y:S01]  /*5e90*/  LDS.128 R8, [R5+0x47f0] ;  /* 0x0047f00005087984 */ /* 0x000e220000000c00 */
[C---:B---3--:R-:W-:Y:S01]  /*5ea0*/  FFMA R35, R0.reuse, R17, R35 ;  /* 0x0000001100237223 */ /* 0x048fe20000000023 */
[C---:B------:R-:W-:Y:S01]  /*5eb0*/  FFMA R41, R0.reuse, R16, R36 ;  /* 0x0000001000297223 */ /* 0x040fe20000000024 */
[----:B------:R-:W-:-:S02]  /*5ec0*/  FFMA R34, R0, R18, R34 ;  /* 0x0000001200227223 */ /* 0x000fc40000000022 */
[CC--:B--2---:R-:W-:Y:S01]  /*5ed0*/  FFMA R16, R2.reuse, R18.reuse, R35 ;  /* 0x0000001202107223 */ /* 0x0c4fe20000000023 */
[----:B------:R-:W-:Y:S01]  /*5ee0*/  FFMA R46, R2, R17, R41 ;  /* 0x00000011022e7223 */ /* 0x000fe20000000029 */
[-C--:B------:R-:W-:Y:S01]  /*5ef0*/  FFMA R33, R0, R19.reuse, R33 ;  /* 0x0000001300217223 */ /* 0x080fe20000000021 */
[-C--:B------:R-:W-:Y:S01]  /*5f00*/  FFMA R34, R2, R19.reuse, R34 ;  /* 0x0000001302227223 */ /* 0x080fe20000000022 */
[C---:B-----5:R-:W-:Y:S01]  /*5f10*/  FFMA R47, R3.reuse, R19, R16 ;  /* 0x00000013032f7223 */ /* 0x060fe20000000010 */
[----:B------:R-:W-:Y:S02]  /*5f20*/  FFMA R46, R3, R18, R46 ;  /* 0x00000012032e7223 */ /* 0x000fe4000000002e */
[----:B------:R-:W1:Y:S01]  /*5f30*/  LDS.128 R16, [R5+0x4800] ;  /* 0x0048000005107984 */ /* 0x000e620000000c00 */
[-C--:B0-----:R-:W-:Y:S01]  /*5f40*/  FFMA R35, R0, R8.reuse, R32 ;  /* 0x0000000800237223 */ /* 0x081fe20000000020 */
[----:B------:R-:W-:Y:S01]  /*5f50*/  FFMA R32, R2, R8, R33 ;  /* 0x0000000802207223 */ /* 0x000fe20000000021 */
[----:B------:R-:W-:-:S02]  /*5f60*/  FFMA R25, R0, R9, R25 ;  /* 0x0000000900197223 */ /* 0x000fc40000000019 */
[-C--:B------:R-:W-:Y:S01]  /*5f70*/  FFMA R33, R2, R9.reuse, R35 ;  /* 0x0000000902217223 */ /* 0x080fe20000000023 */
[C---:B------:R-:W-:Y:S01]  /*5f80*/  FFMA R35, R3.reuse, R9, R32 ;  /* 0x0000000903237223 */ /* 0x040fe20000000020 */
[-C--:B------:R-:W-:Y:S01]  /*5f90*/  FFMA R9, R0, R10.reuse, R24 ;  /* 0x0000000a00097223 */ /* 0x080fe20000000018 */
[----:B------:R-:W-:Y:S02]  /*5fa0*/  FFMA R32, R2, R10, R25 ;  /* 0x0000000a02207223 */ /* 0x000fe40000000019 */
[----:B------:R-:W0:Y:S01]  /*5fb0*/  LDS.64 R24, [R5+0x4b78] ;  /* 0x004b780005187984 */ /* 0x000e220000000a00 */
[C---:B------:R-:W-:Y:S01]  /*5fc0*/  FFMA R36, R3.reuse, R8, R34 ;  /* 0x0000000803247223 */ /* 0x040fe20000000022 */
[-C--:B------:R-:W-:Y:S01]  /*5fd0*/  FFMA R31, R0, R11.reuse, R31 ;  /* 0x0000000b001f7223 */ /* 0x080fe2000000001f */
[-C--:B------:R-:W-:Y:S01]  /*5fe0*/  FFMA R9, R2, R11.reuse, R9 ;  /* 0x0000000b02097223 */ /* 0x080fe20000000009 */
[C---:B------:R-:W-:Y:S01]  /*5ff0*/  FFMA R33, R3.reuse, R10, R33 ;  /* 0x0000000a03217223 */ /* 0x040fe20000000021 */
[C---:B------:R-:W-:Y:S01]  /*6000*/  FFMA R32, R3.reuse, R11, R32 ;  /* 0x0000000b03207223 */ /* 0x040fe20000000020 */
[-C--:B-1----:R-:W-:Y:S01]  /*6010*/  FFMA R8, R0, R16.reuse, R30 ;  /* 0x0000001000087223 */ /* 0x082fe2000000001e */
[-C--:B------:R-:W-:Y:S01]  /*6020*/  FFMA R34, R2, R16.reuse, R31 ;  /* 0x0000001002227223 */ /* 0x080fe2000000001f */
[----:B------:R-:W-:Y:S01]  /*6030*/  FFMA R30, R3, R16, R9 ;  /* 0x00000010031e7223 */ /* 0x000fe20000000009 */
[-C--:B------:R-:W-:Y:S01]  /*6040*/  FFMA R29, R0, R17.reuse, R29 ;  /* 0x00000011001d7223 */ /* 0x080fe2000000001d */
[----:B------:R-:W-:-:S02]  /*6050*/  FFMA R16, R2, R17, R8 ;  /* 0x0000001102107223 */ /* 0x000fc40000000008 */
[----:B------:R-:W1:Y:S01]  /*6060*/  LDS.128 R8, [R5+0x4b80] ;  /* 0x004b800005087984 */ /* 0x000e620000000c00 */
[-C--:B------:R-:W-:Y:S01]  /*6070*/  FFMA R20, R0, R18.reuse, R20 ;  /* 0x0000001200147223 */ /* 0x080fe20000000014 */
[----:B------:R-:W-:Y:S01]  /*6080*/  FFMA R42, R2, R18, R29 ;  /* 0x00000012022a7223 */ /* 0x000fe2000000001d */
[----:B------:R-:W-:Y:S01]  /*6090*/  FFMA R41, R0, R19, R15 ;  /* 0x0000001300297223 */ /* 0x000fe2000000000f */
[C---:B------:R-:W-:Y:S01]  /*60a0*/  FFMA R34, R3.reuse, R17, R34 ;  /* 0x0000001103227223 */ /* 0x040fe20000000022 */
[-C--:B------:R-:W-:Y:S01]  /*60b0*/  FFMA R15, R2, R19.reuse, R20 ;  /* 0x00000013020f7223 */ /* 0x080fe20000000014 */
[C---:B------:R-:W-:Y:S01]  /*60c0*/  FFMA R42, R3.reuse, R19, R42 ;  /* 0x00000013032a7223 */ /* 0x040fe2000000002a */
[C---:B0-----:R-:W-:Y:S01]  /*60d0*/  FFMA R17, R0.reuse, R24, R21 ;  /* 0x0000001800117223 */ /* 0x041fe20000000015 */
[-C--:B------:R-:W-:Y:S01]  /*60e0*/  FFMA R21, R0, R25.reuse, R28 ;  /* 0x0000001900157223 */ /* 0x080fe2000000001c */
[----:B------:R-:W-:Y:S01]  /*60f0*/  FFMA R43, R3, R18, R16 ;  /* 0x00000012032b7223 */ /* 0x000fe20000000010 */
[----:B----4-:R-:W-:Y:S01]  /*6100*/  FFMA R19, R6, R24, R46 ;  /* 0x0000001806137223 */ /* 0x010fe2000000002e */
[----:B------:R-:W-:-:S03]  /*6110*/  FFMA R28, R2, R25, R17 ;  /* 0x00000019021c7223 */ /* 0x000fc60000000011 */
[-C--:B------:R-:W-:Y:S02]  /*6120*/  FFMA R24, R4, R25.reuse, R19 ;  /* 0x0000001904187223 */ /* 0x080fe40000000013 */
[----:B------:R-:W0:Y:S01]  /*6130*/  LDS.128 R16, [R5+0x4b90] ;  /* 0x004b900005107984 */ /* 0x000e220000000c00 */
[----:B------:R-:W-:Y:S01]  /*6140*/  FFMA R47, R6, R25, R47 ;  /* 0x00000019062f7223 */ /* 0x000fe2000000002f */
[-C--:B-1----:R-:W-:Y:S01]  /*6150*/  FFMA R25, R0, R8.reuse, R12 ;  /* 0x0000000800197223 */ /* 0x082fe2000000000c */
        /* <DEDUP_REMOVED lines=32> */
[-C--:B------:R-:W-:Y:S01]  /*6360*/  FFMA R34, R7, R17.reuse, R8 ;  /* 0x0000001107227223 */ /* 0x080fe20000000008 */
[----:B------:R-:W-:Y:S04]  /*6370*/  LDS.64 R20, [R5+0x4810] ;  /* 0x0048100005147984 */ /* 0x000fe80000000a00 */
[----:B------:R-:W0:Y:S01]  /*6380*/  LDS.128 R8, [R5+0x4ba0] ;  /* 0x004ba00005087984 */ /* 0x000e220000000c00 */
[CC--:B------:R-:W-:Y:S01]  /*6390*/  FFMA R39, R0.reuse, R17.reuse, R40 ;  /* 0x0000001100277223 */ /* 0x0c0fe20000000028 */
[----:B------:R-:W-:Y:S01]  /*63a0*/  FFMA R32, R3, R17, R32 ;  /* 0x0000001103207223 */ /* 0x000fe20000000020 */
[----:B------:R-:W-:-:S02]  /*63b0*/  FFMA R23, R0, R18, R23 ;  /* 0x0000001200177223 */ /* 0x000fc40000000017 */
[-C--:B------:R-:W-:Y:S01]  /*63c0*/  FFMA R22, R2, R18.reuse, R39 ;  /* 0x0000001202167223 */ /* 0x080fe20000000027 */
[-C--:B------:R-:W-:Y:S01]  /*63d0*/  FFMA R43, R6, R18.reuse, R43 ;  /* 0x00000012062b7223 */ /* 0x080fe2000000002b */
[-C--:B------:R-:W-:Y:S01]  /*63e0*/  FFMA R40, R4, R18.reuse, R13 ;  /* 0x0000001204287223 */ /* 0x080fe2000000000d */
[-C--:B------:R-:W-:Y:S01]  /*63f0*/  FFMA R17, R0, R19.reuse, R26 ;  /* 0x0000001300117223 */ /* 0x080fe2000000001a */
[-C--:B------:R-:W-:Y:S01]  /*6400*/  FFMA R26, R3, R19.reuse, R22 ;  /* 0x00000013031a7223 */ /* 0x080fe20000000016 */
[CC--:B------:R-:W-:Y:S01]  /*6410*/  FFMA R39, R7.reuse, R18.reuse, R16 ;  /* 0x0000001207277223 */ /* 0x0c0fe20000000010 */
[-C--:B------:R-:W-:Y:S01]  /*6420*/  FFMA R22, R6, R19.reuse, R42 ;  /* 0x0000001306167223 */ /* 0x080fe2000000002a */
[-C--:B------:R-:W-:Y:S01]  /*6430*/  FFMA R16, R2, R19.reuse, R23 ;  /* 0x0000001302107223 */ /* 0x080fe20000000017 */
[-C--:B------:R-:W-:Y:S01]  /*6440*/  FFMA R42, R4, R19.reuse, R43 ;  /* 0x00000013042a7223 */ /* 0x080fe2000000002b */
[----:B------:R-:W-:Y:S01]  /*6450*/  FFMA R40, R7, R19, R40 ;  /* 0x0000001307287223 */ /* 0x000fe20000000028 */
[C---:B------:R-:W-:Y:S01]  /*6460*/  IADD3 R19, PT, PT, R14.reuse, 0x660, RZ ;  /* 0x000006600e137810 */ /* 0x040fe20007ffe0ff */
[----:B------:R-:W-:Y:S01]  /*6470*/  FFMA R36, R3, R18, R36 ;  /* 0x0000001203247223 */ /* 0x000fe20000000024 */
[----:B------:R-:W-:-:S03]  /*6480*/  IADD3 R13, PT, PT, R14, 0x680, RZ ;  /* 0x000006800e0d7810 */ /* 0x000fc60007ffe0ff */
[----:B------:R-:W-:-:S04]  /*6490*/  IMAD.WIDE.U32 R18, R19, 0x4, R44 ;  /* 0x0000000413127825 */ /* 0x000fc800078e002c */
[C---:B0-----:R-:W-:Y:S01]  /*64a0*/  FFMA R38, R0.reuse, R8, R38 ;  /* 0x0000000800267223 */ /* 0x041fe20000000026 */
[----:B------:R-:W-:Y:S02]  /*64b0*/  FFMA R37, R0, R9, R37 ;  /* 0x0000000900257223 */ /* 0x000fe40000000025 */
[----:B------:R0:W2:Y:S01]  /*64c0*/  LDG.E.CONSTANT R0, desc[UR12][R18.64] ;  /* 0x0000000c12007981 */ /* 0x0000a2000c1e9900 */
[-C--:B------:R-:W-:Y:S01]  /*64d0*/  FFMA R41, R2, R20.reuse, R41 ;  /* 0x0000001402297223 */ /* 0x080fe20000000029 */
[----:B------:R-:W-:Y:S01]  /*64e0*/  FFMA R20, R3, R20, R15 ;  /* 0x0000001403147223 */ /* 0x000fe2000000000f */
[----:B0-----:R-:W-:Y:S01]  /*64f0*/  IMAD.WIDE.U32 R18, R13, 0x4, R44 ;  /* 0x000000040d127825 */ /* 0x001fe200078e002c */
[----:B------:R-:W-:-:S04]  /*6500*/  IADD3 R13, PT, PT, R14, 0x6a0, RZ ;  /* 0x000006a00e0d7810 */ /* 0x000fc80007ffe0ff */
[----:B------:R0:W3:Y:S02]  /*6510*/  LDG.E.CONSTANT R15, desc[UR12][R18.64] ;  /* 0x0000000c120f7981 */ /* 0x0000e4000c1e9900 */
[----:B0-----:R-:W-:-:S05]  /*6520*/  IMAD.WIDE.U32 R18, R13, 0x4, R44 ;  /* 0x000000040d127825 */ /* 0x001fca00078e002c */
[----:B------:R0:W4:Y:S01]  /*6530*/  LDG.E.CONSTANT R13, desc[UR12][R18.64] ;  /* 0x0000000c120d7981 */ /* 0x000122000c1e9900 */
[C---:B------:R-:W-:Y:S01]  /*6540*/  FFMA R46, R2.reuse, R8, R17 ;  /* 0x00000008022e7223 */ /* 0x040fe20000000011 */
[C---:B------:R-:W-:Y:S01]  /*6550*/  FFMA R17, R2.reuse, R9, R38 ;  /* 0x0000000902117223 */ /* 0x040fe20000000026 */
[----:B------:R-:W-:Y:S01]  /*6560*/  FFMA R48, R2, R10, R37 ;  /* 0x0000000a02307223 */ /* 0x000fe20000000025 */
[C---:B------:R-:W-:Y:S02]  /*6570*/  FFMA R38, R3.reuse, R8, R16 ;  /* 0x0000000803267223 */ /* 0x040fe40000000010 */
[C---:B------:R-:W-:Y:S01]  /*6580*/  FFMA R2, R3.reuse, R10, R17 ;  /* 0x0000000a03027223 */ /* 0x040fe20000000011 */
[----:B------:R-:W-:Y:S01]  /*6590*/  FFMA R21, R3, R21, R41 ;  /* 0x0000001503157223 */ /* 0x000fe20000000029 */
[-C--:B------:R-:W-:Y:S01]  /*65a0*/  FFMA R20, R6, R8.reuse, R20 ;  /* 0x0000000806147223 */ /* 0x080fe20000000014 */
[----:B0-----:R-:W0:Y:S01]  /*65b0*/  LDS.128 R16, [R5+0x4f10] ;  /* 0x004f100005107984 */ /* 0x001e220000000c00 */
[-C--:B------:R-:W-:Y:S01]  /*65c0*/  FFMA R22, R4, R8.reuse, R22 ;  /* 0x0000000804167223 */ /* 0x080fe20000000016 */
[-C--:B------:R-:W-:Y:S01]  /*65d0*/  FFMA R21, R6, R9.reuse, R21 ;  /* 0x0000000906157223 */ /* 0x080fe20000000015 */
[CC--:B------:R-:W-:Y:S01]  /*65e0*/  FFMA R20, R4.reuse, R9.reuse, R20 ;  /* 0x0000000904147223 */ /* 0x0c0fe20000000014 */
[C---:B------:R-:W-:Y:S01]  /*65f0*/  FFMA R42, R7.reuse, R8, R42 ;  /* 0x00000008072a7223 */ /* 0x040fe2000000002a */
[C---:B------:R-:W-:Y:S01]  /*6600*/  FFMA R43, R7.reuse, R9, R22 ;  /* 0x00000009072b7223 */ /* 0x040fe20000000016 */
[-C--:B------:R-:W-:Y:S01]  /*6610*/  FFMA R8, R4, R10.reuse, R21 ;  /* 0x0000000a04087223 */ /* 0x080fe20000000015 */
[----:B------:R-:W-:-:S02]  /*6620*/  FFMA R47, R7, R10, R20 ;  /* 0x0000000a072f7223 */ /* 0x000fc40000000014 */
[----:B------:R-:W1:Y:S01]  /*6630*/  LDS.128 R20, [R5+0x4f20] ;  /* 0x004f200005147984 */ /* 0x000e620000000c00 */
[----:B------:R-:W-:Y:S01]  /*6640*/  FFMA R37, R3, R9, R46 ;  /* 0x0000000903257223 */ /* 0x000fe2000000002e */
[-C--:B------:R-:W-:Y:S01]  /*6650*/  FFMA R41, R7, R11.reuse, R8 ;  /* 0x0000000b07297223 */ /* 0x080fe20000000008 */
[----:B------:R-:W-:Y:S01]  /*6660*/  FFMA R3, R3, R11, R48 ;  /* 0x0000000b03037223 */ /* 0x000fe20000000030 */
[C---:B0-----:R-:W-:Y:S01]  /*6670*/  FFMA R9, R6.reuse, R16, R12 ;  /* 0x0000001006097223 */ /* 0x041fe2000000000c */
[CC--:B------:R-:W-:Y:S01]  /*6680*/  FFMA R25, R6.reuse, R17.reuse, R25 ;  /* 0x0000001106197223 */ /* 0x0c0fe20000000019 */
[-C--:B------:R-:W-:Y:S02]  /*6690*/  FFMA R29, R6, R18.reuse, R29 ;  /* 0x00000012061d7223 */ /* 0x080fe4000000001d */
[C---:B------:R-:W-:Y:S01]  /*66a0*/  FFMA R46, R4.reuse, R17, R9 ;  /* 0x00000011042e7223 */ /* 0x040fe20000000009 */
[-C--:B------:R-:W-:Y:S01]  /*66b0*/  FFMA R8, R4, R18.reuse, R25 ;  /* 0x0000001204087223 */ /* 0x080fe20000000019 */
[-C--:B------:R-:W-:Y:S01]  /*66c0*/  FFMA R33, R6, R19.reuse, R33 ;  /* 0x0000001306217223 */ /* 0x080fe20000000021 */
[----:B------:R-:W-:Y:S01]  /*66d0*/  FFMA R12, R4, R19, R29 ;  /* 0x00000013040c7223 */ /* 0x000fe2000000001d */
[C---:B------:R-:W-:Y:S01]  /*66e0*/  FFMA R46, R7.reuse, R18, R46 ;  /* 0x00000012072e7223 */ /* 0x040fe2000000002e */
[----:B-1----:R-:W-:Y:S01]  /*66f0*/  FFMA R27, R6, R20, R27 ;  /* 0x00000014061b7223 */ /* 0x002fe2000000001b */
[----:B------:R-:W-:Y:S01]  /*6700*/  IADD3 R49, PT, PT, R14, 0x6c0, RZ ;  /* 0x000006c00e317810 */ /* 0x000fe20007ffe0ff */
[C---:B--2---:R-:W-:Y:S01]  /*6710*/  FFMA R24, R0.reuse, R16, R24 ;  /* 0x0000001000187223 */ /* 0x044fe20000000018 */
[C---:B------:R-:W-:Y:S01]  /*6720*/  FFMA R28, R0.reuse, R17, R28 ;  /* 0x00000011001c7223 */ /* 0x040fe2000000001c */
[CC--:B------:R-:W-:Y:S01]  /*6730*/  FFMA R10, R0.reuse, R18.reuse, R31 ;  /* 0x00000012000a7223 */ /* 0x0c0fe2000000001f */
[----:B------:R-:W-:Y:S01]  /*6740*/  FFMA R31, R7, R19, R8 ;  /* 0x00000013071f7223 */ /* 0x000fe20000000008 */
[C---:B---3--:R-:W-:Y:S01]  /*6750*/  FFMA R24, R15.reuse, R17, R24 ;  /* 0x000000110f187223 */ /* 0x048fe20000000018 */
[----:B------:R-:W-:Y:S01]  /*6760*/  FFMA R16, R15, R18, R28 ;  /* 0x000000120f107223 */ /* 0x000fe2000000001c */
[----:B------:R-:W-:-:S04]  /*6770*/  FFMA R28, R0, R19, R35 ;  /* 0x00000013001c7223 */ /* 0x000fc80000000023 */
[----:B------:R-:W-:Y:S01]  /*6780*/  FFMA R28, R15, R20, R28 ;  /* 0x000000140f1c7223 */ /* 0x000fe2000000001c */
[----:B----4-:R-:W-:Y:S01]  /*6790*/  FFMA R24, R13, R18, R24 ;  /* 0x000000120d187223 */ /* 0x010fe20000000018 */
[-C--:B------:R-:W-:Y:S01]  /*67a0*/  FFMA R18, R15, R19.reuse, R10 ;  /* 0x000000130f127223 */ /* 0x080fe2000000000a */
[----:B------:R-:W-:Y:S01]  /*67b0*/  FFMA R25, R13, R19, R16 ;  /* 0x000000130d197223 */ /* 0x000fe20000000010 */
        /* <DEDUP_REMOVED lines=10> */
[----:B------:R-:W-:-:S02]  /*6860*/  FFMA R21, R13, R21, R28 ;  /* 0x000000150d157223 */ /* 0x000fc4000000001c */
[----:B------:R-:W1:Y:S01]  /*6870*/  LDS.64 R28, [R5+0x4f40] ;  /* 0x004f4000051c7984 */ /* 0x000e620000000a00 */
        /* <DEDUP_REMOVED lines=12> */
[-C--:B0-----:R-:W-:Y:S01]  /*6940*/  FFMA R39, R6, R8.reuse, R38 ;  /* 0x0000000806277223 */ /* 0x081fe20000000026 */
[----:B------:R-:W-:Y:S01]  /*6950*/  FFMA R30, R0, R8, R42 ;  /* 0x00000008001e7223 */ /* 0x000fe2000000002a */
[CC--:B------:R-:W-:Y:S01]  /*6960*/  FFMA R19, R6.reuse, R9.reuse, R37 ;  /* 0x0000000906137223 */ /* 0x0c0fe20000000025 */
[----:B------:R-:W-:Y:S01]  /*6970*/  FFMA R17, R6, R10, R2 ;  /* 0x0000000a06117223 */ /* 0x000fe20000000002 */
[-C--:B------:R-:W-:Y:S01]  /*6980*/  FFMA R2, R4, R9.reuse, R39 ;  /* 0x0000000904027223 */ /* 0x080fe20000000027 */
[-C--:B------:R-:W-:Y:S01]  /*6990*/  FFMA R32, R0, R9.reuse, R43 ;  /* 0x0000000900207223 */ /* 0x080fe2000000002b */
[----:B------:R-:W-:Y:S01]  /*69a0*/  FFMA R30, R15, R9, R30 ;  /* 0x000000090f1e7223 */ /* 0x000fe2000000001e */
[----:B------:R-:W-:-:S04]  /*69b0*/  IMAD.WIDE.U32 R38, R49, 0x4, R44 ;  /* 0x0000000431267825 */ /* 0x000fc800078e002c */
[-C--:B------:R-:W-:Y:S01]  /*69c0*/  FFMA R3, R6, R11.reuse, R3 ;  /* 0x0000000b06037223 */ /* 0x080fe20000000003 */
[-C--:B------:R-:W-:Y:S01]  /*69d0*/  FFMA R16, R4, R10.reuse, R19 ;  /* 0x0000000a04107223 */ /* 0x080fe20000000013 */
[----:B------:R-:W-:Y:S01]  /*69e0*/  FFMA R6, R0, R10, R47 ;  /* 0x0000000a00067223 */ /* 0x000fe2000000002f */
[C---:B------:R-:W-:Y:S01]  /*69f0*/  FFMA R37, R7.reuse, R8, R12 ;  /* 0x0000000807257223 */ /* 0x040fe2000000000c */
[-C--:B------:R-:W-:Y:S01]  /*6a00*/  FFMA R2, R7, R10.reuse, R2 ;  /* 0x0000000a07027223 */ /* 0x080fe20000000002 */
[-C--:B------:R-:W-:Y:S01]  /*6a10*/  FFMA R32, R15, R10.reuse, R32 ;  /* 0x0000000a0f207223 */ /* 0x080fe20000000020 */
[----:B------:R-:W-:Y:S01]  /*6a20*/  FFMA R30, R13, R10, R30 ;  /* 0x0000000a0d1e7223 */ /* 0x000fe2000000001e */
[C---:B------:R-:W-:Y:S01]  /*6a30*/  FFMA R48, R4.reuse, R8, R27 ;  /* 0x0000000804307223 */ /* 0x040fe2000000001b */
[----:B------:R-:W2:Y:S01]  /*6a40*/  LDG.E.CONSTANT R12, desc[UR12][R38.64] ;  /* 0x0000000c260c7981 */ /* 0x000ea2000c1e9900 */
[CC--:B------:R-:W-:Y:S01]  /*6a50*/  FFMA R10, R4.reuse, R11.reuse, R17 ;  /* 0x0000000b040a7223 */ /* 0x0c0fe20000000011 */
[----:B-1----:R-:W-:Y:S01]  /*6a60*/  FFMA R42, R4, R28, R3 ;  /* 0x0000001c042a7223 */ /* 0x002fe20000000003 */
[-C--:B------:R-:W-:Y:S01]  /*6a70*/  FFMA R40, R15, R8.reuse, R40 ;  /* 0x000000080f287223 */ /* 0x080fe20000000028 */
[-C--:B------:R-:W-:Y:S01]  /*6a80*/  FFMA R4, R7, R11.reuse, R16 ;  /* 0x0000000b07047223 */ /* 0x080fe20000000010 */
[-C--:B------:R-:W-:Y:S01]  /*6a90*/  FFMA R16, R0, R11.reuse, R41 ;  /* 0x0000000b00107223 */ /* 0x080fe20000000029 */
[----:B------:R-:W-:Y:S01]  /*6aa0*/  FFMA R6, R15, R11, R6 ;  /* 0x0000000b0f067223 */ /* 0x000fe20000000006 */
[----:B------:R-:W3:Y:S01]  /*6ab0*/  LDG.E.CONSTANT R3, desc[UR12][R38.64+0x80] ;  /* 0x0000800c26037981 */ /* 0x000ee2000c1e9900 */
[----:B------:R-:W-:Y:S01]  /*6ac0*/  FFMA R26, R13, R8, R26 ;  /* 0x000000080d1a7223 */ /* 0x000fe2000000001a */
[-C--:B------:R-:W-:Y:S01]  /*6ad0*/  FFMA R48, R7, R9.reuse, R48 ;  /* 0x0000000907307223 */ /* 0x080fe20000000030 */
[----:B------:R-:W-:Y:S01]  /*6ae0*/  FFMA R27, R13, R9, R40 ;  /* 0x000000090d1b7223 */ /* 0x000fe20000000028 */
[-C--:B------:R-:W-:Y:S01]  /*6af0*/  FFMA R41, R7, R28.reuse, R10 ;  /* 0x0000001c07297223 */ /* 0x080fe2000000000a */
[----:B------:R-:W0:Y:S01]  /*6b00*/  LDS.64 R8, [R5+0x52a8] ;  /* 0x0052a80005087984 */ /* 0x000e220000000a00 */
[-C--:B------:R-:W-:Y:S01]  /*6b10*/  FFMA R10, R15, R28.reuse, R16 ;  /* 0x0000001c0f0a7223 */ /* 0x080fe20000000010 */
[----:B------:R-:W-:-:S02]  /*6b20*/  FFMA R28, R13, R28, R6 ;  /* 0x0000001c0d1c7223 */ /* 0x000fc40000000006 */
[----:B------:R-:W4:Y:S04]  /*6b30*/  LDG.E.CONSTANT R6, desc[UR12][R38.64+0x100] ;  /* 0x0001000c26067981 */ /* 0x000f28000c1e9900 */
[----:B------:R-:W1:Y:S01]  /*6b40*/  LDS.128 R16, [R5+0x52b0] ;  /* 0x0052b00005107984 */ /* 0x000e620000000c00 */
[----:B------:R-:W-:Y:S01]  /*6b50*/  FFMA R42, R7, R29, R42 ;  /* 0x0000001d072a7223 */ /* 0x000fe2000000002a */
[C---:B------:R-:W-:Y:S01]  /*6b60*/  FFMA R32, R13.reuse, R11, R32 ;  /* 0x0000000b0d207223 */ /* 0x040fe20000000020 */
[C---:B0-----:R-:W-:Y:S01]  /*6b70*/  FFMA R8, R0.reuse, R8, R46 ;  /* 0x0000000800087223 */ /* 0x041fe2000000002e */
[----:B------:R-:W-:Y:S01]  /*6b80*/  FFMA R7, R0, R9, R31 ;  /* 0x0000000900077223 */ /* 0x000fe2000000001f */
[----:B------:R-:W-:Y:S02]  /*6b90*/  FFMA R31, R13, R29, R10 ;  /* 0x0000001d0d1f7223 */ /* 0x000fe4000000000a */
[C---:B------:R-:W-:Y:S01]  /*6ba0*/  FFMA R8, R15.reuse, R9, R8 ;  /* 0x000000090f087223 */ /* 0x040fe20000000008 */
[----:B-1----:R-:W-:-:S03]  /*6bb0*/  FFMA R10, R15, R16, R7 ;  /* 0x000000100f0a7223 */ /* 0x002fc60000000007 */
[CC--:B------:R-:W-:Y:S01]  /*6bc0*/  FFMA R7, R13.reuse, R16.reuse, R8 ;  /* 0x000000100d077223 */ /* 0x0c0fe20000000008 */
[-C--:B------:R-:W-:Y:S02]  /*6bd0*/  FFMA R29, R13, R17.reuse, R10 ;  /* 0x000000110d1d7223 */ /* 0x080fe4000000000a */
[----:B------:R-:W0:Y:S01]  /*6be0*/  LDS.128 R8, [R5+0x52c0] ;  /* 0x0052c00005087984 */ /* 0x000e220000000c00 */
[C---:B------:R-:W-:Y:S01]  /*6bf0*/  FFMA R40, R0.reuse, R16, R33 ;  /* 0x0000001000287223 */ /* 0x040fe20000000021 */
[----:B------:R-:W-:-:S03]  /*6c00*/  FFMA R16, R0, R17, R35 ;  /* 0x0000001100107223 */ /* 0x000fc60000000023 */
[C---:B------:R-:W-:Y:S01]  /*6c10*/  FFMA R40, R15.reuse, R17, R40 ;  /* 0x000000110f287223 */ /* 0x040fe20000000028 */
[-C--:B------:R-:W-:Y:S01]  /*6c20*/  FFMA R16, R15, R18.reuse, R16 ;  /* 0x000000120f107223 */ /* 0x080fe20000000010 */
[CC--:B------:R-:W-:Y:S02]  /*6c30*/  FFMA R34, R0.reuse, R18.reuse, R34 ;  /* 0x0000001200227223 */ /* 0x0c0fe40000000022 */
[C---:B------:R-:W-:Y:S01]  /*6c40*/  FFMA R35, R13.reuse, R18, R40 ;  /* 0x000000120d237223 */ /* 0x040fe20000000028 */
[-C--:B------:R-:W-:Y:S01]  /*6c50*/  FFMA R40, R13, R19.reuse, R16 ;  /* 0x000000130d287223 */ /* 0x080fe20000000010 */
[CC--:B------:R-:W-:Y:S01]  /*6c60*/  FFMA R36, R0.reuse, R19.reuse, R36 ;  /* 0x0000001300247223 */ /* 0x0c0fe20000000024 */
[C---:B------:R-:W-:Y:S01]  /*6c70*/  FFMA R33, R15.reuse, R19, R34 ;  /* 0x000000130f217223 */ /* 0x040fe20000000022 */
[CC--:B0-----:R-:W-:Y:S02]  /*6c80*/  FFMA R16, R0.reuse, R8.reuse, R37 ;  /* 0x0000000800107223 */ /* 0x0c1fe40000000025 */
[C---:B------:R-:W-:Y:S01]  /*6c90*/  FFMA R34, R15.reuse, R8, R36 ;  /* 0x000000080f227223 */ /* 0x040fe20000000024 */
[CC--:B------:R-:W-:Y:S01]  /*6ca0*/  FFMA R48, R0.reuse, R9.reuse, R48 ;  /* 0x0000000900307223 */ /* 0x0c0fe20000000030 */
[----:B------:R-:W-:Y:S01]  /*6cb0*/  FFMA R2, R0, R10, R2 ;  /* 0x0000000a00027223 */ /* 0x000fe20000000002 */
[----:B------:R-:W-:-:S02]  /*6cc0*/  FFMA R36, R15, R9, R16 ;  /* 0x000000090f247223 */ /* 0x000fc40000000010 */
[----:B------:R-:W0:Y:S01]  /*6cd0*/  LDS.128 R16, [R5+0x52d0] ;  /* 0x0052d00005107984 */ /* 0x000e220000000c00 */
[-C--:B------:R-:W-:Y:S01]  /*6ce0*/  FFMA R48, R15, R10.reuse, R48 ;  /* 0x0000000a0f307223 */ /* 0x080fe20000000030 */
[----:B------:R-:W-:Y:S01]  /*6cf0*/  FFMA R36, R13, R10, R36 ;  /* 0x0000000a0d247223 */ /* 0x000fe20000000024 */
[-C--:B------:R-:W-:Y:S02]  /*6d00*/  FFMA R10, R15, R11.reuse, R2 ;  /* 0x0000000b0f0a7223 */ /* 0x080fe40000000002 */
[----:B------:R-:W5:Y:S01]  /*6d10*/  LDG.E.CONSTANT R2, desc[UR12][R38.64+0x180] ;  /* 0x0001800c26027981 */ /* 0x000f62000c1e9900 */
[C---:B------:R-:W-:Y:S01]  /*6d20*/  FFMA R33, R13.reuse, R8, R33 ;  /* 0x000000080d217223 */ /* 0x040fe20000000021 */
[C---:B------:R-:W-:Y:S02]  /*6d30*/  FFMA R8, R0.reuse, R11, R4 ;  /* 0x0000000b00087223 */ /* 0x040fe40000000004 */
[----:B------:R-:W5:Y:S01]  /*6d40*/  LDG.E.CONSTANT R4, desc[UR12][R38.64+0x200] ;  /* 0x0002000c26047981 */ /* 0x000f62000c1e9900 */
[----:B------:R-:W-:Y:S01]  /*6d50*/  FFMA R34, R13, R9, R34 ;  /* 0x000000090d227223 */ /* 0x000fe20000000022 */
[C---:B0-----:R-:W-:Y:S01]  /*6d60*/  FFMA R46, R0.reuse, R16, R41 ;  /* 0x00000010002e7223 */ /* 0x041fe20000000029 */
[----:B------:R-:W-:-:S02]  /*6d70*/  FFMA R9, R0, R17, R42 ;  /* 0x0000001100097223 */ /* 0x000fc4000000002a */
[----:B------:R-:W5:Y:S01]  /*6d80*/  LDG.E.CONSTANT R0, desc[UR12][R38.64+0x280] ;  /* 0x0002800c26007981 */ /* 0x000f62000c1e9900 */
[----:B------:R-:W-:Y:S01]  /*6d90*/  FFMA R37, R13, R11, R48 ;  /* 0x0000000b0d257223 */ /* 0x000fe20000000030 */
[C---:B------:R-:W-:Y:S01]  /*6da0*/  FFMA R8, R15.reuse, R16, R8 ;  /* 0x000000100f087223 */ /* 0x040fe20000000008 */
[CC--:B------:R-:W-:Y:S01]  /*6db0*/  FFMA R11, R15.reuse, R17.reuse, R46 ;  /* 0x000000110f0b7223 */ /* 0x0c0fe2000000002e */
[----:B------:R-:W-:Y:S01]  /*6dc0*/  FFMA R46, R15, R18, R9 ;  /* 0x000000120f2e7223 */ /* 0x000fe20000000009 */
[C---:B------:R-:W-:Y:S01]  /*6dd0*/  FFMA R41, R13.reuse, R16, R10 ;  /* 0x000000100d297223 */ /* 0x040fe2000000000a */
[C---:B------:R-:W-:Y:S01]  /*6de0*/  FFMA R42, R13.reuse, R17, R8 ;  /* 0x000000110d2a7223 */ /* 0x040fe20000000008 */
[C---:B------:R-:W-:Y:S02]  /*6df0*/  FFMA R15, R13.reuse, R18, R11 ;  /* 0x000000120d0f7223 */ /* 0x040fe4000000000b */
[----:B------:R-:W2:Y:S01]  /*6e00*/  LDS.128 R8, [R5+0x5640] ;  /* 0x0056400005087984 */ /* 0x000ea20000000c00 */
[----:B------:R-:W-:-:S03]  /*6e10*/  FFMA R13, R13, R19, R46 ;  /* 0x000000130d0d7223 */ /* 0x000fc6000000002e */
[----:B------:R-:W0:Y:S01]  /*6e20*/  LDS.128 R16, [R5+0x5650] ;  /* 0x0056500005107984 */ /* 0x000e220000000c00 */
[C---:B--2---:R-:W-:Y:S01]  /*6e30*/  FFMA R8, R12.reuse, R8, R24 ;  /* 0x000000080c087223 */ /* 0x044fe20000000018 */
[----:B------:R-:W-:-:S03]  /*6e40*/  FFMA R25, R12, R9, R25 ;  /* 0x000000090c197223 */ /* 0x000fc60000000019 */
[C---:B---3--:R-:W-:Y:S01]  /*6e50*/  FFMA R9, R3.reuse, R9, R8 ;  /* 0x0000000903097223 */ /* 0x048fe20000000008 */
[-C--:B------:R-:W-:Y:S01]  /*6e60*/  FFMA R8, R12, R10.reuse, R20 ;  /* 0x0000000a0c087223 */ /* 0x080fe20000000014 */
[-C--:B------:R-:W-:Y:S02]  /*6e70*/  FFMA R25, R3, R10.reuse, R25 ;  /* 0x0000000a03197223 */ /* 0x080fe40000000019 */
[----:B----4-:R-:W-:Y:S01]  /*6e80*/  FFMA R20, R6, R10, R9 ;  /* 0x0000000a06147223 */ /* 0x010fe20000000009 */
[----:B------:R-:W-:-:S04]  /*6e90*/  FFMA R9, R12, R11, R21 ;  /* 0x0000000b0c097223 */ /* 0x000fc80000000015 */
[CC--:B0-----:R-:W-:Y:S01]  /*6ea0*/  FFMA R9, R3.reuse, R16.reuse, R9 ;  /* 0x0000001003097223 */ /* 0x0c1fe20000000009 */
[CC--:B------:R-:W-:Y:S01]  /*6eb0*/  FFMA R49, R3.reuse, R11.reuse, R8 ;  /* 0x0000000b03317223 */ /* 0x0c0fe20000000008 */
[C---:B------:R-:W-:Y:S02]  /*6ec0*/  FFMA R21, R6.reuse, R11, R25 ;  /* 0x0000000b06157223 */ /* 0x040fe40000000019 */
[-C--:B------:R-:W-:Y:S02]  /*6ed0*/  FFMA R48, R6, R17.reuse, R9 ;  /* 0x0000001106307223 */ /* 0x080fe40000000009 */
[----:B------:R-:W0:Y:S01]  /*6ee0*/  LDS.128 R8, [R5+0x5660] ;  /* 0x0056600005087984 */ /* 0x000e220000000c00 */
[-C--:B------:R-:W-:Y:S01]  /*6ef0*/  FFMA R22, R12, R16.reuse, R22 ;  /* 0x000000100c167223 */ /* 0x080fe20000000016 */
[----:B------:R-:W-:Y:S01]  /*6f00*/  FFMA R49, R6, R16, R49 ;  /* 0x0000001006317223 */ /* 0x000fe20000000031 */
[CC--:B------:R-:W-:Y:S02]  /*6f10*/  FFMA R16, R12.reuse, R17.reuse, R23 ;  /* 0x000000110c107223 */ /* 0x0c0fe40000000017 */
[C---:B------:R-:W-:Y:S01]  /*6f20*/  FFMA R23, R3.reuse, R17, R22 ;  /* 0x0000001103177223 */ /* 0x040fe20000000016 */
[CC--:B------:R-:W-:Y:S01]  /*6f30*/  FFMA R22, R12.reuse, R18.reuse, R26 ;  /* 0x000000120c167223 */ /* 0x0c0fe2000000001a */
[----:B------:R-:W-:Y:S01]  /*6f40*/  FFMA R16, R3, R18, R16 ;  /* 0x0000001203107223 */ /* 0x000fe20000000010 */
[----:B------:R-:W-:-:S02]  /*6f50*/  FFMA R27, R12, R19, R27 ;  /* 0x000000130c1b7223 */ /* 0x000fc4000000001b */
[CC--:B------:R-:W-:Y:S01]  /*6f60*/  FFMA R25, R3.reuse, R19.reuse, R22 ;  /* 0x0000001303197223 */ /* 0x0c0fe20000000016 */
[----:B------:R-:W-:Y:S02]  /*6f70*/  FFMA R22, R6, R19, R16 ;  /* 0x0000001306167223 */ /* 0x000fe40000000010 */
[----:B------:R-:W1:Y:S01]  /*6f80*/  LDS.64 R16, [R5+0x59d8] ;  /* 0x0059d80005107984 */ /* 0x000e620000000a00 */
[CC--:B0-----:R-:W-:Y:S01]  /*6f90*/  FFMA R30, R12.reuse, R8.reuse, R30 ;  /* 0x000000080c1e7223 */ /* 0x0c1fe2000000001e */
[CC--:B------:R-:W-:Y:S01]  /*6fa0*/  FFMA R32, R12.reuse, R9.reuse, R32 ;  /* 0x000000090c207223 */ /* 0x0c0fe20000000020 */
[C---:B------:R-:W-:Y:S01]  /*6fb0*/  FFMA R27, R3.reuse, R8, R27 ;  /* 0x00000008031b7223 */ /* 0x040fe2000000001b */
[-C--:B------:R-:W-:Y:S01]  /*6fc0*/  FFMA R28, R12, R10.reuse, R28 ;  /* 0x0000000a0c1c7223 */ /* 0x080fe2000000001c */
[CC--:B------:R-:W-:Y:S01]  /*6fd0*/  FFMA R19, R3.reuse, R9.reuse, R30 ;  /* 0x0000000903137223 */ /* 0x0c0fe2000000001e */
[C---:B------:R-:W-:Y:S01]  /*6fe0*/  FFMA R32, R3.reuse, R10, R32 ;  /* 0x0000000a03207223 */ /* 0x040fe20000000020 */
[C---:B------:R-:W-:Y:S01]  /*6ff0*/  FFMA R25, R6.reuse, R8, R25 ;  /* 0x0000000806197223 */ /* 0x040fe20000000019 */
[C---:B------:R-:W-:Y:S01]  /*7000*/  FFMA R47, R6.reuse, R9, R27 ;  /* 0x00000009062f7223 */ /* 0x040fe2000000001b */
[----:B------:R-:W-:Y:S01]  /*7010*/  FFMA R24, R6, R10, R19 ;  /* 0x0000000a06187223 */ /* 0x000fe20000000013 */
[-C--:B------:R-:W-:Y:S01]  /*7020*/  FFMA R46, R12, R11.reuse, R31 ;  /* 0x0000000b0c2e7223 */ /* 0x080fe2000000001f */
[-C--:B------:R-:W-:Y:S01]  /*7030*/  FFMA R43, R3, R11.reuse, R28 ;  /* 0x0000000b032b7223 */ /* 0x080fe2000000001c */
[----:B------:R-:W-:-:S02]  /*7040*/  FFMA R32, R6, R11, R32 ;  /* 0x0000000b06207223 */ /* 0x000fc40000000020 */
[----:B------:R-:W0:Y:S01]  /*7050*/  LDS.128 R8, [R5+0x59e0] ;  /* 0x0059e00005087984 */ /* 0x000e220000000c00 */
[----:B------:R-:W-:Y:S01]  /*7060*/  FFMA R26, R6, R18, R23 ;  /* 0x00000012061a7223 */ /* 0x000fe20000000017 */
[----:B-1----:R-:W-:-:S04]  /*7070*/  FFMA R18, R12, R16, R7 ;  /* 0x000000100c127223 */ /* 0x002fc80000000007 */
[CC--:B------:R-:W-:Y:S01]  /*7080*/  FFMA R19, R3.reuse, R17.reuse, R18 ;  /* 0x0000001103137223 */ /* 0x0c0fe20000000012 */
[----:B-----5:R-:W-:Y:S01]  /*7090*/  FFMA R7, R2, R16, R20 ;  /* 0x0000001002077223 */ /* 0x020fe20000000014 */
[CC--:B------:R-:W-:Y:S01]  /*70a0*/  FFMA R20, R12.reuse, R17.reuse, R29 ;  /* 0x000000110c147223 */ /* 0x0c0fe2000000001d */
[-C--:B0-----:R-:W-:Y:S01]  /*70b0*/  FFMA R16, R12, R8.reuse, R35 ;  /* 0x000000080c107223 */ /* 0x081fe20000000023 */
[-C--:B------:R-:W-:Y:S02]  /*70c0*/  FFMA R21, R2, R17.reuse, R21 ;  /* 0x0000001102157223 */ /* 0x080fe40000000015 */
[CC--:B------:R-:W-:Y:S01]  /*70d0*/  FFMA R23, R3.reuse, R8.reuse, R20 ;  /* 0x0000000803177223 */ /* 0x0c0fe20000000014 */
[----:B------:R-:W-:Y:S01]  /*70e0*/  FFMA R7, R4, R17, R7 ;  /* 0x0000001104077223 */ /* 0x000fe20000000007 */
[-C--:B------:R-:W-:Y:S01]  /*70f0*/  FFMA R20, R6, R8.reuse, R19 ;  /* 0x0000000806147223 */ /* 0x080fe20000000013 */
[-C--:B------:R-:W-:Y:S02]  /*7100*/  FFMA R31, R3, R9.reuse, R16 ;  /* 0x00000009031f7223 */ /* 0x080fe40000000010 */
[----:B------:R-:W0:Y:S01]  /*7110*/  LDS.128 R16, [R5+0x59f0] ;  /* 0x0059f00005107984 */ /* 0x000e220000000c00 */
[-C--:B------:R-:W-:Y:S01]  /*7120*/  FFMA R29, R2, R8.reuse, R49 ;  /* 0x00000008021d7223 */ /* 0x080fe20000000031 */
[----:B------:R-:W-:Y:S01]  /*7130*/  FFMA R27, R4, R8, R21 ;  /* 0x00000008041b7223 */ /* 0x000fe20000000015 */
[-C--:B------:R-:W-:Y:S01]  /*7140*/  FFMA R40, R12, R9.reuse, R40 ;  /* 0x000000090c287223 */ /* 0x080fe20000000028 */
[-C--:B------:R-:W-:Y:S01]  /*7150*/  FFMA R23, R6, R9.reuse, R23 ;  /* 0x0000000906177223 */ /* 0x080fe20000000017 */
[----:B------:R-:W-:Y:S01]  /*7160*/  FFMA R29, R4, R9, R29 ;  /* 0x00000009041d7223 */ /* 0x000fe2000000001d */
[-C--:B------:R-:W-:Y:S01]  /*7170*/  FFMA R28, R6, R10.reuse, R31 ;  /* 0x0000000a061c7223 */ /* 0x080fe2000000001f */
[----:B------:R-:W-:Y:S01]  /*7180*/  FFMA R31, R2, R10, R26 ;  /* 0x0000000a021f7223 */ /* 0x000fe2000000001a */
[----:B------:R-:W-:-:S03]  /*7190*/  FFMA R34, R12, R11, R34 ;  /* 0x0000000b0c227223 */ /* 0x000fc60000000022 */
[----:B------:R-:W-:Y:S01]  /*71a0*/  FFMA R35, R4, R11, R31 ;  /* 0x0000000b04237223 */ /* 0x000fe2000000001f */
[----:B------:R-:W-:Y:S01]  /*71b0*/  FFMA R21, R0, R8, R7 ;  /* 0x0000000800157223 */ /* 0x000fe20000000007 */
[-C--:B------:R-:W-:Y:S01]  /*71c0*/  FFMA R7, R2, R9.reuse, R48 ;  /* 0x0000000902077223 */ /* 0x080fe20000000030 */
[C---:B------:R-:W-:Y:S01]  /*71d0*/  FFMA R27, R0.reuse, R9, R27 ;  /* 0x00000009001b7223 */ /* 0x040fe2000000001b */
[CC--:B------:R-:W-:Y:S01]  /*71e0*/  FFMA R9, R3.reuse, R10.reuse, R40 ;  /* 0x0000000a03097223 */ /* 0x0c0fe20000000028 */
        /* <DEDUP_REMOVED lines=10> */
[-C--:B------:R-:W-:Y:S01]  /*7290*/  FFMA R26, R0, R16.reuse, R35 ;  /* 0x00000010001a7223 */ /* 0x080fe20000000023 */
[-C--:B------:R-:W-:Y:S01]  /*72a0*/  FFMA R35, R2, R17.reuse, R47 ;  /* 0x0000001102237223 */ /* 0x080fe2000000002f */
[CC--:B------:R-:W-:Y:S01]  /*72b0*/  FFMA R7, R3.reuse, R16.reuse, R34 ;  /* 0x0000001003077223 */ /* 0x0c0fe20000000022 */
[----:B------:R-:W-:Y:S01]  /*72c0*/  FFMA R22, R6, R16, R33 ;  /* 0x0000001006167223 */ /* 0x000fe20000000021 */
[-C--:B------:R-:W-:Y:S01]  /*72d0*/  FFMA R10, R12, R17.reuse, R37 ;  /* 0x000000110c0a7223 */ /* 0x080fe20000000025 */
[CC--:B------:R-:W-:Y:S01]  /*72e0*/  FFMA R33, R3.reuse, R17.reuse, R36 ;  /* 0x0000001103217223 */ /* 0x0c0fe20000000024 */
[-C--:B------:R-:W-:Y:S01]  /*72f0*/  FFMA R11, R4, R17.reuse, R11 ;  /* 0x00000011040b7223 */ /* 0x080fe2000000000b */
        /* <DEDUP_REMOVED lines=10> */
[----:B------:R-:W0:Y:S01]  /*73a0*/  LDS.64 R16, [R5+0x5670] ;  /* 0x0056700005107984 */ /* 0x000e220000000a00 */
[-C--:B------:R-:W-:Y:S01]  /*73b0*/  FFMA R42, R3, R19.reuse, R8 ;  /* 0x00000013032a7223 */ /* 0x080fe20000000008 */
[----:B------:R-:W-:-:S02]  /*73c0*/  FFMA R32, R0, R19, R9 ;  /* 0x0000001300207223 */ /* 0x000fc40000000009 */
[----:B------:R-:W1:Y:S01]  /*73d0*/  LDS.128 R8, [R5+0x5a00] ;  /* 0x005a000005087984 */ /* 0x000e620000000c00 */
[-C--:B------:R-:W-:Y:S01]  /*73e0*/  FFMA R24, R6, R19.reuse, R7 ;  /* 0x0000001306187223 */ /* 0x080fe20000000007 */
[----:B------:R-:W-:Y:S02]  /*73f0*/  FFMA R47, R4, R19, R47 ;  /* 0x00000013042f7223 */ /* 0x000fe4000000002f */
[----:B------:R-:W2:Y:S01]  /*7400*/  LDG.E.CONSTANT R7, desc[UR12][R38.64+0x380] ;  /* 0x0003800c26077981 */ /* 0x000ea2000c1e9900 */
[CC--:B0-----:R-:W-:Y:S01]  /*7410*/  FFMA R46, R3.reuse, R16.reuse, R46 ;  /* 0x00000010032e7223 */ /* 0x0c1fe2000000002e */
[----:B------:R-:W-:Y:S01]  /*7420*/  FFMA R43, R6, R16, R43 ;  /* 0x00000010062b7223 */ /* 0x000fe2000000002b */
[CC--:B-1----:R-:W-:Y:S01]  /*7430*/  FFMA R16, R12.reuse, R8.reuse, R15 ;  /* 0x000000080c107223 */ /* 0x0c2fe2000000000f */
[----:B------:R-:W-:Y:S01]  /*7440*/  FFMA R19, R12, R9, R13 ;  /* 0x000000090c137223 */ /* 0x000fe2000000000d */
[----:B------:R-:W3:Y:S04]  /*7450*/  LDG.E.CONSTANT R15, desc[UR12][R38.64+0x400] ;  /* 0x0004000c260f7981 */ /* 0x000ee8000c1e9900 */
[----:B------:R0:W4:Y:S01]  /*7460*/  LDG.E.CONSTANT R12, desc[UR12][R38.64+0x300] ;  /* 0x0003000c260c7981 */ /* 0x000122000c1e9900 */
[C---:B------:R-:W-:Y:S01]  /*7470*/  FFMA R13, R6.reuse, R17, R46 ;  /* 0x00000011060d7223 */ /* 0x040fe2000000002e */
[CC--:B------:R-:W-:Y:S01]  /*7480*/  FFMA R17, R3.reuse, R9.reuse, R16 ;  /* 0x0000000903117223 */ /* 0x0c0fe20000000010 */
[C---:B------:R-:W-:Y:S01]  /*7490*/  FFMA R18, R3.reuse, R8, R18 ;  /* 0x0000000803127223 */ /* 0x040fe20000000012 */
[----:B------:R-:W-:Y:S01]  /*74a0*/  FFMA R16, R3, R10, R19 ;  /* 0x0000000a03107223 */ /* 0x000fe20000000013 */
[C---:B------:R-:W-:Y:S01]  /*74b0*/  FFMA R42, R6.reuse, R8, R42 ;  /* 0x00000008062a7223 */ /* 0x040fe2000000002a */
[C---:B------:R-:W-:Y:S01]  /*74c0*/  FFMA R3, R6.reuse, R10, R17 ;  /* 0x0000000a06037223 */ /* 0x040fe20000000011 */
[C---:B------:R-:W-:Y:S01]  /*74d0*/  FFMA R41, R6.reuse, R9, R18 ;  /* 0x0000000906297223 */ /* 0x040fe20000000012 */
[----:B------:R-:W-:-:S02]  /*74e0*/  FFMA R6, R6, R11, R16 ;  /* 0x0000000b06067223 */ /* 0x000fc40000000010 */
[----:B------:R-:W1:Y:S01]  /*74f0*/  LDS.128 R16, [R5+0x5d70] ;  /* 0x005d700005107984 */ /* 0x000e620000000c00 */
[CC--:B------:R-:W-:Y:S01]  /*7500*/  FFMA R13, R2.reuse, R9.reuse, R13 ;  /* 0x00000009020d7223 */ /* 0x0c0fe2000000000d */
[-C--:B------:R-:W-:Y:S01]  /*7510*/  FFMA R43, R2, R8.reuse, R43 ;  /* 0x00000008022b7223 */ /* 0x080fe2000000002b */
[-C--:B------:R-:W-:Y:S01]  /*7520*/  FFMA R36, R4, R8.reuse, R36 ;  /* 0x0000000804247223 */ /* 0x080fe20000000024 */
[----:B------:R-:W-:Y:S01]  /*7530*/  FFMA R47, R0, R8, R47 ;  /* 0x00000008002f7223 */ /* 0x000fe2000000002f */
[CC--:B------:R-:W-:Y:S01]  /*7540*/  FFMA R8, R4.reuse, R10.reuse, R13 ;  /* 0x0000000a04087223 */ /* 0x0c0fe2000000000d */
[-C--:B------:R-:W-:Y:S01]  /*7550*/  FFMA R43, R4, R9.reuse, R43 ;  /* 0x00000009042b7223 */ /* 0x080fe2000000002b */
[C---:B------:R-:W-:Y:S02]  /*7560*/  FFMA R46, R0.reuse, R9, R36 ;  /* 0x00000009002e7223 */ /* 0x040fe40000000024 */
[C---:B0-----:R-:W-:Y:S01]  /*7570*/  FFMA R39, R0.reuse, R11, R8 ;  /* 0x0000000b00277223 */ /* 0x041fe20000000008 */
[----:B------:R-:W-:-:S02]  /*7580*/  FFMA R43, R0, R10, R43 ;  /* 0x0000000a002b7223 */ /* 0x000fc4000000002b */
[----:B------:R-:W0:Y:S01]  /*7590*/  LDS.128 R8, [R5+0x5d80] ;  /* 0x005d800005087984 */ /* 0x000e220000000c00 */
[C---:B-1----:R-:W-:Y:S01]  /*75a0*/  FFMA R13, R2.reuse, R16, R20 ;  /* 0x00000010020d7223 */ /* 0x042fe20000000014 */
[----:B------:R-:W-:-:S03]  /*75b0*/  FFMA R23, R2, R17, R23 ;  /* 0x0000001102177223 */ /* 0x000fc60000000017 */
[----:B------:R-:W-:Y:S01]  /*75c0*/  FFMA R13, R4, R17, R13 ;  /* 0x00000011040d7223 */ /* 0x000fe2000000000d */
[C---:B0-----:R-:W-:Y:S01]  /*75d0*/  FFMA R25, R2.reuse, R9, R25 ;  /* 0x0000000902197223 */ /* 0x041fe20000000019 */
[----:B------:R-:W-:Y:S02]  /*75e0*/  FFMA R33, R2, R10, R33 ;  /* 0x0000000a02217223 */ /* 0x000fe40000000021 */
[----:B------:R-:W-:Y:S02]  /*75f0*/  FFMA R13, R0, R18, R13 ;  /* 0x00000012000d7223 */ /* 0x000fe4000000000d */
[----:B------:R-:W-:Y:S01]  /*7600*/  FFMA R49, R4, R11, R33 ;  /* 0x0000000b04317223 */ /* 0x000fe20000000021 */
[C---:B----4-:R-:W-:Y:S01]  /*7610*/  FFMA R20, R12.reuse, R16, R21 ;  /* 0x000000100c147223 */ /* 0x050fe20000000015 */
[CC--:B------:R-:W-:Y:S01]  /*7620*/  FFMA R16, R12.reuse, R17.reuse, R27 ;  /* 0x000000110c107223 */ /* 0x0c0fe2000000001b */
[-C--:B------:R-:W-:Y:S02]  /*7630*/  FFMA R30, R12, R18.reuse, R30 ;  /* 0x000000120c1e7223 */ /* 0x080fe4000000001e */
[C---:B--2---:R-:W-:Y:S01]  /*7640*/  FFMA R20, R7.reuse, R17, R20 ;  /* 0x0000001107147223 */ /* 0x044fe20000000014 */
[-C--:B------:R-:W-:Y:S01]  /*7650*/  FFMA R17, R4, R18.reuse, R23 ;  /* 0x0000001204117223 */ /* 0x080fe20000000017 */
[CC--:B------:R-:W-:Y:S01]  /*7660*/  FFMA R38, R7.reuse, R18.reuse, R16 ;  /* 0x0000001207267223 */ /* 0x0c0fe20000000010 */
[C---:B------:R-:W-:Y:S01]  /*7670*/  FFMA R27, R2.reuse, R18, R28 ;  /* 0x00000012021b7223 */ /* 0x040fe2000000001c */
[-C--:B------:R-:W-:Y:S01]  /*7680*/  FFMA R23, R2, R19.reuse, R29 ;  /* 0x0000001302177223 */ /* 0x080fe2000000001d */
[-C--:B------:R-:W-:Y:S01]  /*7690*/  FFMA R36, R12, R19.reuse, R31 ;  /* 0x000000130c247223 */ /* 0x080fe2000000001f */
[----:B------:R-:W-:-:S02]  /*76a0*/  FFMA R16, R7, R19, R30 ;  /* 0x0000001307107223 */ /* 0x000fc4000000001e */
[----:B------:R-:W0:Y:S01]  /*76b0*/  LDS.128 R28, [R5+0x5d90] ;  /* 0x005d9000051c7984 */ /* 0x000e220000000c00 */
[-C--:B------:R-:W-:Y:S01]  /*76c0*/  FFMA R27, R4, R19.reuse, R27 ;  /* 0x00000013041b7223 */ /* 0x080fe2000000001b */
[-C--:B------:R-:W-:Y:S01]  /*76d0*/  FFMA R17, R0, R19.reuse, R17 ;  /* 0x0000001300117223 */ /* 0x080fe20000000011 */
[----:B---3--:R-:W-:Y:S01]  /*76e0*/  FFMA R38, R15, R19, R38 ;  /* 0x000000130f267223 */ /* 0x008fe20000000026 */
[-C--:B------:R-:W-:Y:S01]  /*76f0*/  FFMA R21, R2, R8.reuse, R22 ;  /* 0x0000000802157223 */ /* 0x080fe20000000016 */
[-C--:B------:R-:W-:Y:S01]  /*7700*/  FFMA R23, R4, R8.reuse, R23 ;  /* 0x0000000804177223 */ /* 0x080fe20000000017 */
[-C--:B------:R-:W-:Y:S01]  /*7710*/  FFMA R19, R0, R8.reuse, R27 ;  /* 0x0000000800137223 */ /* 0x080fe2000000001b */
[CC--:B------:R-:W-:Y:S01]  /*7720*/  FFMA R22, R12.reuse, R8.reuse, R26 ;  /* 0x000000080c167223 */ /* 0x0c0fe2000000001a */
[-C--:B------:R-:W-:Y:S01]  /*7730*/  FFMA R36, R7, R8.reuse, R36 ;  /* 0x0000000807247223 */ /* 0x080fe20000000024 */
[C---:B------:R-:W-:Y:S01]  /*7740*/  FFMA R37, R15.reuse, R8, R16 ;  /* 0x000000080f257223 */ /* 0x040fe20000000010 */
[-C--:B------:R-:W-:Y:S01]  /*7750*/  FFMA R8, R12, R9.reuse, R34 ;  /* 0x000000090c087223 */ /* 0x080fe20000000022 */
[-C--:B------:R-:W-:Y:S01]  /*7760*/  FFMA R21, R4, R9.reuse, R21 ;  /* 0x0000000904157223 */ /* 0x080fe20000000015 */
[----:B------:R-:W-:Y:S01]  /*7770*/  FFMA R40, R15, R18, R20 ;  /* 0x000000120f287223 */ /* 0x000fe20000000014 */
[-C--:B------:R-:W-:Y:S01]  /*7780*/  FFMA R16, R0, R9.reuse, R23 ;  /* 0x0000000900107223 */ /* 0x080fe20000000017 */
[-C--:B------:R-:W-:Y:S01]  /*7790*/  FFMA R22, R7, R9.reuse, R22 ;  /* 0x0000000907167223 */ /* 0x080fe20000000016 */
[----:B------:R-:W-:Y:S01]  /*77a0*/  FFMA R36, R15, R9, R36 ;  /* 0x000000090f247223 */ /* 0x000fe20000000024 */
[-C--:B------:R-:W-:Y:S01]  /*77b0*/  FFMA R9, R4, R10.reuse, R25 ;  /* 0x0000000a04097223 */ /* 0x080fe20000000019 */
[-C--:B------:R-:W-:Y:S01]  /*77c0*/  FFMA R20, R12, R10.reuse, R35 ;  /* 0x0000000a0c147223 */ /* 0x080fe20000000023 */
[CC--:B------:R-:W-:Y:S01]  /*77d0*/  FFMA R8, R7.reuse, R10.reuse, R8 ;  /* 0x0000000a07087223 */ /* 0x0c0fe20000000008 */
[----:B------:R-:W-:Y:S01]  /*77e0*/  FFMA R18, R0, R10, R21 ;  /* 0x0000000a00127223 */ /* 0x000fe20000000015 */
[-C--:B------:R-:W-:Y:S01]  /*77f0*/  FFMA R21, R2, R11.reuse, R24 ;  /* 0x0000000b02157223 */ /* 0x080fe20000000018 */
[----:B------:R-:W1:Y:S01]  /*7800*/  LDS.64 R26, [R5+0x5da0] ;  /* 0x005da000051a7984 */ /* 0x000e620000000a00 */
[-C--:B------:R-:W-:Y:S01]  /*7810*/  FFMA R48, R0, R11.reuse, R9 ;  /* 0x0000000b00307223 */ /* 0x080fe20000000009 */
[-C--:B------:R-:W-:Y:S01]  /*7820*/  FFMA R32, R12, R11.reuse, R32 ;  /* 0x0000000b0c207223 */ /* 0x080fe20000000020 */
[-C--:B------:R-:W-:Y:S01]  /*7830*/  FFMA R24, R7, R11.reuse, R20 ;  /* 0x0000000b07187223 */ /* 0x080fe20000000014 */
[----:B------:R-:W-:Y:S01]  /*7840*/  FFMA R25, R15, R11, R8 ;  /* 0x0000000b0f197223 */ /* 0x000fe20000000008 */
[----:B------:R-:W-:Y:S01]  /*7850*/  IADD3 R23, PT, PT, R14, 0x7e0, RZ ;  /* 0x000007e00e177810 */ /* 0x000fe20007ffe0ff */
[C---:B0-----:R-:W-:Y:S01]  /*7860*/  FFMA R11, R2.reuse, R28, R42 ;  /* 0x0000001c020b7223 */ /* 0x041fe2000000002a */
[C---:B------:R-:W-:Y:S01]  /*7870*/  FFMA R41, R2.reuse, R29, R41 ;  /* 0x0000001d02297223 */ /* 0x040fe20000000029 */
[C---:B------:R-:W-:Y:S01]  /*7880*/  FFMA R9, R2.reuse, R30, R3 ;  /* 0x0000001e02097223 */ /* 0x040fe20000000003 */
[----:B------:R-:W-:Y:S01]  /*7890*/  FFMA R8, R2, R31, R6 ;  /* 0x0000001f02087223 */ /* 0x000fe20000000006 */
[----:B------:R-:W-:Y:S01]  /*78a0*/  FFMA R2, R12, R28, R47 ;  /* 0x0000001c0c027223 */ /* 0x000fe2000000002f */
[-C--:B------:R-:W-:Y:S01]  /*78b0*/  FFMA R3, R4, R29.reuse, R11 ;  /* 0x0000001d04037223 */ /* 0x080fe2000000000b */
[----:B------:R-:W-:-:S02]  /*78c0*/  FFMA R20, R12, R29, R46 ;  /* 0x0000001d0c147223 */ /* 0x000fc4000000002e */
[C---:B------:R-:W-:Y:S01]  /*78d0*/  FFMA R2, R7.reuse, R29, R2 ;  /* 0x0000001d07027223 */ /* 0x040fe20000000002 */
        /* <DEDUP_REMOVED lines=8> */
[C---:B------:R-:W-:Y:S02]  /*7960*/  FFMA R33, R15.reuse, R30, R2 ;  /* 0x0000001e0f217223 */ /* 0x040fe40000000002 */
[----:B------:R-:W0:Y:S01]  /*7970*/  LDS.64 R2, [R5+0x6108] ;  /* 0x0061080005027984 */ /* 0x000e220000000a00 */
[----:B------:R-:W-:Y:S01]  /*7980*/  FFMA R35, R15, R10, R22 ;  /* 0x0000000a0f237223 */ /* 0x000fe20000000016 */
[-C--:B------:R-:W-:Y:S01]  /*7990*/  FFMA R9, R4, R31.reuse, R9 ;  /* 0x0000001f04097223 */ /* 0x080fe20000000009 */
[-C--:B------:R-:W-:Y:S01]  /*79a0*/  FFMA R41, R0, R31.reuse, R41 ;  /* 0x0000001f00297223 */ /* 0x080fe20000000029 */
[-C--:B------:R-:W-:Y:S01]  /*79b0*/  FFMA R30, R12, R31.reuse, R39 ;  /* 0x0000001f0c1e7223 */ /* 0x080fe20000000027 */
[----:B------:R-:W-:Y:S01]  /*79c0*/  FFMA R28, R7, R31, R28 ;  /* 0x0000001f071c7223 */ /* 0x000fe2000000001c */
[----:B------:R-:W-:Y:S01]  /*79d0*/  FFMA R32, R0, R29, R21 ;  /* 0x0000001d00207223 */ /* 0x000fe20000000015 */
[----:B------:R-:W-:-:S04]  /*79e0*/  IMAD.WIDE.U32 R10, R23, 0x4, R44 ;  /* 0x00000004170a7825 */ /* 0x000fc800078e002c */
[----:B------:R-:W-:Y:S02]  /*79f0*/  FFMA R31, R15, R31, R20 ;  /* 0x0000001f0f1f7223 */ /* 0x000fe40000000014 */
[----:B------:R-:W2:Y:S01]  /*7a00*/  LDS.128 R20, [R5+0x6110] ;  /* 0x0061100005147984 */ /* 0x000ea20000000c00 */
[-C--:B-1----:R-:W-:Y:S01]  /*7a10*/  FFMA R39, R0, R26.reuse, R9 ;  /* 0x0000001a00277223 */ /* 0x082fe20000000009 */
[----:B------:R-:W-:Y:S01]  /*7a20*/  FFMA R8, R4, R26, R8 ;  /* 0x0000001a04087223 */ /* 0x000fe20000000008 */
[----:B------:R-:W-:Y:S01]  /*7a30*/  IADD3 R9, PT, PT, R14, 0x800, RZ ;  /* 0x000008000e097810 */ /* 0x000fe20007ffe0ff */
[----:B------:R1:W3:Y:S02]  /*7a40*/  LDG.E.CONSTANT R6, desc[UR12][R10.64] ;  /* 0x0000000c0a067981 */ /* 0x0002e4000c1e9900 */
[----:B------:R-:W-:Y:S02]  /*7a50*/  FFMA R43, R0, R27, R8 ;  /* 0x0000001b002b7223 */ /* 0x000fe40000000008 */
[----:B------:R-:W-:-:S05]  /*7a60*/  IMAD.WIDE.U32 R8, R9, 0x4, R44 ;  /* 0x0000000409087825 */ /* 0x000fca00078e002c */
[----:B------:R4:W5:Y:S01]  /*7a70*/  LDG.E.CONSTANT R4, desc[UR12][R8.64] ;  /* 0x0000000c08047981 */ /* 0x000962000c1e9900 */
[----:B-1----:R-:W-:Y:S01]  /*7a80*/  IADD3 R11, PT, PT, R14, 0x820, RZ ;  /* 0x000008200e0b7810 */ /* 0x002fe20007ffe0ff */
[----:B------:R-:W-:-:S04]  /*7a90*/  FFMA R0, R7, R26, R30 ;  /* 0x0000001a07007223 */ /* 0x000fc8000000001e */
[----:B----4-:R-:W-:-:S04]  /*7aa0*/  IMAD.WIDE.U32 R8, R11, 0x4, R44 ;  /* 0x000000040b087825 */ /* 0x010fc800078e002c */
[C---:B0-----:R-:W-:Y:S01]  /*7ab0*/  FFMA R2, R12.reuse, R2, R13 ;  /* 0x000000020c027223 */ /* 0x041fe2000000000d */
[----:B------:R-:W-:-:S03]  /*7ac0*/  FFMA R10, R12, R3, R17 ;  /* 0x000000030c0a7223 */ /* 0x000fc60000000011 */
[C---:B------:R-:W-:Y:S02]  /*7ad0*/  FFMA R2, R7.reuse, R3, R2 ;  /* 0x0000000307027223 */ /* 0x040fe40000000002 */
[----:B------:R0:W4:Y:S01]  /*7ae0*/  LDG.E.CONSTANT R3, desc[UR12][R8.64] ;  /* 0x0000000c08037981 */ /* 0x000122000c1e9900 */
[----:B--2---:R-:W-:-:S03]  /*7af0*/  FFMA R30, R7, R20, R10 ;  /* 0x00000014071e7223 */ /* 0x004fc6000000000a */
[----:B0-----:R-:W0:Y:S01]  /*7b00*/  LDS.128 R8, [R5+0x6120] ;  /* 0x0061200005087984 */ /* 0x001e220000000c00 */
[----:B------:R-:W-:Y:S01]  /*7b10*/  FFMA R27, R15, R27, R0 ;  /* 0x0000001b0f1b7223 */ /* 0x000fe20000000000 */
[C---:B------:R-:W-:Y:S01]  /*7b20*/  FFMA R0, R12.reuse, R20, R19 ;  /* 0x000000140c007223 */ /* 0x040fe20000000013 */
[----:B------:R-:W-:-:S03]  /*7b30*/  FFMA R48, R12, R23, R48 ;  /* 0x000000170c307223 */ /* 0x000fc60000000030 */
[----:B------:R-:W-:Y:S01]  /*7b40*/  FFMA R0, R7, R21, R0 ;  /* 0x0000001507007223 */ /* 0x000fe20000000000 */
[C---:B------:R-:W-:Y:S01]  /*7b50*/  FFMA R34, R15.reuse, R29, R34 ;  /* 0x0000001d0f227223 */ /* 0x040fe20000000022 */
[C---:B------:R-:W-:Y:S01]  /*7b60*/  FFMA R28, R15.reuse, R26, R28 ;  /* 0x0000001a0f1c7223 */ /* 0x040fe2000000001c */
[C---:B------:R-:W-:Y:S01]  /*7b70*/  FFMA R29, R15.reuse, R20, R2 ;  /* 0x000000140f1d7223 */ /* 0x040fe20000000002 */
[C---:B------:R-:W-:Y:S01]  /*7b80*/  FFMA R16, R12.reuse, R21, R16 ;  /* 0x000000150c107223 */ /* 0x040fe20000000010 */
[-C--:B------:R-:W-:Y:S01]  /*7b90*/  FFMA R18, R12, R22.reuse, R18 ;  /* 0x000000160c127223 */ /* 0x080fe20000000012 */
[-C--:B------:R-:W-:Y:S02]  /*7ba0*/  FFMA R26, R15, R22.reuse, R0 ;  /* 0x000000160f1a7223 */ /* 0x080fe40000000000 */
[C---:B------:R-:W-:Y:S01]  /*7bb0*/  FFMA R16, R7.reuse, R22, R16 ;  /* 0x0000001607107223 */ /* 0x040fe20000000010 */
[----:B------:R-:W-:Y:S01]  /*7bc0*/  FFMA R18, R7, R23, R18 ;  /* 0x0000001707127223 */ /* 0x000fe20000000012 */
[----:B------:R-:W-:-:S02]  /*7bd0*/  FFMA R30, R15, R21, R30 ;  /* 0x000000150f1e7223 */ /* 0x000fc4000000001e */
[----:B------:R-:W-:Y:S01]  /*7be0*/  FFMA R23, R15, R23, R16 ;  /* 0x000000170f177223 */ /* 0x000fe20000000010 */
[----:B------:R-:W-:Y:S01]  /*7bf0*/  IADD3 R13, PT, PT, R14, 0x860, RZ ;  /* 0x000008600e0d7810 */ /* 0x000fe20007ffe0ff */
[CC--:B0-----:R-:W-:Y:S01]  /*7c00*/  FFMA R0, R12.reuse, R8.reuse, R49 ;  /* 0x000000080c007223 */ /* 0x0c1fe20000000031 */
[CC--:B------:R-:W-:Y:S01]  /*7c10*/  FFMA R20, R7.reuse, R8.reuse, R48 ;  /* 0x0000000807147223 */ /* 0x0c0fe20000000030 */
[-C--:B------:R-:W-:Y:S02]  /*7c20*/  FFMA R2, R12, R9.reuse, R32 ;  /* 0x000000090c027223 */ /* 0x080fe40000000020 */
[-C--:B------:R-:W-:Y:S01]  /*7c30*/  FFMA R0, R7, R9.reuse, R0 ;  /* 0x0000000907007223 */ /* 0x080fe20000000000 */
[C---:B------:R-:W-:Y:S01]  /*7c40*/  FFMA R20, R15.reuse, R9, R20 ;  /* 0x000000090f147223 */ /* 0x040fe20000000014 */
[----:B------:R-:W-:Y:S01]  /*7c50*/  IADD3 R9, PT, PT, R14, 0x840, RZ ;  /* 0x000008400e097810 */ /* 0x000fe20007ffe0ff */
[----:B------:R-:W-:Y:S02]  /*7c60*/  FFMA R21, R15, R8, R18 ;  /* 0x000000080f157223 */ /* 0x000fe40000000012 */
[----:B------:R-:W0:Y:S02]  /*7c70*/  LDS.128 R16, [R5+0x6130] ;  /* 0x0061300005107984 */ /* 0x000e240000000c00 */
[----:B------:R-:W-:-:S05]  /*7c80*/  IMAD.WIDE.U32 R8, R9, 0x4, R44 ;  /* 0x0000000409087825 */ /* 0x000fca00078e002c */
[----:B------:R1:W2:Y:S02]  /*7c90*/  LDG.E.CONSTANT R32, desc[UR12][R8.64] ;  /* 0x0000000c08207981 */ /* 0x0002a4000c1e9900 */
[----:B-1----:R-:W-:-:S05]  /*7ca0*/  IMAD.WIDE.U32 R8, R13, 0x4, R44 ;  /* 0x000000040d087825 */ /* 0x002fca00078e002c */
[----:B------:R1:W2:Y:S01]  /*7cb0*/  LDG.E.CONSTANT R22, desc[UR12][R8.64] ;  /* 0x0000000c08167981 */ /* 0x0002a2000c1e9900 */
[----:B------:R-:W-:Y:S01]  /*7cc0*/  IADD3 R13, PT, PT, R14, 0x880, RZ ;  /* 0x000008800e0d7810 */ /* 0x000fe20007ffe0ff */
[-C--:B------:R-:W-:Y:S01]  /*7cd0*/  FFMA R42, R12, R10.reuse, R42 ;  /* 0x0000000a0c2a7223 */ /* 0x080fe2000000002a */
[-C--:B------:R-:W-:Y:S01]  /*7ce0*/  FFMA R2, R7, R10.reuse, R2 ;  /* 0x0000000a07027223 */ /* 0x080fe20000000002 */
[----:B------:R-:W-:Y:S02]  /*7cf0*/  FFMA R0, R15, R10, R0 ;  /* 0x0000000a0f007223 */ /* 0x000fe40000000000 */
[----:B-1----:R-:W-:-:S04]  /*7d00*/  IMAD.WIDE.U32 R8, R13, 0x4, R44 ;  /* 0x000000040d087825 */ /* 0x002fc800078e002c */
[CC--:B0-----:R-:W-:Y:S02]  /*7d10*/  FFMA R10, R12.reuse, R16.reuse, R39 ;  /* 0x000000100c0a7223 */ /* 0x0c1fe40000000027 */
[----:B------:R0:W2:Y:S01]  /*7d20*/  LDG.E.CONSTANT R39, desc[UR12][R8.64] ;  /* 0x0000000c08277981 */ /* 0x0000a2000c1e9900 */
[C---:B------:R-:W-:Y:S01]  /*7d30*/  FFMA R41, R12.reuse, R11, R41 ;  /* 0x0000000b0c297223 */ /* 0x040fe20000000029 */
[----:B------:R-:W-:Y:S01]  /*7d40*/  FFMA R43, R12, R17, R43 ;  /* 0x000000110c2b7223 */ /* 0x000fe2000000002b */
[-C--:B------:R-:W-:Y:S01]  /*7d50*/  FFMA R12, R7, R11.reuse, R42 ;  /* 0x0000000b070c7223 */ /* 0x080fe2000000002a */
[----:B------:R-:W-:Y:S01]  /*7d60*/  FFMA R2, R15, R11, R2 ;  /* 0x0000000b0f027223 */ /* 0x000fe20000000002 */
[CC--:B------:R-:W-:Y:S01]  /*7d70*/  FFMA R13, R7.reuse, R17.reuse, R10 ;  /* 0x00000011070d7223 */ /* 0x0c0fe2000000000a */
[C---:B------:R-:W-:Y:S01]  /*7d80*/  FFMA R46, R7.reuse, R16, R41 ;  /* 0x00000010072e7223 */ /* 0x040fe20000000029 */
[----:B0-----:R-:W3:Y:S01]  /*7d90*/  LDS.128 R8, [R5+0x64a0] ;  /* 0x0064a00005087984 */ /* 0x001ee20000000c00 */
[----:B------:R-:W-:Y:S01]  /*7da0*/  FFMA R42, R7, R18, R43 ;  /* 0x00000012072a7223 */ /* 0x000fe2000000002b */
[C---:B------:R-:W-:Y:S01]  /*7db0*/  FFMA R7, R15.reuse, R16, R12 ;  /* 0x000000100f077223 */ /* 0x040fe2000000000c */
[C---:B------:R-:W-:Y:S01]  /*7dc0*/  FFMA R12, R15.reuse, R17, R46 ;  /* 0x000000110f0c7223 */ /* 0x040fe2000000002e */
[C---:B------:R-:W-:Y:S01]  /*7dd0*/  FFMA R13, R15.reuse, R18, R13 ;  /* 0x000000120f0d7223 */ /* 0x040fe2000000000d */
[----:B------:R-:W-:-:S02]  /*7de0*/  FFMA R15, R15, R19, R42 ;  /* 0x000000130f0f7223 */ /* 0x000fc4000000002a */
[----:B------:R-:W0:Y:S01]  /*7df0*/  LDS.128 R16, [R5+0x64b0] ;  /* 0x0064b00005107984 */ /* 0x000e220000000c00 */
[C---:B---3--:R-:W-:Y:S01]  /*7e00*/  FFMA R41, R6.reuse, R8, R40 ;  /* 0x0000000806297223 */ /* 0x048fe20000000028 */
[CC--:B------:R-:W-:Y:S01]  /*7e10*/  FFMA R43, R6.reuse, R9.reuse, R38 ;  /* 0x00000009062b7223 */ /* 0x0c0fe20000000026 */
[-C--:B------:R-:W-:Y:S02]  /*7e20*/  FFMA R37, R6, R10.reuse, R37 ;  /* 0x0000000a06257223 */ /* 0x080fe40000000025 */
[C---:B-----5:R-:W-:Y:S01]  /*7e30*/  FFMA R38, R4.reuse, R9, R41 ;  /* 0x0000000904267223 */ /* 0x060fe20000000029 */
[----:B------:R-:W-:Y:S01]  /*7e40*/  FFMA R8, R4, R10, R43 ;  /* 0x0000000a04087223 */ /* 0x000fe2000000002b */
[-C--:B------:R-:W-:Y:S01]  /*7e50*/  FFMA R9, R6, R11.reuse, R36 ;  /* 0x0000000b06097223 */ /* 0x080fe20000000024 */
[----:B------:R-:W-:-:S03]  /*7e60*/  FFMA R37, R4, R11, R37 ;  /* 0x0000000b04257223 */ /* 0x000fc60000000025 */
[-C--:B0-----:R-:W-:Y:S01]  /*7e70*/  FFMA R40, R4, R16.reuse, R9 ;  /* 0x0000001004287223 */ /* 0x081fe20000000009 */
[C---:B------:R-:W-:Y:S01]  /*7e80*/  FFMA R35, R6.reuse, R16, R35 ;  /* 0x0000001006237223 */ /* 0x040fe20000000023 */
[----:B------:R-:W-:Y:S01]  /*7e90*/  FFMA R25, R6, R17, R25 ;  /* 0x0000001106197223 */ /* 0x000fe20000000019 */
[C---:B----4-:R-:W-:Y:S01]  /*7ea0*/  FFMA R38, R3.reuse, R10, R38 ;  /* 0x0000000a03267223 */ /* 0x050fe20000000026 */
[C---:B------:R-:W-:Y:S02]  /*7eb0*/  FFMA R41, R3.reuse, R11, R8 ;  /* 0x0000000b03297223 */ /* 0x040fe40000000008 */
[----:B------:R-:W0:Y:S01]  /*7ec0*/  LDS.128 R8, [R5+0x64c0] ;  /* 0x0064c00005087984 */ /* 0x000e220000000c00 */
[C---:B------:R-:W-:Y:S01]  /*7ed0*/  FFMA R37, R3.reuse, R16, R37 ;  /* 0x0000001003257223 */ /* 0x040fe20000000025 */
[-C--:B------:R-:W-:Y:S01]  /*7ee0*/  FFMA R35, R4, R17.reuse, R35 ;  /* 0x0000001104237223 */ /* 0x080fe20000000023 */
[----:B------:R-:W-:Y:S01]  /*7ef0*/  FFMA R40, R3, R17, R40 ;  /* 0x0000001103287223 */ /* 0x000fe20000000028 */
[-C--:B------:R-:W-:Y:S01]  /*7f00*/  FFMA R17, R6, R18.reuse, R24 ;  /* 0x0000001206117223 */ /* 0x080fe20000000018 */
[----:B------:R-:W-:-:S02]  /*7f10*/  FFMA R16, R4, R18, R25 ;  /* 0x0000001204107223 */ /* 0x000fc40000000019 */
[----:B------:R-:W1:Y:S01]  /*7f20*/  LDS.64 R24, [R5+0x6838] ;  /* 0x0068380005187984 */ /* 0x000e620000000a00 */
[-C--:B------:R-:W-:Y:S01]  /*7f30*/  FFMA R43, R6, R19.reuse, R34 ;  /* 0x00000013062b7223 */ /* 0x080fe20000000022 */
[C---:B------:R-:W-:Y:S01]  /*7f40*/  FFMA R36, R3.reuse, R18, R35 ;  /* 0x0000001203247223 */ /* 0x040fe20000000023 */
[-C--:B------:R-:W-:Y:S01]  /*7f50*/  FFMA R35, R3, R19.reuse, R16 ;  /* 0x0000001303237223 */ /* 0x080fe20000000010 */
[C---:B------:R-:W-:Y:S01]  /*7f60*/  FFMA R17, R4.reuse, R19, R17 ;  /* 0x0000001304117223 */ /* 0x040fe20000000011 */
[----:B0-----:R-:W-:-:S03]  /*7f70*/  FFMA R16, R4, R8, R43 ;  /* 0x0000000804107223 */ /* 0x001fc6000000002b */
[CC--:B------:R-:W-:Y:S01]  /*7f80*/  FFMA R46, R3.reuse, R8.reuse, R17 ;  /* 0x00000008032e7223 */ /* 0x0c0fe20000000011 */
[CC--:B------:R-:W-:Y:S01]  /*7f90*/  FFMA R31, R6.reuse, R9.reuse, R31 ;  /* 0x00000009061f7223 */ /* 0x0c0fe2000000001f */
[C---:B------:R-:W-:Y:S02]  /*7fa0*/  FFMA R43, R3.reuse, R9, R16 ;  /* 0x00000009032b7223 */ /* 0x040fe40000000010 */
[----:B------:R-:W0:Y:S01]  /*7fb0*/  LDS.128 R16, [R5+0x6840] ;  /* 0x0068400005107984 */ /* 0x000e220000000c00 */
[C---:B------:R-:W-:Y:S01]  /*7fc0*/  FFMA R33, R6.reuse, R8, R33 ;  /* 0x0000000806217223 */ /* 0x040fe20000000021 */
[-C--:B------:R-:W-:Y:S01]  /*7fd0*/  FFMA R28, R6, R10.reuse, R28 ;  /* 0x0000000a061c7223 */ /* 0x080fe2000000001c */
[----:B------:R-:W-:Y:S01]  /*7fe0*/  FFMA R8, R4, R10, R31 ;  /* 0x0000000a04087223 */ /* 0x000fe2000000001f */
[----:B------:R-:W-:Y:S01]  /*7ff0*/  FFMA R31, R6, R11, R27 ;  /* 0x0000000b061f7223 */ /* 0x000fe2000000001b */
[C---:B------:R-:W-:Y:S01]  /*8000*/  FFMA R34, R4.reuse, R9, R33 ;  /* 0x0000000904227223 */ /* 0x040fe20000000021 */
[-C--:B------:R-:W-:Y:S01]  /*8010*/  FFMA R28, R4, R11.reuse, R28 ;  /* 0x0000000b041c7223 */ /* 0x080fe2000000001c */
[C---:B------:R-:W-:Y:S01]  /*8020*/  FFMA R33, R3.reuse, R11, R8 ;  /* 0x0000000b03217223 */ /* 0x040fe20000000008 */
[C---:B-1----:R-:W-:Y:S01]  /*8030*/  FFMA R9, R6.reuse, R24, R29 ;  /* 0x0000001806097223 */ /* 0x042fe2000000001d */
[----:B------:R-:W-:Y:S01]  /*8040*/  FFMA R29, R6, R25, R30 ;  /* 0x00000019061d7223 */ /* 0x000fe2000000001e */
[----:B------:R-:W-:-:S02]  /*8050*/  FFMA R34, R3, R10, R34 ;  /* 0x0000000a03227223 */ /* 0x000fc40000000022 */
[----:B------:R-:W-:Y:S01]  /*8060*/  FFMA R30, R4, R25, R9 ;  /* 0x00000019041e7223 */ /* 0x000fe20000000009 */
[----:B--2---:R-:W-:-:S04]  /*8070*/  FFMA R11, R32, R24, R38 ;  /* 0x00000018200b7223 */ /* 0x004fc80000000026 */
[-C--:B------:R-:W-:Y:S02]  /*8080*/  FFMA R38, R22, R25.reuse, R11 ;  /* 0x0000001916267223 */ /* 0x080fe4000000000b */
[----:B------:R-:W1:Y:S01]  /*8090*/  LDS.128 R8, [R5+0x6850] ;  /* 0x0068500005087984 */ /* 0x000e620000000c00 */
[----:B------:R-:W-:Y:S01]  /*80a0*/  FFMA R41, R32, R25, R41 ;  /* 0x0000001920297223 */ /* 0x000fe20000000029 */
[-C--:B0-----:R-:W-:Y:S01]  /*80b0*/  FFMA R27, R6, R16.reuse, R26 ;  /* 0x00000010061b7223 */ /* 0x081fe2000000001a */
[-C--:B------:R-:W-:Y:S01]  /*80c0*/  FFMA R25, R32, R16.reuse, R37 ;  /* 0x0000001020197223 */ /* 0x080fe20000000025 */
[-C--:B------:R-:W-:Y:S01]  /*80d0*/  FFMA R24, R4, R16.reuse, R29 ;  /* 0x0000001004187223 */ /* 0x080fe2000000001d */
[-C--:B------:R-:W-:Y:S01]  /*80e0*/  FFMA R26, R3, R16.reuse, R30 ;  /* 0x00000010031a7223 */ /* 0x080fe2000000001e */
[----:B------:R-:W-:Y:S01]  /*80f0*/  FFMA R42, R22, R16, R41 ;  /* 0x00000010162a7223 */ /* 0x000fe20000000029 */
[CC--:B------:R-:W-:Y:S01]  /*8100*/  FFMA R23, R6.reuse, R17.reuse, R23 ;  /* 0x0000001106177223 */ /* 0x0c0fe20000000017 */
[----:B------:R-:W-:Y:S01]  /*8110*/  FFMA R21, R6, R18, R21 ;  /* 0x0000001206157223 */ /* 0x000fe20000000015 */
[----:B------:R-:W-:Y:S01]  /*8120*/  FFMA R38, R39, R16, R38 ;  /* 0x0000001027267223 */ /* 0x000fe20000000026 */
        /* <DEDUP_REMOVED lines=23> */
[----:B------:R-:W0:Y:S01]  /*82a0*/  LDS.64 R20, [R5+0x64d0] ;  /* 0x0064d00005147984 */ /* 0x000e220000000a00 */
[-C--:B------:R-:W-:Y:S01]  /*82b0*/  FFMA R24, R4, R9.reuse, R17 ;  /* 0x0000000904187223 */ /* 0x080fe20000000011 */
[-C--:B------:R-:W-:Y:S01]  /*82c0*/  FFMA R25, R3, R9.reuse, R16 ;  /* 0x0000000903197223 */ /* 0x080fe20000000010 */
[-C--:B------:R-:W-:Y:S01]  /*82d0*/  FFMA R8, R22, R9.reuse, R19 ;  /* 0x0000000916087223 */ /* 0x080fe20000000013 */
[----:B------:R-:W-:-:S02]  /*82e0*/  FFMA R2, R39, R9, R18 ;  /* 0x0000000927027223 */ /* 0x000fc40000000012 */
[----:B------:R-:W1:Y:S01]  /*82f0*/  LDS.128 R16, [R5+0x6860] ;  /* 0x0068600005107984 */ /* 0x000e620000000c00 */
        /* <DEDUP_REMOVED lines=11> */
[----:B------:R-:W-:Y:S01]  /*83b0*/  FFMA R12, R39, R11, R30 ;  /* 0x0000000b270c7223 */ /* 0x000fe2000000001e */
[----:B------:R-:W-:Y:S01]  /*83c0*/  IADD3 R11, PT, PT, R14, 0x8a0, RZ ;  /* 0x000008a00e0b7810 */ /* 0x000fe20007ffe0ff */
[----:B------:R-:W-:-:S04]  /*83d0*/  FFMA R24, R3, R10, R24 ;  /* 0x0000000a03187223 */ /* 0x000fc80000000018 */
[----:B------:R-:W-:-:S05]  /*83e0*/  IMAD.WIDE.U32 R10, R11, 0x4, R44 ;  /* 0x000000040b0a7825 */ /* 0x000fca00078e002c */
[----:B------:R2:W3:Y:S01]  /*83f0*/  LDG.E.CONSTANT R30, desc[UR12][R10.64] ;  /* 0x0000000c0a1e7981 */ /* 0x0004e2000c1e9900 */
[-C--:B0-----:R-:W-:Y:S01]  /*8400*/  FFMA R31, R4, R20.reuse, R31 ;  /* 0x00000014041f7223 */ /* 0x081fe2000000001f */
[----:B------:R-:W-:Y:S01]  /*8410*/  FFMA R20, R3, R20, R28 ;  /* 0x0000001403147223 */ /* 0x000fe2000000001c */
[----:B-1----:R-:W-:Y:S01]  /*8420*/  FFMA R28, R6, R17, R15 ;  /* 0x00000011061c7223 */ /* 0x002fe2000000000f */
[----:B------:R-:W-:-:S05]  /*8430*/  IADD3 R15, PT, PT, R14, 0x8c0, RZ ;  /* 0x000008c00e0f7810 */ /* 0x000fca0007ffe0ff */
[----:B--2---:R-:W-:Y:S01]  /*8440*/  IMAD.WIDE.U32 R10, R15, 0x4, R44 ;  /* 0x000000040f0a7825 */ /* 0x004fe200078e002c */
[----:B------:R-:W-:-:S04]  /*8450*/  IADD3 R15, PT, PT, R14, 0x8e0, RZ ;  /* 0x000008e00e0f7810 */ /* 0x000fc80007ffe0ff */
[----:B------:R0:W2:Y:S01]  /*8460*/  LDG.E.CONSTANT R33, desc[UR12][R10.64] ;  /* 0x0000000c0a217981 */ /* 0x0000a2000c1e9900 */
[----:B------:R-:W-:Y:S01]  /*8470*/  FFMA R13, R6, R16, R13 ;  /* 0x00000010060d7223 */ /* 0x000fe2000000000d */
[----:B0-----:R-:W-:-:S05]  /*8480*/  IMAD.WIDE.U32 R10, R15, 0x4, R44 ;  /* 0x000000040f0a7825 */ /* 0x001fca00078e002c */
[----:B------:R0:W4:Y:S01]  /*8490*/  LDG.E.CONSTANT R6, desc[UR12][R10.64] ;  /* 0x0000000c0a067981 */ /* 0x000122000c1e9900 */
[C---:B------:R-:W-:Y:S01]  /*84a0*/  FFMA R15, R3.reuse, R21, R31 ;  /* 0x00000015030f7223 */ /* 0x040fe2000000001f */
[CC--:B------:R-:W-:Y:S01]  /*84b0*/  FFMA R46, R4.reuse, R16.reuse, R9 ;  /* 0x00000010042e7223 */ /* 0x0c0fe20000000009 */
[C---:B------:R-:W-:Y:S01]  /*84c0*/  FFMA R31, R3.reuse, R16, R8 ;  /* 0x00000010031f7223 */ /* 0x040fe20000000008 */
[CC--:B------:R-:W-:Y:S01]  /*84d0*/  FFMA R13, R4.reuse, R17.reuse, R13 ;  /* 0x00000011040d7223 */ /* 0x0c0fe2000000000d */
[----:B0-----:R-:W0:Y:S01]  /*84e0*/  LDS.128 R8, [R5+0x6bd0] ;  /* 0x006bd00005087984 */ /* 0x001e220000000c00 */
[-C--:B------:R-:W-:Y:S01]  /*84f0*/  FFMA R4, R4, R18.reuse, R28 ;  /* 0x0000001204047223 */ /* 0x080fe2000000001c */
[C---:B------:R-:W-:Y:S01]  /*8500*/  FFMA R28, R3.reuse, R17, R46 ;  /* 0x00000011031c7223 */ /* 0x040fe2000000002e */
[C---:B------:R-:W-:Y:S02]  /*8510*/  FFMA R13, R3.reuse, R18, R13 ;  /* 0x00000012030d7223 */ /* 0x040fe4000000000d */
[----:B------:R-:W-:Y:S01]  /*8520*/  FFMA R21, R3, R19, R4 ;  /* 0x0000001303157223 */ /* 0x000fe20000000004 */
[-C--:B------:R-:W-:Y:S01]  /*8530*/  FFMA R4, R22, R16.reuse, R23 ;  /* 0x0000001016047223 */ /* 0x080fe20000000017 */
[C---:B------:R-:W-:Y:S01]  /*8540*/  FFMA R20, R32.reuse, R16, R20 ;  /* 0x0000001020147223 */ /* 0x040fe20000000014 */
[----:B------:R-:W-:-:S02]  /*8550*/  FFMA R3, R32, R17, R15 ;  /* 0x0000001120037223 */ /* 0x000fc4000000000f */
[CC--:B------:R-:W-:Y:S01]  /*8560*/  FFMA R15, R39.reuse, R17.reuse, R4 ;  /* 0x00000011270f7223 */ /* 0x0c0fe20000000004 */
[C---:B------:R-:W-:Y:S01]  /*8570*/  FFMA R20, R22.reuse, R17, R20 ;  /* 0x0000001116147223 */ /* 0x040fe20000000014 */
[----:B------:R-:W-:Y:S01]  /*8580*/  FFMA R4, R22, R18, R3 ;  /* 0x0000001216047223 */ /* 0x000fe20000000003 */
[C---:B------:R-:W-:Y:S02]  /*8590*/  FFMA R29, R39.reuse, R16, R29 ;  /* 0x00000010271d7223 */ /* 0x040fe4000000001d */
[C---:B------:R-:W-:Y:S01]  /*85a0*/  FFMA R20, R39.reuse, R18, R20 ;  /* 0x0000001227147223 */ /* 0x040fe20000000014 */
[----:B------:R-:W-:Y:S02]  /*85b0*/  FFMA R23, R39, R19, R4 ;  /* 0x0000001327177223 */ /* 0x000fe40000000004 */
[----:B------:R-:W1:Y:S01]  /*85c0*/  LDS.128 R16, [R5+0x6be0] ;  /* 0x006be00005107984 */ /* 0x000e620000000c00 */
[C---:B0-----:R-:W-:Y:S01]  /*85d0*/  FFMA R3, R32.reuse, R8, R26 ;  /* 0x0000000820037223 */ /* 0x041fe2000000001a */
[C---:B------:R-:W-:Y:S01]  /*85e0*/  FFMA R37, R32.reuse, R9, R37 ;  /* 0x0000000920257223 */ /* 0x040fe20000000025 */
[----:B------:R-:W-:-:S02]  /*85f0*/  FFMA R41, R32, R10, R41 ;  /* 0x0000000a20297223 */ /* 0x000fc40000000029 */
[----:B------:R-:W-:Y:S01]  /*8600*/  FFMA R26, R22, R9, R3 ;  /* 0x00000009161a7223 */ /* 0x000fe20000000003 */
[-C--:B------:R-:W-:Y:S01]  /*8610*/  FFMA R43, R32, R11.reuse, R36 ;  /* 0x0000000b202b7223 */ /* 0x080fe20000000024 */
[----:B------:R-:W-:Y:S02]  /*8620*/  FFMA R36, R22, R11, R41 ;  /* 0x0000000b16247223 */ /* 0x000fe40000000029 */
[C---:B------:R-:W-:Y:S01]  /*8630*/  FFMA R26, R39.reuse, R10, R26 ;  /* 0x0000000a271a7223 */ /* 0x040fe2000000001a */
[C---:B-1----:R-:W-:Y:S01]  /*8640*/  FFMA R25, R32.reuse, R17, R25 ;  /* 0x0000001120197223 */ /* 0x042fe20000000019 */
[-C--:B------:R-:W-:Y:S01]  /*8650*/  FFMA R27, R32, R16.reuse, R27 ;  /* 0x00000010201b7223 */ /* 0x080fe2000000001b */
[----:B------:R-:W-:Y:S01]  /*8660*/  FFMA R36, R39, R16, R36 ;  /* 0x0000001027247223 */ /* 0x000fe20000000024 */
[C---:B---3--:R-:W-:Y:S01]  /*8670*/  FFMA R38, R30.reuse, R8, R38 ;  /* 0x000000081e267223 */ /* 0x048fe20000000026 */
[----:B------:R-:W-:Y:S01]  /*8680*/  FFMA R42, R30, R9, R42 ;  /* 0x000000091e2a7223 */ /* 0x000fe2000000002a */
[-C--:B------:R-:W-:Y:S01]  /*8690*/  FFMA R8, R22, R10.reuse, R37 ;  /* 0x0000000a16087223 */ /* 0x080fe20000000025 */
[----:B------:R-:W-:-:S03]  /*86a0*/  FFMA R40, R30, R10, R40 ;  /* 0x0000000a1e287223 */ /* 0x000fc60000000028 */
[----:B------:R-:W-:Y:S01]  /*86b0*/  FFMA R37, R39, R11, R8 ;  /* 0x0000000b27257223 */ /* 0x000fe20000000008 */
[C---:B--2---:R-:W-:Y:S01]  /*86c0*/  FFMA R9, R33.reuse, R9, R38 ;  /* 0x0000000921097223 */ /* 0x044fe20000000026 */
[CC--:B------:R-:W-:Y:S01]  /*86d0*/  FFMA R3, R33.reuse, R10.reuse, R42 ;  /* 0x0000000a21037223 */ /* 0x0c0fe2000000002a */
[-C--:B------:R-:W-:Y:S01]  /*86e0*/  FFMA R38, R30, R11.reuse, R35 ;  /* 0x0000000b1e267223 */ /* 0x080fe20000000023 */
[CC--:B------:R-:W-:Y:S01]  /*86f0*/  FFMA R41, R33.reuse, R11.reuse, R40 ;  /* 0x0000000b21297223 */ /* 0x0c0fe20000000028 */
[C---:B----4-:R-:W-:Y:S01]  /*8700*/  FFMA R4, R6.reuse, R10, R9 ;  /* 0x0000000a06047223 */ /* 0x050fe20000000009 */
[----:B------:R-:W-:Y:S02]  /*8710*/  FFMA R3, R6, R11, R3 ;  /* 0x0000000b06037223 */ /* 0x000fe40000000003 */
[----:B------:R-:W0:Y:S01]  /*8720*/  LDS.128 R8, [R5+0x6bf0] ;  /* 0x006bf00005087984 */ /* 0x000e220000000c00 */
[-C--:B------:R-:W-:Y:S01]  /*8730*/  FFMA R40, R30, R16.reuse, R0 ;  /* 0x000000101e287223 */ /* 0x080fe20000000000 */
[-C--:B------:R-:W-:Y:S01]  /*8740*/  FFMA R0, R6, R16.reuse, R41 ;  /* 0x0000001006007223 */ /* 0x080fe20000000029 */
[----:B------:R-:W-:Y:S01]  /*8750*/  FFMA R42, R22, R16, R43 ;  /* 0x00000010162a7223 */ /* 0x000fe2000000002b */
[-C--:B------:R-:W-:Y:S01]  /*8760*/  FFMA R43, R32, R18.reuse, R24 ;  /* 0x00000012202b7223 */ /* 0x080fe20000000018 */
[----:B------:R-:W-:Y:S01]  /*8770*/  FFMA R41, R33, R17, R40 ;  /* 0x0000001121297223 */ /* 0x000fe20000000028 */
[----:B------:R-:W-:-:S02]  /*8780*/  FFMA R40, R22, R18, R25 ;  /* 0x0000001216287223 */ /* 0x000fc40000000019 */
[----:B------:R-:W1:Y:S01]  /*8790*/  LDS.64 R24, [R5+0x6c00] ;  /* 0x006c000005187984 */ /* 0x000e620000000a00 */
[----:B------:R-:W-:Y:S01]  /*87a0*/  FFMA R35, R33, R16, R38 ;  /* 0x0000001021237223 */ /* 0x000fe20000000026 */
[-C--:B------:R-:W-:Y:S01]  /*87b0*/  FFMA R38, R22, R17.reuse, R27 ;  /* 0x0000001116267223 */ /* 0x080fe2000000001b */
[-C--:B------:R-:W-:Y:S02]  /*87c0*/  FFMA R16, R30, R17.reuse, R2 ;  /* 0x000000111e107223 */ /* 0x080fe40000000002 */
[-C--:B------:R-:W-:Y:S01]  /*87d0*/  FFMA R2, R6, R17.reuse, R35 ;  /* 0x0000001106027223 */ /* 0x080fe20000000023 */
[CC--:B------:R-:W-:Y:S01]  /*87e0*/  FFMA R35, R39.reuse, R18.reuse, R38 ;  /* 0x0000001227237223 */ /* 0x0c0fe20000000026 */
[-C--:B------:R-:W-:Y:S01]  /*87f0*/  FFMA R38, R30, R18.reuse, R7 ;  /* 0x000000121e267223 */ /* 0x080fe20000000007 */
[----:B------:R-:W-:Y:S01]  /*8800*/  FFMA R27, R39, R17, R42 ;  /* 0x00000011271b7223 */ /* 0x000fe2000000002a */
[CC--:B------:R-:W-:Y:S01]  /*8810*/  FFMA R17, R33.reuse, R18.reuse, R16 ;  /* 0x0000001221117223 */ /* 0x0c0fe20000000010 */
[-C--:B------:R-:W-:Y:S01]  /*8820*/  FFMA R16, R22, R19.reuse, R43 ;  /* 0x0000001316107223 */ /* 0x080fe2000000002b */
[----:B------:R-:W-:Y:S01]  /*8830*/  FFMA R7, R6, R18, R41 ;  /* 0x0000001206077223 */ /* 0x000fe20000000029 */
[-C--:B------:R-:W-:Y:S01]  /*8840*/  FFMA R43, R33, R19.reuse, R38 ;  /* 0x00000013212b7223 */ /* 0x080fe20000000026 */
[-C--:B------:R-:W-:Y:S01]  /*8850*/  FFMA R18, R30, R19.reuse, R12 ;  /* 0x000000131e127223 */ /* 0x080fe2000000000c */
[-C--:B------:R-:W-:Y:S01]  /*8860*/  FFMA R12, R6, R19.reuse, R17 ;  /* 0x00000013060c7223 */ /* 0x080fe20000000011 */
[CC--:B------:R-:W-:Y:S01]  /*8870*/  FFMA R41, R32.reuse, R19.reuse, R34 ;  /* 0x0000001320297223 */ /* 0x0c0fe20000000022 */
[C---:B------:R-:W-:Y:S01]  /*8880*/  FFMA R34, R39.reuse, R19, R40 ;  /* 0x0000001327227223 */ /* 0x040fe20000000028 */
[C---:B0-----:R-:W-:Y:S01]  /*8890*/  FFMA R47, R32.reuse, R8, R31 ;  /* 0x00000008202f7223 */ /* 0x041fe2000000001f */
[C---:B------:R-:W-:Y:S01]  /*88a0*/  FFMA R31, R32.reuse, R9, R28 ;  /* 0x00000009201f7223 */ /* 0x040fe2000000001c */
[----:B------:R-:W-:Y:S01]  /*88b0*/  FFMA R17, R32, R10, R13 ;  /* 0x0000000a20117223 */ /* 0x000fe2000000000d */
[-C--:B------:R-:W-:Y:S01]  /*88c0*/  FFMA R28, R39, R8.reuse, R16 ;  /* 0x00000008271c7223 */ /* 0x080fe20000000010 */
[-C--:B------:R-:W-:Y:S01]  /*88d0*/  FFMA R13, R6, R8.reuse, R43 ;  /* 0x00000008060d7223 */ /* 0x080fe2000000002b */
[-C--:B------:R-:W-:Y:S01]  /*88e0*/  FFMA R16, R30, R8.reuse, R29 ;  /* 0x000000081e107223 */ /* 0x080fe2000000001d */
[----:B------:R-:W-:Y:S01]  /*88f0*/  IADD3 R43, PT, PT, R14, 0x900, RZ ;  /* 0x000009000e2b7810 */ /* 0x000fe20007ffe0ff */
[-C--:B------:R-:W-:Y:S01]  /*8900*/  FFMA R38, R22, R8.reuse, R41 ;  /* 0x0000000816267223 */ /* 0x080fe20000000029 */
[----:B------:R-:W-:Y:S01]  /*8910*/  FFMA R19, R32, R11, R21 ;  /* 0x0000000b20137223 */ /* 0x000fe20000000015 */
[C---:B------:R-:W-:Y:S01]  /*8920*/  FFMA R41, R33.reuse, R8, R18 ;  /* 0x0000000821297223 */ /* 0x040fe20000000012 */
[-C--:B------:R-:W-:Y:S01]  /*8930*/  FFMA R8, R30, R9.reuse, R15 ;  /* 0x000000091e087223 */ /* 0x080fe2000000000f */
[----:B------:R-:W-:Y:S01]  /*8940*/  FFMA R21, R33, R9, R16 ;  /* 0x0000000921157223 */ /* 0x000fe20000000010 */
[----:B------:R-:W-:-:S04]  /*8950*/  IMAD.WIDE.U32 R42, R43, 0x4, R44 ;  /* 0x000000042b2a7825 */ /* 0x000fc800078e002c */
[-C--:B------:R-:W-:Y:S01]  /*8960*/  FFMA R15, R6, R9.reuse, R41 ;  /* 0x00000009060f7223 */ /* 0x080fe20000000029 */
[-C--:B------:R-:W-:Y:S01]  /*8970*/  FFMA R16, R30, R10.reuse, R20 ;  /* 0x0000000a1e107223 */ /* 0x080fe20000000014 */
[-C--:B------:R-:W-:Y:S01]  /*8980*/  FFMA R32, R22, R9.reuse, R47 ;  /* 0x0000000916207223 */ /* 0x080fe2000000002f */
[----:B------:R-:W-:Y:S01]  /*8990*/  FFMA R29, R39, R9, R38 ;  /* 0x00000009271d7223 */ /* 0x000fe20000000026 */
[-C--:B------:R-:W-:Y:S01]  /*89a0*/  FFMA R41, R33, R10.reuse, R8 ;  /* 0x0000000a21297223 */ /* 0x080fe20000000008 */
[-C--:B------:R-:W-:Y:S01]  /*89b0*/  FFMA R20, R6, R10.reuse, R21 ;  /* 0x0000000a06147223 */ /* 0x080fe20000000015 */
[----:B------:R-:W0:Y:S01]  /*89c0*/  LDS.64 R8, [R5+0x6f68] ;  /* 0x006f680005087984 */ /* 0x000e220000000a00 */
[----:B------:R-:W-:-:S03]  /*89d0*/  FFMA R18, R22, R10, R31 ;  /* 0x0000000a16127223 */ /* 0x000fc6000000001f */
[----:B------:R-:W2:Y:S01]  /*89e0*/  LDG.E.CONSTANT R21, desc[UR12][R42.64] ;  /* 0x0000000c2a157981 */ /* 0x000ea2000c1e9900 */
[C---:B------:R-:W-:Y:S01]  /*89f0*/  FFMA R32, R39.reuse, R10, R32 ;  /* 0x0000000a27207223 */ /* 0x040fe20000000020 */
[CC--:B------:R-:W-:Y:S01]  /*8a00*/  FFMA R40, R22.reuse, R11.reuse, R17 ;  /* 0x0000000b16287223 */ /* 0x0c0fe20000000011 */
[-C--:B-1----:R-:W-:Y:S02]  /*8a10*/  FFMA R10, R22, R24.reuse, R19 ;  /* 0x00000018160a7223 */ /* 0x082fe40000000013 */
[----:B------:R-:W3:Y:S01]  /*8a20*/  LDG.E.CONSTANT R22, desc[UR12][R42.64+0x80] ;  /* 0x0000800c2a167981 */ /* 0x000ee2000c1e9900 */
[-C--:B------:R-:W-:Y:S01]  /*8a30*/  FFMA R31, R39, R11.reuse, R18 ;  /* 0x0000000b271f7223 */ /* 0x080fe20000000012 */
[-C--:B------:R-:W-:Y:S01]  /*8a40*/  FFMA R18, R30, R11.reuse, R23 ;  /* 0x0000000b1e127223 */ /* 0x080fe20000000017 */
[-C--:B------:R-:W-:Y:S01]  /*8a50*/  FFMA R17, R33, R11.reuse, R16 ;  /* 0x0000000b21117223 */ /* 0x080fe20000000010 */
[C---:B------:R-:W-:Y:S01]  /*8a60*/  FFMA R23, R6.reuse, R11, R41 ;  /* 0x0000000b06177223 */ /* 0x040fe20000000029 */
[-C--:B------:R-:W-:Y:S01]  /*8a70*/  FFMA R40, R39, R24.reuse, R40 ;  /* 0x0000001827287223 */ /* 0x080fe20000000028 */
[-C--:B------:R-:W-:Y:S01]  /*8a80*/  FFMA R11, R33, R24.reuse, R18 ;  /* 0x00000018210b7223 */ /* 0x080fe20000000012 */
[----:B------:R-:W-:-:S02]  /*8a90*/  FFMA R24, R6, R24, R17 ;  /* 0x0000001806187223 */ /* 0x000fc40000000011 */
[----:B------:R-:W1:Y:S01]  /*8aa0*/  LDS.128 R16, [R5+0x6f70] ;  /* 0x006f700005107984 */ /* 0x000e620000000c00 */
[-C--:B------:R-:W-:Y:S01]  /*8ab0*/  FFMA R39, R39, R25.reuse, R10 ;  /* 0x0000001927277223 */ /* 0x080fe2000000000a */
[----:B------:R-:W-:Y:S01]  /*8ac0*/  FFMA R38, R6, R25, R11 ;  /* 0x0000001906267223 */ /* 0x000fe2000000000b */
[C---:B0-----:R-:W-:Y:S02]  /*8ad0*/  FFMA R8, R30.reuse, R8, R26 ;  /* 0x000000081e087223 */ /* 0x041fe4000000001a */
[----:B------:R-:W4:Y:S01]  /*8ae0*/  LDG.E.CONSTANT R26, desc[UR12][R42.64+0x100] ;  /* 0x0001000c2a1a7981 */ /* 0x000f22000c1e9900 */
[-C--:B------:R-:W-:Y:S01]  /*8af0*/  FFMA R37, R30, R9.reuse, R37 ;  /* 0x000000091e257223 */ /* 0x080fe20000000025 */
[----:B------:R-:W-:-:S03]  /*8b00*/  FFMA R9, R33, R9, R8 ;  /* 0x0000000921097223 */ /* 0x000fc60000000008 */
[CC--:B-1----:R-:W-:Y:S01]  /*8b10*/  FFMA R8, R33.reuse, R16.reuse, R37 ;  /* 0x0000001021087223 */ /* 0x0c2fe20000000025 */
[-C--:B------:R-:W-:Y:S01]  /*8b20*/  FFMA R36, R30, R16.reuse, R36 ;  /* 0x000000101e247223 */ /* 0x080fe20000000024 */
[----:B------:R-:W-:Y:S01]  /*8b30*/  FFMA R25, R6, R16, R9 ;  /* 0x0000001006197223 */ /* 0x000fe20000000009 */
[-C--:B------:R-:W-:Y:S01]  /*8b40*/  FFMA R16, R30, R17.reuse, R27 ;  /* 0x000000111e107223 */ /* 0x080fe2000000001b */
[-C--:B------:R-:W-:Y:S02]  /*8b50*/  FFMA R27, R6, R17.reuse, R8 ;  /* 0x00000011061b7223 */ /* 0x080fe40000000008 */
[----:B------:R-:W0:Y:S01]  /*8b60*/  LDS.128 R8, [R5+0x6f80] ;  /* 0x006f800005087984 */ /* 0x000e220000000c00 */
[C---:B------:R-:W-:Y:S01]  /*8b70*/  FFMA R37, R33.reuse, R17, R36 ;  /* 0x0000001121257223 */ /* 0x040fe20000000024 */
[CC--:B------:R-:W-:Y:S01]  /*8b80*/  FFMA R16, R33.reuse, R18.reuse, R16 ;  /* 0x0000001221107223 */ /* 0x0c0fe20000000010 */
[-C--:B------:R-:W-:Y:S02]  /*8b90*/  FFMA R36, R30, R18.reuse, R35 ;  /* 0x000000121e247223 */ /* 0x080fe40000000023 */
[C---:B------:R-:W-:Y:S01]  /*8ba0*/  FFMA R35, R6.reuse, R18, R37 ;  /* 0x0000001206237223 */ /* 0x040fe20000000025 */
[-C--:B------:R-:W-:Y:S01]  /*8bb0*/  FFMA R37, R6, R19.reuse, R16 ;  /* 0x0000001306257223 */ /* 0x080fe20000000010 */
[-C--:B------:R-:W-:Y:S01]  /*8bc0*/  FFMA R17, R33, R19.reuse, R36 ;  /* 0x0000001321117223 */ /* 0x080fe20000000024 */
[C---:B------:R-:W-:Y:S01]  /*8bd0*/  FFMA R34, R30.reuse, R19, R34 ;  /* 0x000000131e227223 */ /* 0x040fe20000000022 */
[----:B0-----:R-:W-:-:S02]  /*8be0*/  FFMA R16, R30, R8, R28 ;  /* 0x000000081e107223 */ /* 0x001fc4000000001c */
[-C--:B------:R-:W-:Y:S02]  /*8bf0*/  FFMA R28, R6, R8.reuse, R17 ;  /* 0x00000008061c7223 */ /* 0x080fe40000000011 */
[CC--:B------:R-:W-:Y:S02]  /*8c00*/  FFMA R41, R33.reuse, R9.reuse, R16 ;  /* 0x0000000921297223 */ /* 0x0c0fe40000000010 */
[----:B------:R-:W0:Y:S01]  /*8c10*/  LDS.128 R16, [R5+0x6f90] ;  /* 0x006f900005107984 */ /* 0x000e220000000c00 */
[C---:B------:R-:W-:Y:S01]  /*8c20*/  FFMA R34, R33.reuse, R8, R34 ;  /* 0x0000000821227223 */ /* 0x040fe20000000022 */
[C---:B------:R-:W-:Y:S01]  /*8c30*/  FFMA R32, R30.reuse, R10, R32 ;  /* 0x0000000a1e207223 */ /* 0x040fe20000000020 */
[-C--:B------:R-:W-:Y:S02]  /*8c40*/  FFMA R8, R30, R9.reuse, R29 ;  /* 0x000000091e087223 */ /* 0x080fe4000000001d */
[----:B------:R-:W-:Y:S01]  /*8c50*/  FFMA R29, R6, R9, R34 ;  /* 0x00000009061d7223 */ /* 0x000fe20000000022 */
[----:B------:R-:W-:-:S02]  /*8c60*/  FFMA R9, R33, R11, R32 ;  /* 0x0000000b21097223 */ /* 0x000fc40000000020 */
[----:B------:R-:W5:Y:S01]  /*8c70*/  LDG.E.CONSTANT R32, desc[UR12][R42.64+0x180] ;  /* 0x0001800c2a207981 */ /* 0x000f62000c1e9900 */
[C---:B------:R-:W-:Y:S01]  /*8c80*/  FFMA R36, R33.reuse, R10, R8 ;  /* 0x0000000a21247223 */ /* 0x040fe20000000008 */
[C---:B------:R-:W-:Y:S02]  /*8c90*/  FFMA R8, R30.reuse, R11, R31 ;  /* 0x0000000b1e087223 */ /* 0x040fe4000000001f */
        /* <DEDUP_REMOVED lines=10> */
[C---:B------:R-:W-:Y:S01]  /*8d40*/  FFMA R40, R6.reuse, R17, R8 ;  /* 0x0000001106287223 */ /* 0x040fe20000000008 */
[----:B------:R-:W-:-:S02]  /*8d50*/  FFMA R33, R6, R18, R11 ;  /* 0x0000001206217223 */ /* 0x000fc4000000000b */
[----:B------:R-:W2:Y:S01]  /*8d60*/  LDS.128 R8, [R5+0x7300] ;  /* 0x0073000005087984 */ /* 0x000ea20000000c00 */
[----:B------:R-:W-:Y:S01]  /*8d70*/  FFMA R6, R6, R19, R46 ;  /* 0x0000001306067223 */ /* 0x000fe2000000002e */
[C---:B--2---:R-:W-:Y:S01]  /*8d80*/  FFMA R17, R21.reuse, R8, R4 ;  /* 0x0000000815117223 */ /* 0x044fe20000000004 */
[----:B------:R-:W-:-:S03]  /*8d90*/  FFMA R3, R21, R9, R3 ;  /* 0x0000000915037223 */ /* 0x000fc60000000003 */
[C---:B---3--:R-:W-:Y:S02]  /*8da0*/  FFMA R9, R22.reuse, R9, R17 ;  /* 0x0000000916097223 */ /* 0x048fe40000000011 */
[----:B------:R-:W0:Y:S01]  /*8db0*/  LDS.128 R16, [R5+0x7310] ;  /* 0x0073100005107984 */ /* 0x000e220000000c00 */
[-C--:B------:R-:W-:Y:S01]  /*8dc0*/  FFMA R3, R22, R10.reuse, R3 ;  /* 0x0000000a16037223 */ /* 0x080fe20000000003 */
[----:B------:R-:W-:-:S04]  /*8dd0*/  FFMA R0, R21, R10, R0 ;  /* 0x0000000a15007223 */ /* 0x000fc80000000000 */
[-C--:B------:R-:W-:Y:S01]  /*8de0*/  FFMA R41, R22, R11.reuse, R0 ;  /* 0x0000000b16297223 */ /* 0x080fe20000000000 */
[C---:B----4-:R-:W-:Y:S01]  /*8df0*/  FFMA R4, R26.reuse, R10, R9 ;  /* 0x0000000a1a047223 */ /* 0x050fe20000000009 */
[CC--:B------:R-:W-:Y:S01]  /*8e00*/  FFMA R9, R21.reuse, R11.reuse, R2 ;  /* 0x0000000b15097223 */ /* 0x0c0fe20000000002 */
[----:B------:R-:W-:Y:S01]  /*8e10*/  FFMA R48, R26, R11, R3 ;  /* 0x0000000b1a307223 */ /* 0x000fe20000000003 */
[CC--:B0-----:R-:W-:Y:S02]  /*8e20*/  FFMA R7, R21.reuse, R16.reuse, R7 ;  /* 0x0000001015077223 */ /* 0x0c1fe40000000007 */
[C---:B------:R-:W-:Y:S01]  /*8e30*/  FFMA R9, R22.reuse, R16, R9 ;  /* 0x0000001016097223 */ /* 0x040fe20000000009 */
[-C--:B------:R-:W-:Y:S01]  /*8e40*/  FFMA R3, R21, R17.reuse, R12 ;  /* 0x0000001115037223 */ /* 0x080fe2000000000c */
[-C--:B------:R-:W-:Y:S02]  /*8e50*/  FFMA R47, R22, R17.reuse, R7 ;  /* 0x00000011162f7223 */ /* 0x080fe40000000007 */
[----:B------:R-:W-:-:S02]  /*8e60*/  FFMA R17, R26, R17, R9 ;  /* 0x000000111a117223 */ /* 0x000fc40000000009 */
[----:B------:R-:W0:Y:S01]  /*8e70*/  LDS.128 R8, [R5+0x7320] ;  /* 0x0073200005087984 */ /* 0x000e220000000c00 */
[-C--:B------:R-:W-:Y:S01]  /*8e80*/  FFMA R3, R22, R18.reuse, R3 ;  /* 0x0000001216037223 */ /* 0x080fe20000000003 */
[C---:B------:R-:W-:Y:S01]  /*8e90*/  FFMA R13, R21.reuse, R18, R13 ;  /* 0x00000012150d7223 */ /* 0x040fe2000000000d */
[CC--:B------:R-:W-:Y:S02]  /*8ea0*/  FFMA R15, R21.reuse, R19.reuse, R15 ;  /* 0x00000013150f7223 */ /* 0x0c0fe4000000000f */
[-C--:B------:R-:W-:Y:S02]  /*8eb0*/  FFMA R46, R26, R19.reuse, R3 ;  /* 0x000000131a2e7223 */ /* 0x080fe40000000003 */
[----:B------:R-:W1:Y:S01]  /*8ec0*/  LDS.64 R2, [R5+0x7698] ;  /* 0x0076980005027984 */ /* 0x000e620000000a00 */
[----:B------:R-:W-:Y:S01]  /*8ed0*/  FFMA R13, R22, R19, R13 ;  /* 0x00000013160d7223 */ /* 0x000fe2000000000d */
[----:B------:R-:W-:Y:S01]  /*8ee0*/  FFMA R16, R26, R16, R41 ;  /* 0x000000101a107223 */ /* 0x000fe20000000029 */
[CC--:B0-----:R-:W-:Y:S01]  /*8ef0*/  FFMA R20, R21.reuse, R8.reuse, R20 ;  /* 0x0000000815147223 */ /* 0x0c1fe20000000014 */
[CC--:B------:R-:W-:Y:S01]  /*8f00*/  FFMA R23, R21.reuse, R9.reuse, R23 ;  /* 0x0000000915177223 */ /* 0x0c0fe20000000017 */
[C---:B------:R-:W-:Y:S01]  /*8f10*/  FFMA R15, R22.reuse, R8, R15 ;  /* 0x00000008160f7223 */ /* 0x040fe2000000000f */
[CC--:B------:R-:W-:Y:S01]  /*8f20*/  FFMA R0, R21.reuse, R10.reuse, R24 ;  /* 0x0000000a15007223 */ /* 0x0c0fe20000000018 */
[CC--:B------:R-:W-:Y:S01]  /*8f30*/  FFMA R7, R22.reuse, R9.reuse, R20 ;  /* 0x0000000916077223 */ /* 0x0c0fe20000000014 */
[----:B------:R-:W-:Y:S01]  /*8f40*/  FFMA R20, R22, R10, R23 ;  /* 0x0000000a16147223 */ /* 0x000fe20000000017 */
[C---:B------:R-:W-:Y:S01]  /*8f50*/  FFMA R41, R26.reuse, R8, R13 ;  /* 0x000000081a297223 */ /* 0x040fe2000000000d */
[C---:B------:R-:W-:Y:S01]  /*8f60*/  FFMA R13, R26.reuse, R9, R15 ;  /* 0x000000091a0d7223 */ /* 0x040fe2000000000f */
[----:B------:R-:W-:Y:S01]  /*8f70*/  FFMA R12, R26, R10, R7 ;  /* 0x0000000a1a0c7223 */ /* 0x000fe20000000007 */
[-C--:B------:R-:W-:Y:S01]  /*8f80*/  FFMA R7, R21, R11.reuse, R38 ;  /* 0x0000000b15077223 */ /* 0x080fe20000000026 */
[-C--:B------:R-:W-:Y:S01]  /*8f90*/  FFMA R0, R22, R11.reuse, R0 ;  /* 0x0000000b16007223 */ /* 0x080fe20000000000 */
[----:B------:R-:W-:-:S02]  /*8fa0*/  FFMA R20, R26, R11, R20 ;  /* 0x0000000b1a147223 */ /* 0x000fc40000000014 */
[----:B------:R-:W0:Y:S01]  /*8fb0*/  LDS.128 R8, [R5+0x76a0] ;  /* 0x0076a00005087984 */ /* 0x000e220000000c00 */
[C---:B-1----:R-:W-:Y:S01]  /*8fc0*/  FFMA R25, R21.reuse, R2, R25 ;  /* 0x0000000215197223 */ /* 0x042fe20000000019 */
[----:B------:R-:W-:-:S03]  /*8fd0*/  FFMA R15, R21, R3, R27 ;  /* 0x00000003150f7223 */ /* 0x000fc6000000001b */
[-C--:B------:R-:W-:Y:S01]  /*8fe0*/  FFMA R19, R22, R3.reuse, R25 ;  /* 0x0000000316137223 */ /* 0x080fe20000000019 */
[C---:B-----5:R-:W-:Y:S01]  /*8ff0*/  FFMA R4, R32.reuse, R2, R4 ;  /* 0x0000000220047223 */ /* 0x060fe20000000004 */
[----:B------:R-:W-:-:S03]  /*9000*/  FFMA R48, R32, R3, R48 ;  /* 0x0000000320307223 */ /* 0x000fc60000000030 */
[C---:B------:R-:W-:Y:S01]  /*9010*/  FFMA R3, R31.reuse, R3, R4 ;  /* 0x000000031f037223 */ /* 0x040fe20000000004 */
[C---:B------:R-:W-:Y:S01]  /*9020*/  FFMA R47, R26.reuse, R18, R47 ;  /* 0x000000121a2f7223 */ /* 0x040fe2000000002f */
[-C--:B0-----:R-:W-:Y:S01]  /*9030*/  FFMA R2, R26, R8.reuse, R19 ;  /* 0x000000081a027223 */ /* 0x081fe20000000013 */
        /* <DEDUP_REMOVED lines=8> */
[----:B------:R-:W-:-:S02]  /*90c0*/  FFMA R15, R30, R9, R19 ;  /* 0x000000091e0f7223 */ /* 0x000fc40000000013 */
[----:B------:R-:W0:Y:S01]  /*90d0*/  LDS.128 R16, [R5+0x76b0] ;  /* 0x0076b00005107984 */ /* 0x000e220000000c00 */
[-C--:B------:R-:W-:Y:S01]  /*90e0*/  FFMA R35, R21, R9.reuse, R37 ;  /* 0x0000000915237223 */ /* 0x080fe20000000025 */
[C---:B------:R-:W-:Y:S01]  /*90f0*/  FFMA R25, R22.reuse, R9, R25 ;  /* 0x0000000916197223 */ /* 0x040fe20000000019 */
[-C--:B------:R-:W-:Y:S01]  /*9100*/  FFMA R37, R31, R10.reuse, R8 ;  /* 0x0000000a1f257223 */ /* 0x080fe20000000008 */
[CC--:B------:R-:W-:Y:S01]  /*9110*/  FFMA R9, R21.reuse, R10.reuse, R28 ;  /* 0x0000000a15097223 */ /* 0x0c0fe2000000001c */
        /* <DEDUP_REMOVED lines=10> */
[C---:B0-----:R-:W-:Y:S01]  /*91c0*/  FFMA R8, R32.reuse, R16, R41 ;  /* 0x0000001020087223 */ /* 0x041fe20000000029 */
[----:B------:R-:W-:-:S03]  /*91d0*/  FFMA R10, R32, R17, R13 ;  /* 0x00000011200a7223 */ /* 0x000fc6000000000d */
[----:B------:R-:W-:Y:S01]  /*91e0*/  FFMA R13, R31, R17, R8 ;  /* 0x000000111f0d7223 */ /* 0x000fe20000000008 */
[----:B------:R-:W-:-:S03]  /*91f0*/  FFMA R8, R32, R18, R12 ;  /* 0x0000001220087223 */ /* 0x000fc6000000000c */
[----:B------:R-:W-:Y:S02]  /*9200*/  FFMA R38, R30, R18, R13 ;  /* 0x000000121e267223 */ /* 0x000fe4000000000d */
[----:B------:R-:W0:Y:S01]  /*9210*/  LDS.64 R12, [R5+0x7330] ;  /* 0x00733000050c7984 */ /* 0x000e220000000a00 */
[-C--:B------:R-:W-:Y:S01]  /*9220*/  FFMA R11, R21, R16.reuse, R34 ;  /* 0x00000010150b7223 */ /* 0x080fe20000000022 */
[-C--:B------:R-:W-:Y:S01]  /*9230*/  FFMA R24, R26, R16.reuse, R9 ;  /* 0x000000101a187223 */ /* 0x080fe20000000009 */
[-C--:B------:R-:W-:Y:S01]  /*9240*/  FFMA R9, R31, R16.reuse, R46 ;  /* 0x000000101f097223 */ /* 0x080fe2000000002e */
[CC--:B------:R-:W-:Y:S01]  /*9250*/  FFMA R23, R21.reuse, R17.reuse, R36 ;  /* 0x0000001115177223 */ /* 0x0c0fe20000000024 */
[CC--:B------:R-:W-:Y:S01]  /*9260*/  FFMA R11, R22.reuse, R17.reuse, R11 ;  /* 0x00000011160b7223 */ /* 0x0c0fe2000000000b */
[----:B------:R-:W-:Y:S01]  /*9270*/  FFMA R29, R22, R16, R29 ;  /* 0x00000010161d7223 */ /* 0x000fe2000000001d */
[-C--:B------:R-:W-:Y:S01]  /*9280*/  FFMA R34, R30, R17.reuse, R9 ;  /* 0x000000111e227223 */ /* 0x080fe20000000009 */
[-C--:B------:R-:W-:Y:S01]  /*9290*/  FFMA R39, R21, R18.reuse, R39 ;  /* 0x0000001215277223 */ /* 0x080fe20000000027 */
[-C--:B------:R-:W-:Y:S01]  /*92a0*/  FFMA R36, R26, R18.reuse, R11 ;  /* 0x000000121a247223 */ /* 0x080fe2000000000b */
[-C--:B------:R-:W-:Y:S01]  /*92b0*/  FFMA R9, R22, R18.reuse, R23 ;  /* 0x0000001216097223 */ /* 0x080fe20000000017 */
[----:B------:R-:W-:Y:S01]  /*92c0*/  FFMA R11, R31, R18, R10 ;  /* 0x000000121f0b7223 */ /* 0x000fe2000000000a */
[----:B------:R-:W-:Y:S01]  /*92d0*/  FFMA R27, R30, R16, R27 ;  /* 0x000000101e1b7223 */ /* 0x000fe2000000001b */
[----:B------:R-:W-:Y:S01]  /*92e0*/  FFMA R29, R26, R17, R29 ;  /* 0x000000111a1d7223 */ /* 0x000fe2000000001d */
[-C--:B------:R-:W-:Y:S01]  /*92f0*/  FFMA R17, R21, R19.reuse, R40 ;  /* 0x0000001315117223 */ /* 0x080fe20000000028 */
[-C--:B------:R-:W-:Y:S01]  /*9300*/  FFMA R16, R22, R19.reuse, R39 ;  /* 0x0000001316107223 */ /* 0x080fe20000000027 */
[-C--:B------:R-:W-:Y:S01]  /*9310*/  FFMA R23, R32, R19.reuse, R20 ;  /* 0x0000001320177223 */ /* 0x080fe20000000014 */
[-C--:B------:R-:W-:Y:S01]  /*9320*/  FFMA R39, R26, R19.reuse, R9 ;  /* 0x000000131a277223 */ /* 0x080fe20000000009 */
[-C--:B------:R-:W-:Y:S01]  /*9330*/  FFMA R20, R31, R19.reuse, R8 ;  /* 0x000000131f147223 */ /* 0x080fe20000000008 */
[----:B------:R-:W-:-:S02]  /*9340*/  FFMA R40, R30, R19, R11 ;  /* 0x000000131e287223 */ /* 0x000fc4000000000b */
[----:B------:R-:W1:Y:S01]  /*9350*/  LDS.128 R8, [R5+0x76c0] ;  /* 0x0076c00005087984 */ /* 0x000e620000000c00 */
[-C--:B0-----:R-:W-:Y:S01]  /*9360*/  FFMA R18, R22, R12.reuse, R7 ;  /* 0x0000000c16127223 */ /* 0x081fe20000000007 */
[----:B------:R-:W-:Y:S02]  /*9370*/  FFMA R12, R26, R12, R0 ;  /* 0x0000000c1a0c7223 */ /* 0x000fe40000000000 */
[----:B------:R-:W2:Y:S04]  /*9380*/  LDG.E.CONSTANT R0, desc[UR12][R42.64+0x300] ;  /* 0x0003000c2a007981 */ /* 0x000ea8000c1e9900 */
[----:B------:R-:W3:Y:S01]  /*9390*/  LDG.E.CONSTANT R42, desc[UR12][R42.64+0x380] ;  /* 0x0003800c2a2a7981 */ /* 0x000ee2000c1e9900 */
[----:B------:R-:W-:Y:S01]  /*93a0*/  IADD3 R7, PT, PT, R14, 0xa00, RZ ;  /* 0x00000a000e077810 */ /* 0x000fe20007ffe0ff */
[----:B-1----:R-:W-:-:S04]  /*93b0*/  FFMA R19, R21, R9, R6 ;  /* 0x0000000915137223 */ /* 0x002fc80000000006 */
[----:B------:R-:W-:-:S06]  /*93c0*/  IMAD.WIDE.U32 R6, R7, 0x4, R44 ;  /* 0x0000000407067825 */ /* 0x000fcc00078e002c */
[----:B------:R0:W4:Y:S01]  /*93d0*/  LDG.E.CONSTANT R7, desc[UR12][R6.64] ;  /* 0x0000000c06077981 */ /* 0x000122000c1e9900 */
[-C--:B------:R-:W-:Y:S01]  /*93e0*/  FFMA R46, R21, R8.reuse, R33 ;  /* 0x00000008152e7223 */ /* 0x080fe20000000021 */
[----:B------:R-:W-:Y:S01]  /*93f0*/  FFMA R21, R26, R13, R18 ;  /* 0x0000000d1a157223 */ /* 0x000fe20000000012 */
[C---:B------:R-:W-:Y:S02]  /*9400*/  FFMA R13, R22.reuse, R8, R17 ;  /* 0x00000008160d7223 */ /* 0x040fe40000000011 */
[CC--:B------:R-:W-:Y:S01]  /*9410*/  FFMA R17, R22.reuse, R9.reuse, R46 ;  /* 0x0000000916117223 */ /* 0x0c0fe2000000002e */
[----:B------:R-:W-:Y:S01]  /*9420*/  FFMA R22, R22, R10, R19 ;  /* 0x0000000a16167223 */ /* 0x000fe20000000013 */
[C---:B------:R-:W-:Y:S02]  /*9430*/  FFMA R33, R26.reuse, R8, R16 ;  /* 0x000000081a217223 */ /* 0x040fe40000000010 */
[----:B0-----:R-:W-:Y:S02]  /*9440*/  FFMA R6, R26, R10, R17 ;  /* 0x0000000a1a067223 */ /* 0x001fe40000000011 */
[----:B------:R-:W0:Y:S01]  /*9450*/  LDS.128 R16, [R5+0x7a30] ;  /* 0x007a300005107984 */ /* 0x000e220000000c00 */
[CC--:B------:R-:W-:Y:S01]  /*9460*/  FFMA R23, R31.reuse, R8.reuse, R23 ;  /* 0x000000081f177223 */ /* 0x0c0fe20000000017 */
[-C--:B------:R-:W-:Y:S01]  /*9470*/  FFMA R21, R32, R9.reuse, R21 ;  /* 0x0000000920157223 */ /* 0x080fe20000000015 */
[C---:B------:R-:W-:Y:S01]  /*9480*/  FFMA R13, R26.reuse, R9, R13 ;  /* 0x000000091a0d7223 */ /* 0x040fe2000000000d */
[----:B------:R-:W-:Y:S01]  /*9490*/  FFMA R41, R26, R11, R22 ;  /* 0x0000000b1a297223 */ /* 0x000fe20000000016 */
[C---:B------:R-:W-:Y:S01]  /*94a0*/  FFMA R43, R30.reuse, R8, R20 ;  /* 0x000000081e2b7223 */ /* 0x040fe20000000014 */
[----:B------:R-:W-:Y:S01]  /*94b0*/  FFMA R46, R30, R9, R23 ;  /* 0x000000091e2e7223 */ /* 0x000fe20000000017 */
[----:B------:R-:W-:-:S02]  /*94c0*/  FFMA R26, R31, R10, R21 ;  /* 0x0000000a1f1a7223 */ /* 0x000fc40000000015 */
[----:B------:R-:W1:Y:S01]  /*94d0*/  LDS.128 R20, [R5+0x7a40] ;  /* 0x007a400005147984 */ /* 0x000e620000000c00 */
[----:B------:R-:W-:Y:S01]  /*94e0*/  FFMA R12, R32, R8, R12 ;  /* 0x00000008200c7223 */ /* 0x000fe2000000000c */
[----:B------:R-:W-:-:S03]  /*94f0*/  FFMA R26, R30, R11, R26 ;  /* 0x0000000b1e1a7223 */ /* 0x000fc6000000001a */
[----:B------:R-:W-:-:S04]  /*9500*/  FFMA R47, R31, R9, R12 ;  /* 0x000000091f2f7223 */ /* 0x000fc8000000000c */
[----:B------:R-:W-:Y:S01]  /*9510*/  FFMA R47, R30, R10, R47 ;  /* 0x0000000a1e2f7223 */ /* 0x000fe2000000002f */
[C---:B0-----:R-:W-:Y:S01]  /*9520*/  FFMA R2, R32.reuse, R16, R2 ;  /* 0x0000001020027223 */ /* 0x041fe20000000002 */
[----:B------:R-:W-:-:S03]  /*9530*/  FFMA R4, R32, R17, R4 ;  /* 0x0000001120047223 */ /* 0x000fc60000000004 */
[C---:B------:R-:W-:Y:S01]  /*9540*/  FFMA R11, R31.reuse, R17, R2 ;  /* 0x000000111f0b7223 */ /* 0x040fe20000000002 */
[-C--:B------:R-:W-:Y:S01]  /*9550*/  FFMA R2, R32, R18.reuse, R25 ;  /* 0x0000001220027223 */ /* 0x080fe20000000019 */
[----:B------:R-:W-:-:S03]  /*9560*/  FFMA R9, R31, R18, R4 ;  /* 0x000000121f097223 */ /* 0x000fc60000000004 */
[-C--:B------:R-:W-:Y:S01]  /*9570*/  FFMA R49, R31, R19.reuse, R2 ;  /* 0x000000131f317223 */ /* 0x080fe20000000002 */
[----:B-1----:R-:W-:Y:S01]  /*9580*/  FFMA R36, R32, R22, R36 ;  /* 0x0000001620247223 */ /* 0x002fe20000000024 */
[----:B--2---:R-:W-:Y:S01]  /*9590*/  FFMA R3, R0, R16, R3 ;  /* 0x0000001000037223 */ /* 0x004fe20000000003 */
[-C--:B------:R-:W-:Y:S01]  /*95a0*/  FFMA R16, R32, R19.reuse, R35 ;  /* 0x0000001320107223 */ /* 0x080fe20000000023 */
[----:B------:R-:W-:Y:S02]  /*95b0*/  FFMA R35, R30, R19, R9 ;  /* 0x000000131e237223 */ /* 0x000fe40000000009 */
[----:B---3--:R-:W-:Y:S01]  /*95c0*/  FFMA R12, R42, R17, R3 ;  /* 0x000000112a0c7223 */ /* 0x008fe20000000003 */
[-C--:B------:R-:W-:Y:S01]  /*95d0*/  FFMA R3, R30, R18.reuse, R11 ;  /* 0x000000121e037223 */ /* 0x080fe2000000000b */
[----:B------:R-:W-:-:S04]  /*95e0*/  FFMA R11, R0, R18, R28 ;  /* 0x00000012000b7223 */ /* 0x000fc8000000001c */
[----:B------:R-:W-:Y:S02]  /*95f0*/  FFMA R2, R42, R19, R11 ;  /* 0x000000132a027223 */ /* 0x000fe4000000000b */
[----:B------:R-:W0:Y:S01]  /*9600*/  LDS.128 R8, [R5+0x7a50] ;  /* 0x007a500005087984 */ /* 0x000e220000000c00 */
[----:B------:R-:W-:-:S04]  /*9610*/  FFMA R15, R0, R17, R15 ;  /* 0x00000011000f7223 */ /* 0x000fc8000000000f */
[----:B------:R-:W-:Y:S01]  /*9620*/  FFMA R4, R42, R18, R15 ;  /* 0x000000122a047223 */ /* 0x000fe2000000000f */
[-C--:B------:R-:W-:Y:S01]  /*9630*/  FFMA R15, R0, R19.reuse, R37 ;  /* 0x00000013000f7223 */ /* 0x080fe20000000025 */
[-C--:B------:R-:W-:Y:S02]  /*9640*/  FFMA R17, R31, R20.reuse, R16 ;  /* 0x000000141f117223 */ /* 0x080fe40000000010 */
[C---:B----4-:R-:W-:Y:S01]  /*9650*/  FFMA R25, R7.reuse, R19, R4 ;  /* 0x0000001307197223 */ /* 0x050fe20000000004 */
[-C--:B------:R-:W-:Y:S01]  /*9660*/  FFMA R4, R32, R20.reuse, R24 ;  /* 0x0000001420047223 */ /* 0x080fe20000000018 */
        /* <DEDUP_REMOVED lines=8> */
[-C--:B------:R-:W-:Y:S01]  /*96f0*/  FFMA R4, R42, R21.reuse, R19 ;  /* 0x000000152a047223 */ /* 0x080fe20000000013 */
[----:B------:R-:W-:-:S02]  /*9700*/  FFMA R24, R7, R21, R24 ;  /* 0x0000001507187223 */ /* 0x000fc40000000018 */
[----:B------:R-:W1:Y:S01]  /*9710*/  LDS.64 R20, [R5+0x7a60] ;  /* 0x007a600005147984 */ /* 0x000e620000000a00 */
[CC--:B------:R-:W-:Y:S01]  /*9720*/  FFMA R19, R31.reuse, R22.reuse, R2 ;  /* 0x000000161f137223 */ /* 0x0c0fe20000000002 */
[-C--:B------:R-:W-:Y:S01]  /*9730*/  FFMA R34, R30, R22.reuse, R27 ;  /* 0x000000161e227223 */ /* 0x080fe2000000001b */
[-C--:B------:R-:W-:Y:S01]  /*9740*/  FFMA R27, R0, R22.reuse, R38 ;  /* 0x00000016001b7223 */ /* 0x080fe20000000026 */
[----:B------:R-:W-:Y:S01]  /*9750*/  FFMA R2, R42, R22, R17 ;  /* 0x000000162a027223 */ /* 0x000fe20000000011 */
[-C--:B------:R-:W-:Y:S01]  /*9760*/  FFMA R16, R32, R23.reuse, R39 ;  /* 0x0000001720107223 */ /* 0x080fe20000000027 */
[-C--:B------:R-:W-:Y:S01]  /*9770*/  FFMA R17, R31, R23.reuse, R36 ;  /* 0x000000171f117223 */ /* 0x080fe20000000024 */
[C---:B------:R-:W-:Y:S01]  /*9780*/  FFMA R12, R7.reuse, R18, R12 ;  /* 0x00000012070c7223 */ /* 0x040fe2000000000c */
[-C--:B------:R-:W-:Y:S01]  /*9790*/  FFMA R36, R30, R23.reuse, R19 ;  /* 0x000000171e247223 */ /* 0x080fe20000000013 */
[C---:B------:R-:W-:Y:S01]  /*97a0*/  FFMA R22, R7.reuse, R22, R4 ;  /* 0x0000001607167223 */ /* 0x040fe20000000004 */
[-C--:B------:R-:W-:Y:S01]  /*97b0*/  FFMA R19, R0, R23.reuse, R40 ;  /* 0x0000001700137223 */ /* 0x080fe20000000028 */
[-C--:B------:R-:W-:Y:S01]  /*97c0*/  FFMA R18, R42, R23.reuse, R27 ;  /* 0x000000172a127223 */ /* 0x080fe2000000001b */
[----:B------:R-:W-:Y:S01]  /*97d0*/  FFMA R23, R7, R23, R2 ;  /* 0x0000001707177223 */ /* 0x000fe20000000002 */
[----:B0-----:R-:W-:Y:S01]  /*97e0*/  FFMA R28, R32, R8, R33 ;  /* 0x00000008201c7223 */ /* 0x001fe20000000021 */
[----:B------:R-:W-:Y:S01]  /*97f0*/  IADD3 R33, PT, PT, R14, 0xa20, RZ ;  /* 0x00000a200e217810 */ /* 0x000fe20007ffe0ff */
[C---:B------:R-:W-:Y:S01]  /*9800*/  FFMA R4, R32.reuse, R9, R13 ;  /* 0x0000000920047223 */ /* 0x040fe2000000000d */
[C---:B------:R-:W-:Y:S01]  /*9810*/  FFMA R2, R32.reuse, R10, R6 ;  /* 0x0000000a20027223 */ /* 0x040fe20000000006 */
[----:B------:R-:W-:Y:S01]  /*9820*/  FFMA R41, R32, R11, R41 ;  /* 0x0000000b20297223 */ /* 0x000fe20000000029 */
[-C--:B------:R-:W-:Y:S01]  /*9830*/  FFMA R13, R31, R8.reuse, R16 ;  /* 0x000000081f0d7223 */ /* 0x080fe20000000010 */
[----:B------:R-:W-:Y:S01]  /*9840*/  FFMA R29, R0, R8, R43 ;  /* 0x00000008001d7223 */ /* 0x000fe2000000002b */
[----:B------:R-:W-:-:S04]  /*9850*/  IMAD.WIDE.U32 R32, R33, 0x4, R44 ;  /* 0x0000000421207825 */ /* 0x000fc800078e002c */
[-C--:B------:R-:W-:Y:S01]  /*9860*/  FFMA R38, R30, R8.reuse, R17 ;  /* 0x000000081e267223 */ /* 0x080fe20000000011 */
[-C--:B------:R-:W-:Y:S01]  /*9870*/  FFMA R6, R42, R8.reuse, R19 ;  /* 0x000000082a067223 */ /* 0x080fe20000000013 */
[----:B------:R-:W-:Y:S01]  /*9880*/  FFMA R27, R7, R8, R18 ;  /* 0x00000008071b7223 */ /* 0x000fe20000000012 */
[-C--:B------:R-:W-:Y:S01]  /*9890*/  FFMA R43, R30, R9.reuse, R13 ;  /* 0x000000091e2b7223 */ /* 0x080fe2000000000d */
[-C--:B------:R-:W-:Y:S01]  /*98a0*/  FFMA R8, R42, R9.reuse, R29 ;  /* 0x000000092a087223 */ /* 0x080fe2000000001d */
[CC--:B------:R-:W-:Y:S01]  /*98b0*/  FFMA R17, R31.reuse, R9.reuse, R28 ;  /* 0x000000091f117223 */ /* 0x0c0fe2000000001c */
[-C--:B------:R-:W-:Y:S02]  /*98c0*/  FFMA R13, R31, R10.reuse, R4 ;  /* 0x0000000a1f0d7223 */ /* 0x080fe40000000004 */
[----:B------:R-:W2:Y:S01]  /*98d0*/  LDG.E.CONSTANT R4, desc[UR12][R32.64] ;  /* 0x0000000c20047981 */ /* 0x000ea2000c1e9900 */
[CC--:B------:R-:W-:Y:S01]  /*98e0*/  FFMA R28, R7.reuse, R9.reuse, R6 ;  /* 0x00000009071c7223 */ /* 0x0c0fe20000000006 */
[----:B------:R-:W-:Y:S01]  /*98f0*/  FFMA R19, R0, R9, R46 ;  /* 0x0000000900137223 */ /* 0x000fe2000000002e */
[-C--:B------:R-:W-:Y:S01]  /*9900*/  FFMA R6, R30, R10.reuse, R17 ;  /* 0x0000000a1e067223 */ /* 0x080fe20000000011 */
[-C--:B------:R-:W-:Y:S01]  /*9910*/  FFMA R29, R7, R10.reuse, R8 ;  /* 0x0000000a071d7223 */ /* 0x080fe20000000008 */
[CC--:B------:R-:W-:Y:S01]  /*9920*/  FFMA R17, R31.reuse, R11.reuse, R2 ;  /* 0x0000000b1f117223 */ /* 0x0c0fe20000000002 */
[----:B------:R-:W0:Y:S04]  /*9930*/  LDS.64 R8, [R5+0x7dc8] ;  /* 0x007dc80005087984 */ /* 0x000e280000000a00 */
[----:B------:R-:W3:Y:S01]  /*9940*/  LDG.E.CONSTANT R2, desc[UR12][R32.64+0x80] ;  /* 0x0000800c20027981 */ /* 0x000ee2000c1e9900 */
[-C--:B------:R-:W-:Y:S01]  /*9950*/  FFMA R47, R0, R10.reuse, R47 ;  /* 0x0000000a002f7223 */ /* 0x080fe2000000002f */
[----:B------:R-:W-:Y:S01]  /*9960*/  FFMA R16, R42, R10, R19 ;  /* 0x0000000a2a107223 */ /* 0x000fe20000000013 */
[-C--:B-1----:R-:W-:Y:S01]  /*9970*/  FFMA R10, R31, R20.reuse, R41 ;  /* 0x000000141f0a7223 */ /* 0x082fe20000000029 */
[-C--:B------:R-:W-:Y:S01]  /*9980*/  FFMA R19, R0, R11.reuse, R26 ;  /* 0x0000000b00137223 */ /* 0x080fe2000000001a */
[----:B------:R-:W-:Y:S01]  /*9990*/  FFMA R18, R42, R11, R47 ;  /* 0x0000000b2a127223 */ /* 0x000fe2000000002f */
[CC--:B------:R-:W-:Y:S01]  /*99a0*/  FFMA R40, R30.reuse, R20.reuse, R17 ;  /* 0x000000141e287223 */ /* 0x0c0fe20000000011 */
[----:B------:R-:W-:Y:S01]  /*99b0*/  FFMA R41, R30, R21, R10 ;  /* 0x000000151e297223 */ /* 0x000fe2000000000a */
[-C--:B------:R-:W-:Y:S01]  /*99c0*/  FFMA R10, R42, R20.reuse, R19 ;  /* 0x000000142a0a7223 */ /* 0x080fe20000000013 */
[C---:B------:R-:W-:Y:S01]  /*99d0*/  FFMA R26, R7.reuse, R11, R16 ;  /* 0x0000000b071a7223 */ /* 0x040fe20000000010 */
[----:B------:R-:W-:-:S02]  /*99e0*/  FFMA R20, R7, R20, R18 ;  /* 0x0000001407147223 */ /* 0x000fc40000000012 */
[----:B------:R-:W1:Y:S01]  /*99f0*/  LDS.128 R16, [R5+0x7dd0] ;  /* 0x007dd00005107984 */ /* 0x000e620000000c00 */
[----:B------:R-:W-:Y:S01]  /*9a00*/  FFMA R13, R30, R11, R13 ;  /* 0x0000000b1e0d7223 */ /* 0x000fe2000000000d */
[----:B------:R-:W-:Y:S01]  /*9a10*/  FFMA R31, R7, R21, R10 ;  /* 0x00000015071f7223 */ /* 0x000fe2000000000a */
[----:B0-----:R-:W-:Y:S02]  /*9a20*/  FFMA R11, R0, R8, R3 ;  /* 0x00000008000b7223 */ /* 0x001fe40000000003 */
[----:B------:R-:W4:Y:S02]  /*9a30*/  LDG.E.CONSTANT R3, desc[UR12][R32.64+0x100] ;  /* 0x0001000c20037981 */ /* 0x000f24000c1e9900 */
[-C--:B------:R-:W-:Y:S01]  /*9a40*/  FFMA R11, R42, R9.reuse, R11 ;  /* 0x000000092a0b7223 */ /* 0x080fe2000000000b */
[----:B------:R-:W-:-:S03]  /*9a50*/  FFMA R35, R0, R9, R35 ;  /* 0x0000000900237223 */ /* 0x000fc60000000023 */
[CC--:B-1----:R-:W-:Y:S02]  /*9a60*/  FFMA R21, R7.reuse, R16.reuse, R11 ;  /* 0x0000001007157223 */ /* 0x0c2fe4000000000b */
[----:B------:R-:W0:Y:S01]  /*9a70*/  LDS.128 R8, [R5+0x7de0] ;  /* 0x007de00005087984 */ /* 0x000e220000000c00 */
[-C--:B------:R-:W-:Y:S01]  /*9a80*/  FFMA R37, R0, R16.reuse, R37 ;  /* 0x0000001000257223 */ /* 0x080fe20000000025 */
[----:B------:R-:W-:Y:S01]  /*9a90*/  FFMA R30, R42, R16, R35 ;  /* 0x000000102a1e7223 */ /* 0x000fe20000000023 */
[-C--:B------:R-:W-:Y:S02]  /*9aa0*/  FFMA R35, R0, R17.reuse, R48 ;  /* 0x0000001100237223 */ /* 0x080fe40000000030 */
[-C--:B------:R-:W-:Y:S01]  /*9ab0*/  FFMA R16, R42, R17.reuse, R37 ;  /* 0x000000112a107223 */ /* 0x080fe20000000025 */
[C---:B------:R-:W-:Y:S01]  /*9ac0*/  FFMA R30, R7.reuse, R17, R30 ;  /* 0x00000011071e7223 */ /* 0x040fe2000000001e */
[C---:B------:R-:W-:Y:S02]  /*9ad0*/  FFMA R17, R0.reuse, R19, R36 ;  /* 0x0000001300117223 */ /* 0x040fe40000000024 */
[-C--:B------:R-:W-:Y:S01]  /*9ae0*/  FFMA R37, R7, R18.reuse, R16 ;  /* 0x0000001207257223 */ /* 0x080fe20000000010 */
[-C--:B------:R-:W-:Y:S01]  /*9af0*/  FFMA R34, R0, R18.reuse, R34 ;  /* 0x0000001200227223 */ /* 0x080fe20000000022 */
[----:B------:R-:W-:-:S03]  /*9b00*/  FFMA R46, R42, R18, R35 ;  /* 0x000000122a2e7223 */ /* 0x000fc60000000023 */
[CC--:B------:R-:W-:Y:S01]  /*9b10*/  FFMA R34, R42.reuse, R19.reuse, R34 ;  /* 0x000000132a227223 */ /* 0x0c0fe20000000022 */
[----:B------:R-:W-:Y:S01]  /*9b20*/  FFMA R39, R7, R19, R46 ;  /* 0x0000001307277223 */ /* 0x000fe2000000002e */
[----:B0-----:R-:W-:-:S04]  /*9b30*/  FFMA R16, R42, R8, R17 ;  /* 0x000000082a107223 */ /* 0x001fc80000000011 */
[C---:B------:R-:W-:Y:S02]  /*9b40*/  FFMA R35, R7.reuse, R9, R16 ;  /* 0x0000000907237223 */ /* 0x040fe40000000010 */
[----:B------:R-:W0:Y:S01]  /*9b50*/  LDS.128 R16, [R5+0x7df0] ;  /* 0x007df00005107984 */ /* 0x000e220000000c00 */
[C---:B------:R-:W-:Y:S01]  /*9b60*/  FFMA R6, R0.reuse, R10, R6 ;  /* 0x0000000a00067223 */ /* 0x040fe20000000006 */
[-C--:B------:R-:W-:Y:S01]  /*9b70*/  FFMA R36, R0, R8.reuse, R38 ;  /* 0x0000000800247223 */ /* 0x080fe20000000026 */
[----:B------:R-:W-:Y:S02]  /*9b80*/  FFMA R34, R7, R8, R34 ;  /* 0x0000000807227223 */ /* 0x000fe40000000022 */
[----:B------:R-:W-:Y:S02]  /*9b90*/  FFMA R8, R42, R11, R6 ;  /* 0x0000000b2a087223 */ /* 0x000fe40000000006 */
[----:B------:R-:W5:Y:S01]  /*9ba0*/  LDG.E.CONSTANT R6, desc[UR12][R32.64+0x180] ;  /* 0x0001800c20067981 */ /* 0x000f62000c1e9900 */
[-C--:B------:R-:W-:Y:S01]  /*9bb0*/  FFMA R43, R0, R9.reuse, R43 ;  /* 0x00000009002b7223 */ /* 0x080fe2000000002b */
[----:B------:R-:W-:Y:S01]  /*9bc0*/  FFMA R36, R42, R9, R36 ;  /* 0x000000092a247223 */ /* 0x000fe20000000024 */
[----:B------:R-:W-:-:S02]  /*9bd0*/  FFMA R9, R0, R11, R13 ;  /* 0x0000000b00097223 */ /* 0x000fc4000000000d */
[----:B------:R-:W5:Y:S01]  /*9be0*/  LDG.E.CONSTANT R13, desc[UR12][R32.64+0x200] ;  /* 0x0002000c200d7981 */ /* 0x000f62000c1e9900 */
[C---:B0-----:R-:W-:Y:S01]  /*9bf0*/  FFMA R40, R0.reuse, R16, R40 ;  /* 0x0000001000287223 */ /* 0x041fe20000000028 */
[-C--:B------:R-:W-:Y:S02]  /*9c00*/  FFMA R41, R0, R17.reuse, R41 ;  /* 0x0000001100297223 */ /* 0x080fe40000000029 */
[----:B------:R-:W5:Y:S01]  /*9c10*/  LDG.E.CONSTANT R0, desc[UR12][R32.64+0x280] ;  /* 0x0002800c20007981 */ /* 0x000f62000c1e9900 */
[CC--:B------:R-:W-:Y:S01]  /*9c20*/  FFMA R38, R42.reuse, R10.reuse, R43 ;  /* 0x0000000a2a267223 */ /* 0x0c0fe2000000002b */
[C---:B------:R-:W-:Y:S01]  /*9c30*/  FFMA R36, R7.reuse, R10, R36 ;  /* 0x0000000a07247223 */ /* 0x040fe20000000024 */
[C---:B------:R-:W-:Y:S01]  /*9c40*/  FFMA R10, R42.reuse, R16, R9 ;  /* 0x000000102a0a7223 */ /* 0x040fe20000000009 */
[C---:B------:R-:W-:Y:S01]  /*9c50*/  FFMA R40, R42.reuse, R17, R40 ;  /* 0x000000112a287223 */ /* 0x040fe20000000028 */
[----:B------:R-:W-:Y:S01]  /*9c60*/  FFMA R46, R42, R18, R41 ;  /* 0x000000122a2e7223 */ /* 0x000fe20000000029 */
[C---:B------:R-:W-:Y:S01]  /*9c70*/  FFMA R38, R7.reuse, R11, R38 ;  /* 0x0000000b07267223 */ /* 0x040fe20000000026 */
[C---:B------:R-:W-:Y:S01]  /*9c80*/  FFMA R41, R7.reuse, R16, R8 ;  /* 0x0000001007297223 */ /* 0x040fe20000000008 */
[----:B------:R-:W-:-:S02]  /*9c90*/  FFMA R42, R7, R17, R10 ;  /* 0x00000011072a7223 */ /* 0x000fc4000000000a */
[----:B------:R-:W2:Y:S01]  /*9ca0*/  LDS.128 R8, [R5+0x8160] ;  /* 0x0081600005087984 */ /* 0x000ea20000000c00 */
[C---:B------:R-:W-:Y:S01]  /*9cb0*/  FFMA R40, R7.reuse, R18, R40 ;  /* 0x0000001207287223 */ /* 0x040fe20000000028 */
[----:B------:R-:W-:Y:S01]  /*9cc0*/  FFMA R7, R7, R19, R46 ;  /* 0x0000001307077223 */ /* 0x000fe2000000002e */
[----:B--2---:R-:W-:-:S04]  /*9cd0*/  FFMA R17, R4, R8, R12 ;  /* 0x0000000804117223 */ /* 0x004fc8000000000c */
[-C--:B---3--:R-:W-:Y:S02]  /*9ce0*/  FFMA R8, R2, R9.reuse, R17 ;  /* 0x0000000902087223 */ /* 0x088fe40000000011 */
[----:B------:R-:W0:Y:S01]  /*9cf0*/  LDS.128 R16, [R5+0x8170] ;  /* 0x0081700005107984 */ /* 0x000e220000000c00 */
[C---:B------:R-:W-:Y:S01]  /*9d00*/  FFMA R25, R4.reuse, R9, R25 ;  /* 0x0000000904197223 */ /* 0x040fe20000000019 */
[----:B------:R-:W-:-:S03]  /*9d10*/  FFMA R9, R4, R10, R15 ;  /* 0x0000000a04097223 */ /* 0x000fc6000000000f */
[-C--:B------:R-:W-:Y:S01]  /*9d20*/  FFMA R46, R2, R10.reuse, R25 ;  /* 0x0000000a022e7223 */ /* 0x080fe20000000019 */
[-C--:B------:R-:W-:Y:S01]  /*9d30*/  FFMA R25, R4, R11.reuse, R24 ;  /* 0x0000000b04197223 */ /* 0x080fe20000000018 */
[CC--:B------:R-:W-:Y:S01]  /*9d40*/  FFMA R9, R2.reuse, R11.reuse, R9 ;  /* 0x0000000b02097223 */ /* 0x0c0fe20000000009 */
[C---:B----4-:R-:W-:Y:S02]  /*9d50*/  FFMA R15, R3.reuse, R10, R8 ;  /* 0x0000000a030f7223 */ /* 0x050fe40000000008 */
[-C--:B0-----:R-:W-:Y:S01]  /*9d60*/  FFMA R8, R2, R16.reuse, R25 ;  /* 0x0000001002087223 */ /* 0x081fe20000000019 */
[C---:B------:R-:W-:Y:S01]  /*9d70*/  FFMA R46, R3.reuse, R11, R46 ;  /* 0x0000000b032e7223 */ /* 0x040fe2000000002e */
[CC--:B------:R-:W-:Y:S02]  /*9d80*/  FFMA R48, R3.reuse, R16.reuse, R9 ;  /* 0x0000001003307223 */ /* 0x0c0fe40000000009 */
[-C--:B------:R-:W-:Y:S02]  /*9d90*/  FFMA R47, R3, R17.reuse, R8 ;  /* 0x00000011032f7223 */ /* 0x080fe40000000008 */
[----:B------:R-:W0:Y:S01]  /*9da0*/  LDS.128 R8, [R5+0x8180] ;  /* 0x0081800005087984 */ /* 0x000e220000000c00 */
[C---:B------:R-:W-:Y:S01]  /*9db0*/  FFMA R12, R4.reuse, R16, R22 ;  /* 0x00000010040c7223 */ /* 0x040fe20000000016 */
[C---:B------:R-:W-:Y:S01]  /*9dc0*/  FFMA R23, R4.reuse, R17, R23 ;  /* 0x0000001104177223 */ /* 0x040fe20000000017 */
[----:B------:R-:W-:-:S02]  /*9dd0*/  FFMA R27, R4, R18, R27 ;  /* 0x00000012041b7223 */ /* 0x000fc4000000001b */
[C---:B------:R-:W-:Y:S01]  /*9de0*/  FFMA R12, R2.reuse, R17, R12 ;  /* 0x00000011020c7223 */ /* 0x040fe2000000000c */
[-C--:B------:R-:W-:Y:S01]  /*9df0*/  FFMA R22, R2, R18.reuse, R23 ;  /* 0x0000001202167223 */ /* 0x080fe20000000017 */
[-C--:B------:R-:W-:Y:S01]  /*9e00*/  FFMA R17, R4, R19.reuse, R28 ;  /* 0x0000001304117223 */ /* 0x080fe2000000001c */
[CC--:B------:R-:W-:Y:S01]  /*9e10*/  FFMA R27, R2.reuse, R19.reuse, R27 ;  /* 0x00000013021b7223 */ /* 0x0c0fe2000000001b */
[C---:B------:R-:W-:Y:S01]  /*9e20*/  FFMA R43, R3.reuse, R18, R12 ;  /* 0x00000012032b7223 */ /* 0x040fe2000000000c */
[C---:B------:R-:W-:Y:S01]  /*9e30*/  FFMA R22, R3.reuse, R19, R22 ;  /* 0x0000001303167223 */ /* 0x040fe20000000016 */
[-C--:B0-----:R-:W-:Y:S01]  /*9e40*/  FFMA R12, R2, R8.reuse, R17 ;  /* 0x00000008020c7223 */ /* 0x081fe20000000011 */
[CC--:B------:R-:W-:Y:S01]  /*9e50*/  FFMA R19, R4.reuse, R9.reuse, R26 ;  /* 0x0000000904137223 */ /* 0x0c0fe2000000001a */
[-C--:B------:R-:W-:Y:S01]  /*9e60*/  FFMA R29, R4, R8.reuse, R29 ;  /* 0x00000008041d7223 */ /* 0x080fe2000000001d */
[C---:B------:R-:W-:Y:S01]  /*9e70*/  FFMA R27, R3.reuse, R8, R27 ;  /* 0x00000008031b7223 */ /* 0x040fe2000000001b */
[CC--:B------:R-:W-:Y:S01]  /*9e80*/  FFMA R25, R3.reuse, R9.reuse, R12 ;  /* 0x0000000903197223 */ /* 0x0c0fe2000000000c */
[----:B------:R-:W0:Y:S01]  /*9e90*/  LDS.64 R16, [R5+0x84f8] ;  /* 0x0084f80005107984 */ /* 0x000e220000000a00 */
[CC--:B------:R-:W-:Y:S01]  /*9ea0*/  FFMA R8, R2.reuse, R10.reuse, R19 ;  /* 0x0000000a02087223 */ /* 0x0c0fe20000000013 */
[----:B------:R-:W-:Y:S01]  /*9eb0*/  FFMA R24, R2, R9, R29 ;  /* 0x0000000902187223 */ /* 0x000fe2000000001d */
[CC--:B------:R-:W-:Y:S01]  /*9ec0*/  FFMA R12, R4.reuse, R10.reuse, R20 ;  /* 0x0000000a040c7223 */ /* 0x0c0fe20000000014 */
[-C--:B------:R-:W-:Y:S01]  /*9ed0*/  FFMA R20, R4, R11.reuse, R31 ;  /* 0x0000000b04147223 */ /* 0x080fe2000000001f */
[CC--:B------:R-:W-:Y:S01]  /*9ee0*/  FFMA R29, R3.reuse, R11.reuse, R8 ;  /* 0x0000000b031d7223 */ /* 0x0c0fe20000000008 */
[----:B------:R-:W-:Y:S01]  /*9ef0*/  FFMA R24, R3, R10, R24 ;  /* 0x0000000a03187223 */ /* 0x000fe20000000018 */
[----:B------:R-:W-:-:S02]  /*9f00*/  FFMA R12, R2, R11, R12 ;  /* 0x0000000b020c7223 */ /* 0x000fc4000000000c */
[----:B------:R-:W1:Y:S01]  /*9f10*/  LDS.128 R8, [R5+0x8500] ;  /* 0x0085000005087984 */ /* 0x000e620000000c00 */
[-C--:B0-----:R-:W-:Y:S01]  /*9f20*/  FFMA R21, R4, R16.reuse, R21 ;  /* 0x0000001004157223 */ /* 0x081fe20000000015 */
[----:B-----5:R-:W-:Y:S01]  /*9f30*/  FFMA R16, R6, R16, R15 ;  /* 0x0000001006107223 */ /* 0x020fe2000000000f */
[-C--:B------:R-:W-:Y:S01]  /*9f40*/  FFMA R15, R4, R17.reuse, R30 ;  /* 0x00000011040f7223 */ /* 0x080fe2000000001e */
[-C--:B------:R-:W-:Y:S01]  /*9f50*/  FFMA R46, R6, R17.reuse, R46 ;  /* 0x00000011062e7223 */ /* 0x080fe2000000002e */
[CC--:B------:R-:W-:Y:S01]  /*9f60*/  FFMA R18, R2.reuse, R17.reuse, R21 ;  /* 0x0000001102127223 */ /* 0x0c0fe20000000015 */
[C---:B------:R-:W-:Y:S01]  /*9f70*/  FFMA R21, R13.reuse, R17, R16 ;  /* 0x000000110d157223 */ /* 0x040fe20000000010 */
[-C--:B-1----:R-:W-:Y:S01]  /*9f80*/  FFMA R16, R2, R8.reuse, R15 ;  /* 0x0000000802107223 */ /* 0x082fe2000000000f */
[-C--:B------:R-:W-:Y:S01]  /*9f90*/  FFMA R17, R13, R8.reuse, R46 ;  /* 0x000000080d117223 */ /* 0x080fe2000000002e */
[C---:B------:R-:W-:Y:S02]  /*9fa0*/  FFMA R15, R3.reuse, R8, R18 ;  /* 0x00000008030f7223 */ /* 0x040fe40000000012 */
[-C--:B------:R-:W-:Y:S01]  /*9fb0*/  FFMA R23, R3, R9.reuse, R16 ;  /* 0x0000000903177223 */ /* 0x080fe20000000010 */
[----:B------:R-:W-:-:S02]  /*9fc0*/  FFMA R28, R0, R9, R17 ;  /* 0x00000009001c7223 */ /* 0x000fc40000000011 */
[----:B------:R-:W0:Y:S01]  /*9fd0*/  LDS.128 R16, [R5+0x8510] ;  /* 0x0085100005107984 */ /* 0x000e220000000c00 */
        /* <DEDUP_REMOVED lines=23> */
[CC--:B------:R-:W-:Y:S01]  /*a150*/  FFMA R11, R4.reuse, R16.reuse, R36 ;  /* 0x00000010040b7223 */ /* 0x0c0fe20000000024 */
[C---:B------:R-:W-:Y:S01]  /*a160*/  FFMA R31, R13.reuse, R16, R10 ;  /* 0x000000100d1f7223 */ /* 0x040fe2000000000a */
[-C--:B------:R-:W-:Y:S01]  /*a170*/  FFMA R9, R4, R17.reuse, R38 ;  /* 0x0000001104097223 */ /* 0x080fe20000000026 */
[-C--:B------:R-:W-:Y:S01]  /*a180*/  FFMA R10, R6, R17.reuse, R25 ;  /* 0x00000011060a7223 */ /* 0x080fe20000000019 */
[CC--:B------:R-:W-:Y:S01]  /*a190*/  FFMA R30, R2.reuse, R17.reuse, R11 ;  /* 0x00000011021e7223 */ /* 0x0c0fe2000000000b */
[C---:B------:R-:W-:Y:S01]  /*a1a0*/  FFMA R25, R13.reuse, R17, R8 ;  /* 0x000000110d197223 */ /* 0x040fe20000000008 */
[-C--:B------:R-:W-:Y:S01]  /*a1b0*/  FFMA R16, R2, R18.reuse, R9 ;  /* 0x0000001202107223 */ /* 0x080fe20000000009 */
[-C--:B------:R-:W-:Y:S01]  /*a1c0*/  FFMA R41, R4, R18.reuse, R41 ;  /* 0x0000001204297223 */ /* 0x080fe20000000029 */
[-C--:B------:R-:W-:Y:S01]  /*a1d0*/  FFMA R38, R6, R18.reuse, R24 ;  /* 0x0000001206267223 */ /* 0x080fe20000000018 */
[-C--:B------:R-:W-:Y:S01]  /*a1e0*/  FFMA R11, R13, R18.reuse, R10 ;  /* 0x000000120d0b7223 */ /* 0x080fe2000000000a */
[-C--:B------:R-:W-:Y:S01]  /*a1f0*/  FFMA R10, R4, R19.reuse, R42 ;  /* 0x00000013040a7223 */ /* 0x080fe2000000002a */
[----:B------:R-:W-:Y:S01]  /*a200*/  FFMA R36, R6, R19, R29 ;  /* 0x0000001306247223 */ /* 0x000fe2000000001d */
[CC--:B------:R-:W-:Y:S01]  /*a210*/  FFMA R26, R3.reuse, R17.reuse, R26 ;  /* 0x00000011031a7223 */ /* 0x0c0fe2000000001a */
[C---:B------:R-:W-:Y:S01]  /*a220*/  FFMA R31, R0.reuse, R17, R31 ;  /* 0x00000011001f7223 */ /* 0x040fe2000000001f */
[CC--:B------:R-:W-:Y:S01]  /*a230*/  FFMA R30, R3.reuse, R18.reuse, R30 ;  /* 0x00000012031e7223 */ /* 0x0c0fe2000000001e */
[----:B------:R-:W-:Y:S01]  /*a240*/  FFMA R25, R0, R18, R25 ;  /* 0x0000001200197223 */ /* 0x000fe20000000019 */
[-C--:B------:R-:W-:Y:S01]  /*a250*/  FFMA R42, R2, R19.reuse, R41 ;  /* 0x00000013022a7223 */ /* 0x080fe20000000029 */
[-C--:B------:R-:W-:Y:S01]  /*a260*/  FFMA R24, R3, R19.reuse, R16 ;  /* 0x0000001303187223 */ /* 0x080fe20000000010 */
[-C--:B------:R-:W-:Y:S01]  /*a270*/  FFMA R47, R13, R19.reuse, R38 ;  /* 0x000000130d2f7223 */ /* 0x080fe20000000026 */
[----:B------:R-:W-:Y:S01]  /*a280*/  FFMA R29, R0, R19, R11 ;  /* 0x00000013001d7223 */ /* 0x000fe2000000000b */
[----:B------:R-:W0:Y:S04]  /*a290*/  LDS.64 R8, [R5+0x8190] ;  /* 0x0081900005087984 */ /* 0x000e280000000a00 */
[----:B------:R-:W1:Y:S01]  /*a2a0*/  LDS.128 R16, [R5+0x8520] ;  /* 0x0085200005107984 */ /* 0x000e620000000c00 */
[----:B0-----:R-:W-:-:S03]  /*a2b0*/  FFMA R38, R3, R8, R12 ;  /* 0x0000000803267223 */ /* 0x001fc6000000000c */
[----:B------:R-:W2:Y:S01]  /*a2c0*/  LDG.E.CONSTANT R12, desc[UR12][R32.64+0x380] ;  /* 0x0003800c200c7981 */ /* 0x000ea2000c1e9900 */
[C---:B-1----:R-:W-:Y:S01]  /*a2d0*/  FFMA R40, R4.reuse, R16, R40 ;  /* 0x0000001004287223 */ /* 0x042fe20000000028 */
[----:B------:R-:W-:Y:S02]  /*a2e0*/  FFMA R7, R4, R17, R7 ;  /* 0x0000001104077223 */ /* 0x000fe40000000007 */
[----:B------:R-:W3:Y:S01]  /*a2f0*/  LDG.E.CONSTANT R4, desc[UR12][R32.64+0x300] ;  /* 0x0003000c20047981 */ /* 0x000ee2000c1e9900 */
[----:B------:R-:W-:-:S03]  /*a300*/  FFMA R11, R2, R8, R20 ;  /* 0x00000008020b7223 */ /* 0x000fc60000000014 */
[----:B------:R0:W4:Y:S01]  /*a310*/  LDG.E.CONSTANT R20, desc[UR12][R32.64+0x400] ;  /* 0x0004000c20147981 */ /* 0x000122000c1e9900 */
[----:B------:R-:W-:-:S04]  /*a320*/  FFMA R10, R2, R16, R10 ;  /* 0x00000010020a7223 */ /* 0x000fc8000000000a */
[C---:B------:R-:W-:Y:S01]  /*a330*/  FFMA R41, R3.reuse, R17, R10 ;  /* 0x0000001103297223 */ /* 0x040fe2000000000a */
[C---:B0-----:R-:W-:Y:S02]  /*a340*/  FFMA R32, R3.reuse, R9, R11 ;  /* 0x0000000903207223 */ /* 0x041fe4000000000b */
[----:B------:R-:W0:Y:S01]  /*a350*/  LDS.128 R8, [R5+0x8890] ;  /* 0x0088900005087984 */ /* 0x000e220000000c00 */
[C---:B------:R-:W-:Y:S01]  /*a360*/  FFMA R40, R2.reuse, R17, R40 ;  /* 0x0000001102287223 */ /* 0x040fe20000000028 */
[----:B------:R-:W-:Y:S01]  /*a370*/  FFMA R2, R2, R18, R7 ;  /* 0x0000001202027223 */ /* 0x000fe20000000007 */
[CC--:B------:R-:W-:Y:S01]  /*a380*/  FFMA R42, R3.reuse, R16.reuse, R42 ;  /* 0x00000010032a7223 */ /* 0x0c0fe2000000002a */
[C---:B------:R-:W-:Y:S01]  /*a390*/  FFMA R38, R6.reuse, R16, R38 ;  /* 0x0000001006267223 */ /* 0x040fe20000000026 */
[C---:B------:R-:W-:Y:S01]  /*a3a0*/  FFMA R7, R3.reuse, R18, R40 ;  /* 0x0000001203077223 */ /* 0x040fe20000000028 */
[----:B------:R-:W-:Y:S01]  /*a3b0*/  FFMA R43, R3, R19, R2 ;  /* 0x00000013032b7223 */ /* 0x000fe20000000002 */
[-C--:B------:R-:W-:Y:S01]  /*a3c0*/  FFMA R3, R6, R17.reuse, R32 ;  /* 0x0000001106037223 */ /* 0x080fe20000000020 */
[C---:B------:R-:W-:Y:S01]  /*a3d0*/  FFMA R36, R13.reuse, R16, R36 ;  /* 0x000000100d247223 */ /* 0x040fe20000000024 */
[----:B------:R-:W-:-:S02]  /*a3e0*/  FFMA R33, R13, R17, R38 ;  /* 0x000000110d217223 */ /* 0x000fc40000000026 */
[----:B------:R-:W-:Y:S01]  /*a3f0*/  FFMA R32, R13, R18, R3 ;  /* 0x000000120d207223 */ /* 0x000fe20000000003 */
[C---:B------:R-:W-:Y:S01]  /*a400*/  FFMA R47, R0.reuse, R16, R47 ;  /* 0x00000010002f7223 */ /* 0x040fe2000000002f */
[C---:B------:R-:W-:Y:S01]  /*a410*/  FFMA R46, R0.reuse, R17, R36 ;  /* 0x00000011002e7223 */ /* 0x040fe20000000024 */
[C---:B------:R-:W-:Y:S01]  /*a420*/  FFMA R33, R0.reuse, R18, R33 ;  /* 0x0000001200217223 */ /* 0x040fe20000000021 */
[----:B------:R-:W-:Y:S02]  /*a430*/  FFMA R32, R0, R19, R32 ;  /* 0x0000001300207223 */ /* 0x000fe40000000020 */
[----:B------:R-:W1:Y:S01]  /*a440*/  LDS.128 R16, [R5+0x88a0] ;  /* 0x0088a00005107984 */ /* 0x000e620000000c00 */
[C---:B0-----:R-:W-:Y:S01]  /*a450*/  FFMA R2, R6.reuse, R8, R15 ;  /* 0x0000000806027223 */ /* 0x041fe2000000000f */
[----:B------:R-:W-:-:S03]  /*a460*/  FFMA R34, R6, R10, R34 ;  /* 0x0000000a06227223 */ /* 0x000fc60000000022 */
[----:B------:R-:W-:Y:S01]  /*a470*/  FFMA R15, R13, R9, R2 ;  /* 0x000000090d0f7223 */ /* 0x000fe20000000002 */
[C---:B-1----:R-:W-:Y:S01]  /*a480*/  FFMA R2, R6.reuse, R16, R22 ;  /* 0x0000001006027223 */ /* 0x042fe20000000016 */
[----:B------:R-:W-:Y:S01]  /*a490*/  FFMA R22, R6, R17, R26 ;  /* 0x0000001106167223 */ /* 0x000fe2000000001a */
[----:B------:R-:W-:-:S05]  /*a4a0*/  IADD3 R51, PT, PT, R14, 0xb40, RZ ;  /* 0x00000b400e337810 */ /* 0x000fca0007ffe0ff */
[----:B------:R-:W-:-:S04]  /*a4b0*/  IMAD.WIDE.U32 R50, R51, 0x4, R44 ;  /* 0x0000000433327825 */ /* 0x000fc800078e002c */
[C---:B---3--:R-:W-:Y:S01]  /*a4c0*/  FFMA R21, R4.reuse, R8, R21 ;  /* 0x0000000804157223 */ /* 0x048fe20000000015 */
[-C--:B------:R-:W-:Y:S01]  /*a4d0*/  FFMA R3, R4, R9.reuse, R28 ;  /* 0x0000000904037223 */ /* 0x080fe2000000001c */
[-C--:B------:R-:W-:Y:S02]  /*a4e0*/  FFMA R8, R6, R9.reuse, R23 ;  /* 0x0000000906087223 */ /* 0x080fe40000000017 */
[C---:B--2---:R-:W-:Y:S01]  /*a4f0*/  FFMA R49, R12.reuse, R9, R21 ;  /* 0x000000090c317223 */ /* 0x044fe20000000015 */
[-C--:B------:R-:W-:Y:S01]  /*a500*/  FFMA R9, R12, R10.reuse, R3 ;  /* 0x0000000a0c097223 */ /* 0x080fe20000000003 */
[CC--:B------:R-:W-:Y:S01]  /*a510*/  FFMA R23, R13.reuse, R10.reuse, R8 ;  /* 0x0000000a0d177223 */ /* 0x0c0fe20000000008 */
[-C--:B------:R-:W-:Y:S01]  /*a520*/  FFMA R37, R4, R10.reuse, R37 ;  /* 0x0000000a04257223 */ /* 0x080fe20000000025 */
[-C--:B------:R-:W-:Y:S01]  /*a530*/  FFMA R21, R0, R10.reuse, R15 ;  /* 0x0000000a00157223 */ /* 0x080fe2000000000f */
[----:B----4-:R-:W-:Y:S01]  /*a540*/  FFMA R40, R20, R10, R49 ;  /* 0x0000000a14287223 */ /* 0x010fe20000000031 */
        /* <DEDUP_REMOVED lines=9> */
[CC--:B------:R-:W-:Y:S01]  /*a5e0*/  FFMA R35, R13.reuse, R17.reuse, R2 ;  /* 0x000000110d237223 */ /* 0x0c0fe20000000002 */
[-C--:B------:R-:W-:Y:S01]  /*a5f0*/  FFMA R27, R4, R17.reuse, R31 ;  /* 0x00000011041b7223 */ /* 0x080fe2000000001f */
[CC--:B------:R-:W-:Y:S01]  /*a600*/  FFMA R49, R13.reuse, R16.reuse, R28 ;  /* 0x000000100d317223 */ /* 0x0c0fe2000000001c */
[-C--:B------:R-:W-:Y:S01]  /*a610*/  FFMA R15, R0, R16.reuse, R15 ;  /* 0x00000010000f7223 */ /* 0x080fe2000000000f */
[----:B------:R-:W-:Y:S01]  /*a620*/  FFMA R37, R20, R16, R37 ;  /* 0x0000001014257223 */ /* 0x000fe20000000025 */
[----:B------:R-:W-:Y:S01]  /*a630*/  FFMA R31, R12, R17, R39 ;  /* 0x000000110c1f7223 */ /* 0x000fe20000000027 */
[-C--:B------:R-:W-:Y:S01]  /*a640*/  FFMA R16, R6, R18.reuse, R30 ;  /* 0x0000001206107223 */ /* 0x080fe2000000001e */
[CC--:B------:R-:W-:Y:S01]  /*a650*/  FFMA R39, R13.reuse, R18.reuse, R22 ;  /* 0x000000120d277223 */ /* 0x0c0fe20000000016 */
[-C--:B------:R-:W-:Y:S01]  /*a660*/  FFMA R22, R0, R18.reuse, R35 ;  /* 0x0000001200167223 */ /* 0x080fe20000000023 */
[----:B------:R-:W-:Y:S01]  /*a670*/  FFMA R30, R6, R19, R24 ;  /* 0x00000013061e7223 */ /* 0x000fe20000000018 */
[-C--:B------:R-:W-:Y:S01]  /*a680*/  FFMA R36, R20, R17.reuse, R3 ;  /* 0x0000001114247223 */ /* 0x080fe20000000003 */
[-C--:B------:R-:W-:Y:S01]  /*a690*/  FFMA R35, R4, R18.reuse, R25 ;  /* 0x0000001204237223 */ /* 0x080fe20000000019 */
[----:B------:R-:W-:Y:S01]  /*a6a0*/  FFMA R26, R0, R17, R49 ;  /* 0x00000011001a7223 */ /* 0x000fe20000000031 */
[----:B------:R-:W1:Y:S01]  /*a6b0*/  LDS.64 R2, [R5+0x88c0] ;  /* 0x0088c00005027984 */ /* 0x000e620000000a00 */
[-C--:B------:R-:W-:Y:S01]  /*a6c0*/  FFMA R27, R12, R18.reuse, R27 ;  /* 0x000000120c1b7223 */ /* 0x080fe2000000001b */
[----:B------:R-:W-:Y:S01]  /*a6d0*/  FFMA R25, R20, R18, R31 ;  /* 0x0000001214197223 */ /* 0x000fe2000000001f */
[CC--:B------:R-:W-:Y:S01]  /*a6e0*/  FFMA R17, R13.reuse, R19.reuse, R16 ;  /* 0x000000130d117223 */ /* 0x0c0fe20000000010 */
[-C--:B------:R-:W-:Y:S01]  /*a6f0*/  FFMA R29, R4, R19.reuse, R29 ;  /* 0x00000013041d7223 */ /* 0x080fe2000000001d */
[-C--:B------:R-:W-:Y:S01]  /*a700*/  FFMA R39, R0, R19.reuse, R39 ;  /* 0x0000001300277223 */ /* 0x080fe20000000027 */
[-C--:B------:R-:W-:Y:S01]  /*a710*/  FFMA R35, R12, R19.reuse, R35 ;  /* 0x000000130c237223 */ /* 0x080fe20000000023 */
[----:B------:R-:W-:Y:S01]  /*a720*/  FFMA R24, R20, R19, R27 ;  /* 0x0000001314187223 */ /* 0x000fe2000000001b */
[C---:B0-----:R-:W-:Y:S01]  /*a730*/  FFMA R18, R6.reuse, R10, R7 ;  /* 0x0000000a06127223 */ /* 0x041fe20000000007 */
[-C--:B------:R-:W-:Y:S01]  /*a740*/  FFMA R7, R13, R8.reuse, R30 ;  /* 0x000000080d077223 */ /* 0x080fe2000000001e */
[----:B------:R-:W-:Y:S01]  /*a750*/  FFMA R16, R6, R11, R43 ;  /* 0x0000000b06107223 */ /* 0x000fe2000000002b */
[-C--:B------:R-:W-:Y:S01]  /*a760*/  FFMA R43, R0, R8.reuse, R17 ;  /* 0x00000008002b7223 */ /* 0x080fe20000000011 */
[-C--:B------:R-:W-:Y:S01]  /*a770*/  FFMA R17, R4, R8.reuse, R47 ;  /* 0x0000000804117223 */ /* 0x080fe2000000002f */
[C---:B------:R-:W-:Y:S01]  /*a780*/  FFMA R42, R6.reuse, R8, R42 ;  /* 0x00000008062a7223 */ /* 0x040fe2000000002a */
[-C--:B------:R-:W-:Y:S01]  /*a790*/  FFMA R28, R6, R9.reuse, R41 ;  /* 0x00000009061c7223 */ /* 0x080fe20000000029 */
[----:B------:R-:W-:-:S02]  /*a7a0*/  FFMA R47, R0, R9, R7 ;  /* 0x00000009002f7223 */ /* 0x000fc40000000007 */
[----:B------:R-:W0:Y:S01]  /*a7b0*/  LDS.64 R6, [R5+0x8c28] ;  /* 0x008c280005067984 */ /* 0x000e220000000a00 */
[----:B------:R-:W-:Y:S01]  /*a7c0*/  FFMA R29, R12, R8, R29 ;  /* 0x000000080c1d7223 */ /* 0x000fe2000000001d */
[-C--:B------:R-:W-:Y:S01]  /*a7d0*/  FFMA R19, R4, R9.reuse, R46 ;  /* 0x0000000904137223 */ /* 0x080fe2000000002e */
[CC--:B------:R-:W-:Y:S01]  /*a7e0*/  FFMA R41, R13.reuse, R9.reuse, R42 ;  /* 0x000000090d297223 */ /* 0x0c0fe2000000002a */
[-C--:B------:R-:W-:Y:S01]  /*a7f0*/  FFMA R17, R12, R9.reuse, R17 ;  /* 0x000000090c117223 */ /* 0x080fe20000000011 */
[----:B------:R-:W-:Y:S01]  /*a800*/  FFMA R34, R20, R9, R29 ;  /* 0x0000000914227223 */ /* 0x000fe2000000001d */
[CC--:B------:R-:W-:Y:S01]  /*a810*/  FFMA R9, R13.reuse, R10.reuse, R28 ;  /* 0x0000000a0d097223 */ /* 0x0c0fe2000000001c */
[-C--:B------:R-:W-:Y:S01]  /*a820*/  FFMA R29, R4, R10.reuse, R33 ;  /* 0x0000000a041d7223 */ /* 0x080fe20000000021 */
[-C--:B------:R-:W-:Y:S01]  /*a830*/  FFMA R27, R12, R10.reuse, R19 ;  /* 0x0000000a0c1b7223 */ /* 0x080fe20000000013 */
[----:B------:R-:W-:Y:S01]  /*a840*/  FFMA R33, R20, R10, R17 ;  /* 0x0000000a14217223 */ /* 0x000fe20000000011 */
[-C--:B------:R-:W-:Y:S01]  /*a850*/  FFMA R17, R4, R11.reuse, R32 ;  /* 0x0000000b04117223 */ /* 0x080fe20000000020 */
[----:B------:R-:W-:Y:S01]  /*a860*/  FFMA R35, R20, R8, R35 ;  /* 0x0000000814237223 */ /* 0x000fe20000000023 */
[C---:B------:R-:W-:Y:S01]  /*a870*/  FFMA R41, R0.reuse, R10, R41 ;  /* 0x0000000a00297223 */ /* 0x040fe20000000029 */
[-C--:B------:R-:W-:Y:S01]  /*a880*/  FFMA R19, R13, R11.reuse, R18 ;  /* 0x0000000b0d137223 */ /* 0x080fe20000000012 */
[-C--:B------:R-:W-:Y:S01]  /*a890*/  FFMA R42, R0, R11.reuse, R9 ;  /* 0x0000000b002a7223 */ /* 0x080fe20000000009 */
[-C--:B------:R-:W-:Y:S01]  /*a8a0*/  FFMA R29, R12, R11.reuse, R29 ;  /* 0x0000000b0c1d7223 */ /* 0x080fe2000000001d */
[----:B------:R-:W-:-:S02]  /*a8b0*/  FFMA R32, R20, R11, R27 ;  /* 0x0000000b14207223 */ /* 0x000fc4000000001b */
[----:B------:R-:W2:Y:S01]  /*a8c0*/  LDS.128 R8, [R5+0x8c30] ;  /* 0x008c300005087984 */ /* 0x000ea20000000c00 */
[-C--:B-1----:R-:W-:Y:S01]  /*a8d0*/  FFMA R16, R13, R2.reuse, R16 ;  /* 0x000000020d107223 */ /* 0x082fe20000000010 */
[----:B------:R-:W-:-:S03]  /*a8e0*/  FFMA R46, R0, R2, R19 ;  /* 0x00000002002e7223 */ /* 0x000fc60000000013 */
[----:B------:R-:W-:Y:S02]  /*a8f0*/  FFMA R48, R0, R3, R16 ;  /* 0x0000000300307223 */ /* 0x000fe40000000010 */
[----:B------:R-:W3:Y:S01]  /*a900*/  LDG.E.CONSTANT R0, desc[UR12][R50.64] ;  /* 0x0000000c32007981 */ /* 0x000ee2000c1e9900 */
[----:B------:R-:W-:-:S03]  /*a910*/  FFMA R28, R12, R2, R17 ;  /* 0x000000020c1c7223 */ /* 0x000fc60000000011 */
[----:B------:R-:W1:Y:S01]  /*a920*/  LDS.128 R16, [R5+0x8c40] ;  /* 0x008c400005107984 */ /* 0x000e620000000c00 */
[----:B0-----:R-:W-:-:S03]  /*a930*/  FFMA R21, R4, R6, R21 ;  /* 0x0000000604157223 */ /* 0x001fc60000000015 */
[----:B------:R-:W4:Y:S01]  /*a940*/  LDG.E.CONSTANT R6, desc[UR12][R50.64+0x80] ;  /* 0x0000800c32067981 */ /* 0x000f22000c1e9900 */
[-C--:B------:R-:W-:Y:S01]  /*a950*/  FFMA R23, R4, R7.reuse, R23 ;  /* 0x0000000704177223 */ /* 0x080fe20000000017 */
[----:B------:R-:W-:Y:S02]  /*a960*/  FFMA R21, R12, R7, R21 ;  /* 0x000000070c157223 */ /* 0x000fe40000000015 */
[----:B------:R-:W5:Y:S01]  /*a970*/  LDG.E.CONSTANT R7, desc[UR12][R50.64+0x100] ;  /* 0x0001000c32077981 */ /* 0x000f62000c1e9900 */
[----:B------:R-:W-:Y:S01]  /*a980*/  FFMA R28, R20, R3, R28 ;  /* 0x00000003141c7223 */ /* 0x000fe2000000001c */
[CC--:B--2---:R-:W-:Y:S01]  /*a990*/  FFMA R15, R4.reuse, R8.reuse, R15 ;  /* 0x00000008040f7223 */ /* 0x0c4fe2000000000f */
[-C--:B------:R-:W-:Y:S01]  /*a9a0*/  FFMA R3, R4, R9.reuse, R26 ;  /* 0x0000000904037223 */ /* 0x080fe2000000001a */
[----:B------:R-:W-:Y:S01]  /*a9b0*/  FFMA R23, R12, R8, R23 ;  /* 0x000000080c177223 */ /* 0x000fe20000000017 */
[-C--:B------:R-:W-:Y:S01]  /*a9c0*/  FFMA R22, R4, R10.reuse, R22 ;  /* 0x0000000a04167223 */ /* 0x080fe20000000016 */
[CC--:B------:R-:W-:Y:S01]  /*a9d0*/  FFMA R27, R12.reuse, R9.reuse, R15 ;  /* 0x000000090c1b7223 */ /* 0x0c0fe2000000000f */
[----:B------:R-:W-:Y:S01]  /*a9e0*/  FFMA R3, R12, R10, R3 ;  /* 0x0000000a0c037223 */ /* 0x000fe20000000003 */
[C---:B------:R-:W-:Y:S01]  /*a9f0*/  FFMA R30, R20.reuse, R8, R21 ;  /* 0x00000008141e7223 */ /* 0x040fe20000000015 */
[C---:B------:R-:W-:Y:S01]  /*aa00*/  FFMA R31, R20.reuse, R9, R23 ;  /* 0x00000009141f7223 */ /* 0x040fe20000000017 */
[----:B------:R-:W-:Y:S01]  /*aa10*/  FFMA R27, R20, R10, R27 ;  /* 0x0000000a141b7223 */ /* 0x000fe2000000001b */
[-C--:B------:R-:W-:Y:S01]  /*aa20*/  FFMA R39, R4, R11.reuse, R39 ;  /* 0x0000000b04277223 */ /* 0x080fe20000000027 */
[-C--:B------:R-:W-:Y:S01]  /*aa30*/  FFMA R13, R12, R11.reuse, R22 ;  /* 0x0000000b0c0d7223 */ /* 0x080fe20000000016 */
[----:B------:R-:W-:Y:S01]  /*aa40*/  FFMA R26, R20, R11, R3 ;  /* 0x0000000b141a7223 */ /* 0x000fe20000000003 */
[-C--:B-1----:R-:W-:Y:S01]  /*aa50*/  FFMA R21, R4, R16.reuse, R43 ;  /* 0x0000001004157223 */ /* 0x082fe2000000002b */
[----:B------:R-:W0:Y:S01]  /*aa60*/  LDS.128 R8, [R5+0x8c50] ;  /* 0x008c500005087984 */ /* 0x000e220000000c00 */
[----:B------:R-:W-:-:S02]  /*aa70*/  FFMA R3, R12, R16, R39 ;  /* 0x000000100c037223 */ /* 0x000fc40000000027 */
[-C--:B------:R-:W-:Y:S01]  /*aa80*/  FFMA R21, R12, R17.reuse, R21 ;  /* 0x000000110c157223 */ /* 0x080fe20000000015 */
[----:B------:R-:W2:Y:S01]  /*aa90*/  LDG.E.CONSTANT R23, desc[UR12][R50.64+0x180] ;  /* 0x0001800c32177981 */ /* 0x000ea2000c1e9900 */
[----:B------:R-:W-:Y:S01]  /*aaa0*/  FFMA R29, R20, R2, R29 ;  /* 0x00000002141d7223 */ /* 0x000fe2000000001d */
[-C--:B------:R-:W-:Y:S01]  /*aab0*/  FFMA R15, R4, R17.reuse, R47 ;  /* 0x00000011040f7223 */ /* 0x080fe2000000002f */
[C---:B------:R-:W-:Y:S01]  /*aac0*/  FFMA R3, R20.reuse, R17, R3 ;  /* 0x0000001114037223 */ /* 0x040fe20000000003 */
[-C--:B------:R-:W-:Y:S01]  /*aad0*/  FFMA R2, R20, R18.reuse, R21 ;  /* 0x0000001214027223 */ /* 0x080fe20000000015 */
[C---:B------:R-:W-:Y:S01]  /*aae0*/  FFMA R41, R4.reuse, R18, R41 ;  /* 0x0000001204297223 */ /* 0x040fe20000000029 */
[C---:B------:R-:W-:Y:S01]  /*aaf0*/  FFMA R17, R4.reuse, R19, R42 ;  /* 0x0000001304117223 */ /* 0x040fe2000000002a */
[----:B------:R-:W2:Y:S01]  /*ab00*/  LDG.E.CONSTANT R39, desc[UR12][R50.64+0x280] ;  /* 0x0002800c32277981 */ /* 0x000ea2000c1e9900 */
[C---:B0-----:R-:W-:Y:S01]  /*ab10*/  FFMA R46, R4.reuse, R8, R46 ;  /* 0x00000008042e7223 */ /* 0x041fe2000000002e */
[----:B------:R-:W-:-:S02]  /*ab20*/  FFMA R21, R4, R9, R48 ;  /* 0x0000000904157223 */ /* 0x000fc40000000030 */
[----:B------:R-:W2:Y:S01]  /*ab30*/  LDG.E.CONSTANT R4, desc[UR12][R50.64+0x200] ;  /* 0x0002000c32047981 */ /* 0x000ea2000c1e9900 */
[C---:B------:R-:W-:Y:S01]  /*ab40*/  FFMA R17, R12.reuse, R8, R17 ;  /* 0x000000080c117223 */ /* 0x040fe20000000011 */
[C---:B------:R-:W-:Y:S01]  /*ab50*/  FFMA R15, R12.reuse, R18, R15 ;  /* 0x000000120c0f7223 */ /* 0x040fe2000000000f */
[----:B------:R-:W-:Y:S01]  /*ab60*/  FFMA R42, R12, R10, R21 ;  /* 0x0000000a0c2a7223 */ /* 0x000fe20000000015 */
[----:B------:R-:W-:Y:S01]  /*ab70*/  FFMA R13, R20, R16, R13 ;  /* 0x00000010140d7223 */ /* 0x000fe2000000000d */
[-C--:B------:R-:W-:Y:S01]  /*ab80*/  FFMA R43, R12, R19.reuse, R41 ;  /* 0x000000130c2b7223 */ /* 0x080fe20000000029 */
[C---:B------:R-:W-:Y:S01]  /*ab90*/  FFMA R15, R20.reuse, R19, R15 ;  /* 0x00000013140f7223 */ /* 0x040fe2000000000f */
[-C--:B------:R-:W-:Y:S02]  /*aba0*/  FFMA R21, R20, R9.reuse, R17 ;  /* 0x0000000914157223 */ /* 0x080fe40000000011 */
[----:B------:R-:W3:Y:S01]  /*abb0*/  LDS.128 R16, [R5+0x8fc0] ;  /* 0x008fc00005107984 */ /* 0x000ee20000000c00 */
[----:B------:R-:W-:Y:S01]  /*abc0*/  FFMA R41, R12, R9, R46 ;  /* 0x000000090c297223 */ /* 0x000fe2000000002e */
[----:B------:R-:W-:-:S03]  /*abd0*/  FFMA R22, R20, R8, R43 ;  /* 0x0000000814167223 */ /* 0x000fc6000000002b */
[C---:B------:R-:W-:Y:S01]  /*abe0*/  FFMA R12, R20.reuse, R10, R41 ;  /* 0x0000000a140c7223 */ /* 0x040fe20000000029 */
[----:B------:R-:W-:Y:S02]  /*abf0*/  FFMA R20, R20, R11, R42 ;  /* 0x0000000b14147223 */ /* 0x000fe4000000002a */
[----:B------:R-:W0:Y:S01]  /*ac00*/  LDS.128 R8, [R5+0x8fd0] ;  /* 0x008fd00005087984 */ /* 0x000e220000000c00 */
[C---:B---3--:R-:W-:Y:S01]  /*ac10*/  FFMA R41, R0.reuse, R16, R40 ;  /* 0x0000001000297223 */ /* 0x048fe20000000028 */
[CC--:B------:R-:W-:Y:S01]  /*ac20*/  FFMA R43, R0.reuse, R17.reuse, R38 ;  /* 0x00000011002b7223 */ /* 0x0c0fe20000000026 */
[-C--:B------:R-:W-:Y:S02]  /*ac30*/  FFMA R37, R0, R18.reuse, R37 ;  /* 0x0000001200257223 */ /* 0x080fe40000000025 */
[----:B----4-:R-:W-:Y:S01]  /*ac40*/  FFMA R40, R6, R17, R41 ;  /* 0x0000001106287223 */ /* 0x010fe20000000029 */
[-C--:B------:R-:W-:Y:S01]  /*ac50*/  FFMA R17, R0, R19.reuse, R36 ;  /* 0x0000001300117223 */ /* 0x080fe20000000024 */
[CC--:B------:R-:W-:Y:S01]  /*ac60*/  FFMA R48, R6.reuse, R18.reuse, R43 ;  /* 0x0000001206307223 */ /* 0x0c0fe2000000002b */
[CC--:B------:R-:W-:Y:S01]  /*ac70*/  FFMA R36, R6.reuse, R19.reuse, R37 ;  /* 0x0000001306247223 */ /* 0x0c0fe20000000025 */
[C---:B-----5:R-:W-:Y:S01]  /*ac80*/  FFMA R40, R7.reuse, R18, R40 ;  /* 0x0000001207287223 */ /* 0x060fe20000000028 */
[----:B0-----:R-:W-:Y:S01]  /*ac90*/  FFMA R38, R6, R8, R17 ;  /* 0x0000000806267223 */ /* 0x001fe20000000011 */
[----:B------:R-:W-:-:S02]  /*aca0*/  FFMA R48, R7, R19, R48 ;  /* 0x0000001307307223 */ /* 0x000fc40000000030 */
[----:B------:R-:W0:Y:S01]  /*acb0*/  LDS.128 R16, [R5+0x8fe0] ;  /* 0x008fe00005107984 */ /* 0x000e220000000c00 */
[CC--:B------:R-:W-:Y:S01]  /*acc0*/  FFMA R25, R0.reuse, R8.reuse, R25 ;  /* 0x0000000800197223 */ /* 0x0c0fe20000000019 */
[C---:B------:R-:W-:Y:S01]  /*acd0*/  FFMA R36, R7.reuse, R8, R36 ;  /* 0x0000000807247223 */ /* 0x040fe20000000024 */
[-C--:B------:R-:W-:Y:S02]  /*ace0*/  FFMA R37, R0, R9.reuse, R24 ;  /* 0x0000000900257223 */ /* 0x080fe40000000018 */
[-C--:B------:R-:W-:Y:S02]  /*acf0*/  FFMA R8, R6, R9.reuse, R25 ;  /* 0x0000000906087223 */ /* 0x080fe40000000019 */
[----:B------:R-:W1:Y:S01]  /*ad00*/  LDS.64 R24, [R5+0x9358] ;  /* 0x0093580005187984 */ /* 0x000e620000000a00 */
[C---:B------:R-:W-:Y:S01]  /*ad10*/  FFMA R38, R7.reuse, R9, R38 ;  /* 0x0000000907267223 */ /* 0x040fe20000000026 */
[----:B------:R-:W-:Y:S01]  /*ad20*/  FFMA R9, R0, R11, R34 ;  /* 0x0000000b00097223 */ /* 0x000fe20000000022 */
[-C--:B------:R-:W-:Y:S01]  /*ad30*/  FFMA R42, R6, R10.reuse, R37 ;  /* 0x0000000a062a7223 */ /* 0x080fe20000000025 */
[-C--:B------:R-:W-:Y:S01]  /*ad40*/  FFMA R37, R7, R10.reuse, R8 ;  /* 0x0000000a07257223 */ /* 0x080fe20000000008 */
[----:B------:R-:W-:-:S02]  /*ad50*/  FFMA R35, R0, R10, R35 ;  /* 0x0000000a00237223 */ /* 0x000fc40000000023 */
[CC--:B------:R-:W-:Y:S02]  /*ad60*/  FFMA R47, R7.reuse, R11.reuse, R42 ;  /* 0x0000000b072f7223 */ /* 0x0c0fe4000000002a */
[C---:B------:R-:W-:Y:S01]  /*ad70*/  FFMA R35, R6.reuse, R11, R35 ;  /* 0x0000000b06237223 */ /* 0x040fe20000000023 */
[-C--:B0-----:R-:W-:Y:S01]  /*ad80*/  FFMA R8, R6, R16.reuse, R9 ;  /* 0x0000001006087223 */ /* 0x081fe20000000009 */
[CC--:B------:R-:W-:Y:S01]  /*ad90*/  FFMA R42, R0.reuse, R16.reuse, R33 ;  /* 0x00000010002a7223 */ /* 0x0c0fe20000000021 */
[CC--:B------:R-:W-:Y:S02]  /*ada0*/  FFMA R33, R0.reuse, R17.reuse, R32 ;  /* 0x0000001100217223 */ /* 0x0c0fe40000000020 */
[CC--:B------:R-:W-:Y:S02]  /*adb0*/  FFMA R43, R7.reuse, R17.reuse, R8 ;  /* 0x00000011072b7223 */ /* 0x0c0fe40000000008 */
[----:B------:R-:W0:Y:S01]  /*adc0*/  LDS.128 R8, [R5+0x9360] ;  /* 0x0093600005087984 */ /* 0x000e220000000c00 */
[C---:B------:R-:W-:Y:S01]  /*add0*/  FFMA R46, R7.reuse, R16, R35 ;  /* 0x00000010072e7223 */ /* 0x040fe20000000023 */
[-C--:B------:R-:W-:Y:S01]  /*ade0*/  FFMA R29, R0, R18.reuse, R29 ;  /* 0x00000012001d7223 */ /* 0x080fe2000000001d */
[C---:B------:R-:W-:Y:S01]  /*adf0*/  FFMA R16, R6.reuse, R18, R33 ;  /* 0x0000001206107223 */ /* 0x040fe20000000021 */
[----:B------:R-:W-:Y:S01]  /*ae00*/  FFMA R42, R6, R17, R42 ;  /* 0x00000011062a7223 */ /* 0x000fe2000000002a */
[-C--:B------:R-:W-:Y:S01]  /*ae10*/  FFMA R33, R0, R19.reuse, R28 ;  /* 0x0000001300217223 */ /* 0x080fe2000000001c */
[-C--:B------:R-:W-:Y:S01]  /*ae20*/  FFMA R29, R6, R19.reuse, R29 ;  /* 0x00000013061d7223 */ /* 0x080fe2000000001d */
[----:B------:R-:W-:Y:S01]  /*ae30*/  FFMA R41, R7, R19, R16 ;  /* 0x0000001307297223 */ /* 0x000fe20000000010 */
[-C--:B-1----:R-:W-:Y:S01]  /*ae40*/  FFMA R17, R0, R24.reuse, R30 ;  /* 0x0000001800117223 */ /* 0x082fe2000000001e */
[----:B--2---:R-:W-:Y:S01]  /*ae50*/  FFMA R19, R23, R24, R40 ;  /* 0x0000001817137223 */ /* 0x004fe20000000028 */
[----:B------:R-:W-:-:S02]  /*ae60*/  FFMA R42, R7, R18, R42 ;  /* 0x00000012072a7223 */ /* 0x000fc4000000002a */
[-C--:B------:R-:W-:Y:S01]  /*ae70*/  FFMA R30, R6, R25.reuse, R17 ;  /* 0x00000019061e7223 */ /* 0x080fe20000000011 */
[-C--:B------:R-:W-:Y:S02]  /*ae80*/  FFMA R28, R4, R25.reuse, R19 ;  /* 0x00000019041c7223 */ /* 0x080fe40000000013 */
[----:B------:R-:W1:Y:S01]  /*ae90*/  LDS.128 R16, [R5+0x9370] ;  /* 0x0093700005107984 */ /* 0x000e620000000c00 */
[CC--:B------:R-:W-:Y:S01]  /*aea0*/  FFMA R49, R0.reuse, R25.reuse, R31 ;  /* 0x0000001900317223 */ /* 0x0c0fe2000000001f */
        /* <DEDUP_REMOVED lines=29> */
[----:B------:R-:W0:Y:S01]  /*b080*/  LDS.64 R2, [R5+0x8ff0] ;  /* 0x008ff00005027984 */ /* 0x000e220000000a00 */
[----:B------:R-:W-:Y:S01]  /*b090*/  FFMA R13, R39, R16, R24 ;  /* 0x00000010270d7223 */ /* 0x000fe20000000018 */
[-C--:B------:R-:W-:Y:S01]  /*b0a0*/  FFMA R47, R0, R17.reuse, R15 ;  /* 0x00000011002f7223 */ /* 0x080fe2000000000f */
[-C--:B------:R-:W-:Y:S01]  /*b0b0*/  FFMA R30, R6, R17.reuse, R9 ;  /* 0x00000011061e7223 */ /* 0x080fe20000000009 */
[-C--:B------:R-:W-:Y:S01]  /*b0c0*/  FFMA R31, R7, R17.reuse, R8 ;  /* 0x00000011071f7223 */ /* 0x080fe20000000008 */
[-C--:B------:R-:W-:Y:S01]  /*b0d0*/  FFMA R24, R4, R17.reuse, R11 ;  /* 0x0000001104187223 */ /* 0x080fe2000000000b */
[----:B------:R-:W-:-:S02]  /*b0e0*/  FFMA R15, R39, R17, R10 ;  /* 0x00000011270f7223 */ /* 0x000fc4000000000a */
[----:B------:R-:W1:Y:S01]  /*b0f0*/  LDS.128 R8, [R5+0x9380] ;  /* 0x0093800005087984 */ /* 0x000e620000000c00 */
[C---:B------:R-:W-:Y:S01]  /*b100*/  FFMA R43, R23.reuse, R17, R43 ;  /* 0x00000011172b7223 */ /* 0x040fe2000000002b */
[-C--:B------:R-:W-:Y:S01]  /*b110*/  FFMA R25, R0, R18.reuse, R22 ;  /* 0x0000001200197223 */ /* 0x080fe20000000016 */
[-C--:B------:R-:W-:Y:S01]  /*b120*/  FFMA R17, R23, R18.reuse, R42 ;  /* 0x0000001217117223 */ /* 0x080fe2000000002a */
[-C--:B------:R-:W-:Y:S01]  /*b130*/  FFMA R26, R6, R18.reuse, R47 ;  /* 0x00000012061a7223 */ /* 0x080fe2000000002f */
[----:B------:R-:W-:Y:S01]  /*b140*/  FFMA R42, R4, R18, R43 ;  /* 0x00000012042a7223 */ /* 0x000fe2000000002b */
[C---:B------:R-:W-:Y:S01]  /*b150*/  FFMA R32, R7.reuse, R16, R32 ;  /* 0x0000001007207223 */ /* 0x040fe20000000020 */
        /* <DEDUP_REMOVED lines=8> */
[----:B------:R-:W-:-:S03]  /*b1e0*/  FFMA R24, R39, R18, R24 ;  /* 0x0000001227187223 */ /* 0x000fc60000000018 */
[----:B------:R-:W-:-:S04]  /*b1f0*/  IMAD.WIDE.U32 R18, R19, 0x4, R44 ;  /* 0x0000000413127825 */ /* 0x000fc800078e002c */
[-C--:B0-----:R-:W-:Y:S01]  /*b200*/  FFMA R17, R6, R2.reuse, R33 ;  /* 0x0000000206117223 */ /* 0x081fe20000000021 */
[----:B------:R-:W-:Y:S01]  /*b210*/  FFMA R2, R7, R2, R29 ;  /* 0x0000000207027223 */ /* 0x000fe2000000001d */
[----:B------:R-:W-:Y:S01]  /*b220*/  IADD3 R29, PT, PT, R14, 0xc20, RZ ;  /* 0x00000c200e1d7810 */ /* 0x000fe20007ffe0ff */
[C---:B-1----:R-:W-:Y:S01]  /*b230*/  FFMA R12, R0.reuse, R8, R12 ;  /* 0x00000008000c7223 */ /* 0x042fe2000000000c */
[----:B------:R-:W-:Y:S02]  /*b240*/  FFMA R42, R0, R9, R20 ;  /* 0x00000009002a7223 */ /* 0x000fe40000000014 */
[----:B------:R0:W2:Y:S02]  /*b250*/  LDG.E.CONSTANT R0, desc[UR12][R18.64] ;  /* 0x0000000c12007981 */ /* 0x0000a4000c1e9900 */
[----:B0-----:R-:W-:Y:S01]  /*b260*/  IMAD.WIDE.U32 R18, R29, 0x4, R44 ;  /* 0x000000041d127825 */ /* 0x001fe200078e002c */
[----:B------:R-:W-:-:S04]  /*b270*/  IADD3 R29, PT, PT, R14, 0xc40, RZ ;  /* 0x00000c400e1d7810 */ /* 0x000fc80007ffe0ff */
[----:B------:R0:W3:Y:S02]  /*b280*/  LDG.E.CONSTANT R33, desc[UR12][R18.64] ;  /* 0x0000000c12217981 */ /* 0x0000e4000c1e9900 */
[----:B0-----:R-:W-:-:S05]  /*b290*/  IMAD.WIDE.U32 R18, R29, 0x4, R44 ;  /* 0x000000041d127825 */ /* 0x001fca00078e002c */
[----:B------:R0:W4:Y:S01]  /*b2a0*/  LDG.E.CONSTANT R29, desc[UR12][R18.64] ;  /* 0x0000000c121d7981 */ /* 0x000122000c1e9900 */
[----:B------:R-:W-:Y:S01]  /*b2b0*/  FFMA R16, R6, R8, R16 ;  /* 0x0000000806107223 */ /* 0x000fe20000000010 */
[----:B------:R-:W-:-:S03]  /*b2c0*/  FFMA R20, R7, R3, R17 ;  /* 0x0000000307147223 */ /* 0x000fc60000000011 */
[-C--:B------:R-:W-:Y:S02]  /*b2d0*/  FFMA R3, R7, R9.reuse, R16 ;  /* 0x0000000907037223 */ /* 0x080fe40000000010 */
[----:B0-----:R-:W0:Y:S01]  /*b2e0*/  LDS.128 R16, [R5+0x96f0] ;  /* 0x0096f00005107984 */ /* 0x001e220000000c00 */
[CC--:B------:R-:W-:Y:S01]  /*b2f0*/  FFMA R12, R6.reuse, R9.reuse, R12 ;  /* 0x00000009060c7223 */ /* 0x0c0fe2000000000c */
[----:B------:R-:W-:Y:S01]  /*b300*/  FFMA R42, R6, R10, R42 ;  /* 0x0000000a062a7223 */ /* 0x000fe2000000002a */
[-C--:B------:R-:W-:Y:S01]  /*b310*/  FFMA R6, R4, R8.reuse, R41 ;  /* 0x0000000804067223 */ /* 0x080fe20000000029 */
[C---:B------:R-:W-:Y:S01]  /*b320*/  FFMA R2, R23.reuse, R8, R2 ;  /* 0x0000000817027223 */ /* 0x040fe20000000002 */
[----:B------:R-:W-:-:S03]  /*b330*/  FFMA R41, R23, R9, R20 ;  /* 0x0000000917297223 */ /* 0x000fc60000000014 */
[C---:B------:R-:W-:Y:S01]  /*b340*/  FFMA R2, R4.reuse, R9, R2 ;  /* 0x0000000904027223 */ /* 0x040fe20000000002 */
[----:B------:R-:W-:Y:S01]  /*b350*/  FFMA R20, R4, R10, R41 ;  /* 0x0000000a04147223 */ /* 0x000fe20000000029 */
[C---:B------:R-:W-:Y:S01]  /*b360*/  FFMA R22, R7.reuse, R8, R22 ;  /* 0x0000000807167223 */ /* 0x040fe20000000016 */
[C---:B------:R-:W-:Y:S01]  /*b370*/  FFMA R12, R7.reuse, R10, R12 ;  /* 0x0000000a070c7223 */ /* 0x040fe2000000000c */
        /* <DEDUP_REMOVED lines=9> */
[C---:B------:R-:W-:Y:S01]  /*b410*/  FFMA R41, R23.reuse, R19, R34 ;  /* 0x0000001317297223 */ /* 0x040fe20000000022 */
[----:B-1----:R-:W-:Y:S01]  /*b420*/  FFMA R31, R23, R9, R31 ;  /* 0x00000009171f7223 */ /* 0x002fe2000000001f */
[----:B------:R-:W-:Y:S01]  /*b430*/  IADD3 R43, PT, PT, R14, 0xc60, RZ ;  /* 0x00000c600e2b7810 */ /* 0x000fe20007ffe0ff */
[C---:B--2---:R-:W-:Y:S01]  /*b440*/  FFMA R36, R0.reuse, R16, R36 ;  /* 0x0000001000247223 */ /* 0x044fe20000000024 */
[----:B------:R-:W-:Y:S01]  /*b450*/  FFMA R40, R0, R17, R40 ;  /* 0x0000001100287223 */ /* 0x000fe20000000028 */
[-C--:B------:R-:W-:Y:S01]  /*b460*/  FFMA R16, R4, R18.reuse, R35 ;  /* 0x0000001204107223 */ /* 0x080fe20000000023 */
[C---:B------:R-:W-:Y:S01]  /*b470*/  FFMA R34, R0.reuse, R19, R28 ;  /* 0x0000001300227223 */ /* 0x040fe2000000001c */
[----:B---3--:R-:W-:Y:S01]  /*b480*/  FFMA R36, R33, R17, R36 ;  /* 0x0000001121247223 */ /* 0x008fe20000000024 */
[-C--:B------:R-:W-:Y:S01]  /*b490*/  FFMA R17, R23, R18.reuse, R38 ;  /* 0x0000001217117223 */ /* 0x080fe20000000026 */
[-C--:B------:R-:W-:Y:S01]  /*b4a0*/  FFMA R38, R39, R18.reuse, R42 ;  /* 0x0000001227267223 */ /* 0x080fe2000000002a */
[-C--:B------:R-:W-:Y:S01]  /*b4b0*/  FFMA R42, R0, R18.reuse, R37 ;  /* 0x00000012002a7223 */ /* 0x080fe20000000025 */
[----:B------:R-:W-:Y:S01]  /*b4c0*/  FFMA R46, R33, R18, R40 ;  /* 0x00000012212e7223 */ /* 0x000fe20000000028 */
[----:B------:R-:W-:-:S02]  /*b4d0*/  FFMA R37, R39, R19, R16 ;  /* 0x0000001327257223 */ /* 0x000fc40000000010 */
[-C--:B------:R-:W-:Y:S01]  /*b4e0*/  FFMA R40, R33, R19.reuse, R42 ;  /* 0x0000001321287223 */ /* 0x080fe2000000002a */
[C---:B----4-:R-:W-:Y:S01]  /*b4f0*/  FFMA R27, R29.reuse, R18, R36 ;  /* 0x000000121d1b7223 */ /* 0x050fe20000000024 */
[CC--:B------:R-:W-:Y:S01]  /*b500*/  FFMA R36, R4.reuse, R19.reuse, R17 ;  /* 0x0000001304247223 */ /* 0x0c0fe20000000011 */
[----:B------:R-:W-:Y:S02]  /*b510*/  FFMA R28, R29, R19, R46 ;  /* 0x000000131d1c7223 */ /* 0x000fe4000000002e */
[----:B------:R-:W0:Y:S01]  /*b520*/  LDS.128 R16, [R5+0x9710] ;  /* 0x0097100005107984 */ /* 0x000e220000000c00 */
[-C--:B------:R-:W-:Y:S01]  /*b530*/  FFMA R35, R23, R8.reuse, R32 ;  /* 0x0000000817237223 */ /* 0x080fe20000000020 */
[-C--:B------:R-:W-:Y:S01]  /*b540*/  FFMA R32, R4, R8.reuse, R41 ;  /* 0x0000000804207223 */ /* 0x080fe20000000029 */
[CC--:B------:R-:W-:Y:S01]  /*b550*/  FFMA R42, R0.reuse, R8.reuse, R13 ;  /* 0x00000008002a7223 */ /* 0x0c0fe2000000000d */
[-C--:B------:R-:W-:Y:S01]  /*b560*/  FFMA R34, R33, R8.reuse, R34 ;  /* 0x0000000821227223 */ /* 0x080fe20000000022 */
[-C--:B------:R-:W-:Y:S01]  /*b570*/  FFMA R13, R29, R8.reuse, R40 ;  /* 0x000000081d0d7223 */ /* 0x080fe20000000028 */
[-C--:B------:R-:W-:Y:S01]  /*b580*/  FFMA R40, R0, R9.reuse, R15 ;  /* 0x0000000900287223 */ /* 0x080fe2000000000f */
[C---:B------:R-:W-:Y:S01]  /*b590*/  FFMA R36, R39.reuse, R8, R36 ;  /* 0x0000000827247223 */ /* 0x040fe20000000024 */
[-C--:B------:R-:W-:Y:S01]  /*b5a0*/  FFMA R46, R4, R9.reuse, R35 ;  /* 0x00000009042e7223 */ /* 0x080fe20000000023 */
[-C--:B------:R-:W-:Y:S01]  /*b5b0*/  FFMA R32, R39, R9.reuse, R32 ;  /* 0x0000000927207223 */ /* 0x080fe20000000020 */
[-C--:B------:R-:W-:Y:S01]  /*b5c0*/  FFMA R42, R33, R9.reuse, R42 ;  /* 0x00000009212a7223 */ /* 0x080fe2000000002a */
[----:B------:R-:W-:-:S02]  /*b5d0*/  FFMA R15, R29, R9, R34 ;  /* 0x000000091d0f7223 */ /* 0x000fc40000000022 */
[----:B------:R-:W1:Y:S01]  /*b5e0*/  LDS.64 R8, [R5+0x9720] ;  /* 0x0097200005087984 */ /* 0x000e620000000a00 */
[-C--:B------:R-:W-:Y:S01]  /*b5f0*/  FFMA R41, R23, R10.reuse, R30 ;  /* 0x0000000a17297223 */ /* 0x080fe2000000001e */
[-C--:B------:R-:W-:Y:S01]  /*b600*/  FFMA R34, R4, R10.reuse, R31 ;  /* 0x0000000a04227223 */ /* 0x080fe2000000001f */
[CC--:B------:R-:W-:Y:S01]  /*b610*/  FFMA R30, R0.reuse, R10.reuse, R24 ;  /* 0x0000000a001e7223 */ /* 0x0c0fe20000000018 */
        /* <DEDUP_REMOVED lines=8> */
[----:B------:R-:W-:Y:S01]  /*b6a0*/  FFMA R25, R29, R11, R40 ;  /* 0x0000000b1d197223 */ /* 0x000fe20000000028 */
[-C--:B0-----:R-:W-:Y:S01]  /*b6b0*/  FFMA R11, R23, R16.reuse, R22 ;  /* 0x00000010170b7223 */ /* 0x081fe20000000016 */
[----:B------:R-:W-:Y:S01]  /*b6c0*/  FFMA R42, R33, R16, R26 ;  /* 0x00000010212a7223 */ /* 0x000fe2000000001a */
[C---:B------:R-:W-:Y:S01]  /*b6d0*/  FFMA R41, R23.reuse, R18, R12 ;  /* 0x0000001217297223 */ /* 0x040fe2000000000c */
[-C--:B------:R-:W-:Y:S01]  /*b6e0*/  FFMA R40, R0, R16.reuse, R21 ;  /* 0x0000001000287223 */ /* 0x080fe20000000015 */
[-C--:B------:R-:W-:Y:S01]  /*b6f0*/  FFMA R12, R4, R17.reuse, R11 ;  /* 0x00000011040c7223 */ /* 0x080fe2000000000b */
[-C--:B------:R-:W-:Y:S01]  /*b700*/  FFMA R47, R23, R17.reuse, R3 ;  /* 0x00000011172f7223 */ /* 0x080fe20000000003 */
[----:B------:R-:W-:Y:S01]  /*b710*/  FFMA R11, R29, R17, R42 ;  /* 0x000000111d0b7223 */ /* 0x000fe2000000002a */
[----:B------:R-:W-:Y:S01]  /*b720*/  FFMA R3, R39, R16, R10 ;  /* 0x0000001027037223 */ /* 0x000fe2000000000a */
[----:B------:R-:W-:-:S04]  /*b730*/  IMAD.WIDE.U32 R42, R43, 0x4, R44 ;  /* 0x000000042b2a7825 */ /* 0x000fc800078e002c */
[-C--:B------:R-:W-:Y:S01]  /*b740*/  FFMA R22, R4, R16.reuse, R31 ;  /* 0x0000001004167223 */ /* 0x080fe2000000001f */
[----:B------:R-:W-:Y:S01]  /*b750*/  FFMA R10, R29, R16, R30 ;  /* 0x000000101d0a7223 */ /* 0x000fe2000000001e */
[CC--:B------:R-:W-:Y:S01]  /*b760*/  FFMA R26, R0.reuse, R17.reuse, R6 ;  /* 0x00000011001a7223 */ /* 0x0c0fe20000000006 */
[----:B------:R-:W-:Y:S01]  /*b770*/  FFMA R16, R33, R17, R40 ;  /* 0x0000001121107223 */ /* 0x000fe20000000028 */
[----:B------:R-:W-:Y:S01]  /*b780*/  FFMA R7, R23, R19, R7 ;  /* 0x0000001317077223 */ /* 0x000fe20000000007 */
[-C--:B------:R-:W-:Y:S01]  /*b790*/  FFMA R30, R0, R18.reuse, R2 ;  /* 0x00000012001e7223 */ /* 0x080fe20000000002 */
[C---:B------:R-:W-:Y:S01]  /*b7a0*/  FFMA R31, R39.reuse, R17, R22 ;  /* 0x00000011271f7223 */ /* 0x040fe20000000016 */
        /* <DEDUP_REMOVED lines=14> */
[-C--:B------:R-:W-:Y:S01]  /*b890*/  FFMA R18, R33, R8.reuse, R20 ;  /* 0x0000000821127223 */ /* 0x080fe20000000014 */
[C---:B------:R-:W-:Y:S01]  /*b8a0*/  FFMA R30, R29.reuse, R8, R30 ;  /* 0x000000081d1e7223 */ /* 0x040fe2000000001e */
[----:B------:R-:W1:Y:S04]  /*b8b0*/  LDS.128 R20, [R5+0x9a90] ;  /* 0x009a900005147984 */ /* 0x000e680000000c00 */
[----:B------:R-:W4:Y:S01]  /*b8c0*/  LDG.E.CONSTANT R8, desc[UR12][R42.64+0x100] ;  /* 0x0001000c2a087981 */ /* 0x000f22000c1e9900 */
[C---:B------:R-:W-:Y:S01]  /*b8d0*/  FFMA R26, R29.reuse, R19, R26 ;  /* 0x000000131d1a7223 */ /* 0x040fe2000000001a */
        /* <DEDUP_REMOVED lines=80> */
[CC--:B0-----:R-:W-:Y:S01]  /*bde0*/  FFMA R12, R2.reuse, R10.reuse, R9 ;  /* 0x0000000a020c7223 */ /* 0x0c1fe20000000009 */
[-C--:B------:R-:W-:Y:S01]  /*bdf0*/  FFMA R32, R2, R11.reuse, R32 ;  /* 0x0000000b02207223 */ /* 0x080fe20000000020 */
[CC--:B-----5:R-:W-:Y:S02]  /*be00*/  FFMA R9, R6.reuse, R11.reuse, R28 ;  /* 0x0000000b06097223 */ /* 0x0e0fe4000000001c */
[C---:B------:R-:W-:Y:S01]  /*be10*/  FFMA R51, R7.reuse, R11, R12 ;  /* 0x0000000b07337223 */ /* 0x040fe2000000000c */
[----:B------:R-:W-:Y:S01]  /*be20*/  FFMA R13, R6, R10, R13 ;  /* 0x0000000a060d7223 */ /* 0x000fe2000000000d */
[-C--:B-1----:R-:W-:Y:S02]  /*be30*/  FFMA R23, R7, R16.reuse, R32 ;  /* 0x0000001007177223 */ /* 0x082fe40000000020 */
[-C--:B------:R-:W-:Y:S01]  /*be40*/  FFMA R12, R8, R16.reuse, R51 ;  /* 0x00000010080c7223 */ /* 0x080fe20000000033 */
[-C--:B------:R-:W-:Y:S01]  /*be50*/  FFMA R10, R2, R16.reuse, R35 ;  /* 0x00000010020a7223 */ /* 0x080fe20000000023 */
[-C--:B------:R-:W-:Y:S01]  /*be60*/  FFMA R51, R4, R16.reuse, R9 ;  /* 0x0000001004337223 */ /* 0x080fe20000000009 */
[----:B------:R-:W-:Y:S01]  /*be70*/  FFMA R35, R6, R16, R20 ;  /* 0x0000001006237223 */ /* 0x000fe20000000014 */
[-C--:B------:R-:W-:Y:S01]  /*be80*/  FFMA R24, R8, R17.reuse, R23 ;  /* 0x0000001108187223 */ /* 0x080fe20000000017 */
[----:B------:R-:W-:-:S02]  /*be90*/  FFMA R9, R6, R17, R21 ;  /* 0x0000001106097223 */ /* 0x000fc40000000015 */
[----:B------:R-:W0:Y:S01]  /*bea0*/  LDS.128 R20, [R5+0xa1d0] ;  /* 0x00a1d00005147984 */ /* 0x000e220000000c00 */
[----:B------:R-:W-:Y:S01]  /*beb0*/  FFMA R13, R4, R11, R13 ;  /* 0x0000000b040d7223 */ /* 0x000fe2000000000d */
[----:B------:R-:W-:Y:S01]  /*bec0*/  FFMA R11, R7, R17, R10 ;  /* 0x00000011070b7223 */ /* 0x000fe2000000000a */
[----:B------:R-:W-:-:S03]  /*bed0*/  FFMA R10, R2, R18, R3 ;  /* 0x00000012020a7223 */ /* 0x000fc60000000003 */
[-C--:B------:R-:W-:Y:S01]  /*bee0*/  FFMA R30, R8, R18.reuse, R11 ;  /* 0x00000012081e7223 */ /* 0x080fe2000000000b */
[----:B------:R-:W-:Y:S01]  /*bef0*/  FFMA R11, R7, R19, R10 ;  /* 0x00000013070b7223 */ /* 0x000fe2000000000a */
        /* <DEDUP_REMOVED lines=8> */
[C---:B------:R-:W-:Y:S01]  /*bf80*/  FFMA R28, R0.reuse, R17, R51 ;  /* 0x00000011001c7223 */ /* 0x040fe20000000033 */
[----:B------:R-:W-:Y:S01]  /*bf90*/  FFMA R38, R0, R19, R9 ;  /* 0x0000001300267223 */ /* 0x000fe20000000009 */
[-C--:B0-----:R-:W-:Y:S01]  /*bfa0*/  FFMA R15, R8, R20.reuse, R11 ;  /* 0x00000014080f7223 */ /* 0x081fe2000000000b */
[CC--:B------:R-:W-:Y:S01]  /*bfb0*/  FFMA R11, R6.reuse, R20.reuse, R27 ;  /* 0x00000014060b7223 */ /* 0x0c0fe2000000001b */
[-C--:B------:R-:W-:Y:S01]  /*bfc0*/  FFMA R17, R6, R21.reuse, R48 ;  /* 0x0000001506117223 */ /* 0x080fe20000000030 */
[CC--:B------:R-:W-:Y:S01]  /*bfd0*/  FFMA R9, R7.reuse, R20.reuse, R16 ;  /* 0x0000001407097223 */ /* 0x0c0fe20000000010 */
[-C--:B------:R-:W-:Y:S01]  /*bfe0*/  FFMA R3, R4, R20.reuse, R3 ;  /* 0x0000001404037223 */ /* 0x080fe20000000003 */
[-C--:B------:R-:W-:Y:S01]  /*bff0*/  FFMA R10, R2, R21.reuse, R36 ;  /* 0x00000015020a7223 */ /* 0x080fe20000000024 */
[-C--:B------:R-:W-:Y:S01]  /*c000*/  FFMA R11, R4, R21.reuse, R11 ;  /* 0x00000015040b7223 */ /* 0x080fe2000000000b */
[C---:B------:R-:W-:Y:S01]  /*c010*/  FFMA R34, R2.reuse, R20, R34 ;  /* 0x0000001402227223 */ /* 0x040fe20000000022 */
[-C--:B------:R-:W-:Y:S01]  /*c020*/  FFMA R16, R2, R22.reuse, R39 ;  /* 0x0000001602107223 */ /* 0x080fe20000000027 */
[----:B------:R-:W-:Y:S01]  /*c030*/  FFMA R17, R4, R22, R17 ;  /* 0x0000001604117223 */ /* 0x000fe20000000011 */
[----:B------:R-:W-:Y:S01]  /*c040*/  FFMA R49, R6, R18, R49 ;  /* 0x0000001206317223 */ /* 0x000fe20000000031 */
        /* <DEDUP_REMOVED lines=53> */
[-C--:B------:R-:W-:Y:S02]  /*c3a0*/  FFMA R47, R3, R10.reuse, R37 ;  /* 0x0000000a032f7223 */ /* 0x080fe40000000025 */
[----:B----4-:R-:W-:Y:S01]  /*c3b0*/  FFMA R40, R2, R9, R43 ;  /* 0x0000000902287223 */ /* 0x010fe2000000002b */
[C---:B------:R-:W-:Y:S01]  /*c3c0*/  FFMA R9, R6.reuse, R10, R30 ;  /* 0x0000000a06097223 */ /* 0x040fe2000000001e */
[----:B------:R-:W-:-:S03]  /*c3d0*/  FFMA R43, R6, R11, R31 ;  /* 0x0000000b062b7223 */ /* 0x000fc6000000001f */
[-C--:B------:R-:W-:Y:S01]  /*c3e0*/  FFMA R37, R4, R11.reuse, R9 ;  /* 0x0000000b04257223 */ /* 0x080fe20000000009 */
[-C--:B------:R-:W-:Y:S02]  /*c3f0*/  FFMA R9, R0, R11.reuse, R29 ;  /* 0x0000000b00097223 */ /* 0x080fe4000000001d */
[----:B------:R-:W0:Y:S01]  /*c400*/  LDS.128 R28, [R5+0xa570] ;  /* 0x00a57000051c7984 */ /* 0x000e220000000c00 */
[C---:B------:R-:W-:Y:S01]  /*c410*/  FFMA R24, R2.reuse, R10, R13 ;  /* 0x0000000a02187223 */ /* 0x040fe2000000000d */
[-C--:B------:R-:W-:Y:S01]  /*c420*/  FFMA R13, R3, R11.reuse, R38 ;  /* 0x0000000b030d7223 */ /* 0x080fe20000000026 */
[CC--:B------:R-:W-:Y:S02]  /*c430*/  FFMA R12, R2.reuse, R11.reuse, R47 ;  /* 0x0000000b020c7223 */ /* 0x0c0fe4000000002f */
[----:B---3--:R-:W-:Y:S01]  /*c440*/  FFMA R38, R41, R11, R24 ;  /* 0x0000000b29267223 */ /* 0x008fe20000000018 */
        /* <DEDUP_REMOVED lines=8> */
[C---:B------:R-:W-:Y:S01]  /*c4d0*/  FFMA R37, R41.reuse, R20, R12 ;  /* 0x0000001429257223 */ /* 0x040fe2000000000c */
[-C--:B------:R-:W-:Y:S01]  /*c4e0*/  FFMA R47, R4, R22.reuse, R13 ;  /* 0x00000016042f7223 */ /* 0x080fe2000000000d */
[-C--:B------:R-:W-:Y:S01]  /*c4f0*/  FFMA R12, R2, R21.reuse, R27 ;  /* 0x00000015020c7223 */ /* 0x080fe2000000001b */
[CC--:B------:R-:W-:Y:S01]  /*c500*/  FFMA R13, R0.reuse, R22.reuse, R15 ;  /* 0x00000016000d7223 */ /* 0x0c0fe2000000000f */
[-C--:B------:R-:W-:Y:S01]  /*c510*/  FFMA R36, R41, R21.reuse, R24 ;  /* 0x0000001529247223 */ /* 0x080fe20000000018 */
[----:B------:R-:W1:Y:S01]  /*c520*/  LDS.64 R26, [R5+0xa580] ;  /* 0x00a58000051a7984 */ /* 0x000e620000000a00 */
[CC--:B------:R-:W-:Y:S01]  /*c530*/  FFMA R15, R3.reuse, R22.reuse, R32 ;  /* 0x00000016030f7223 */ /* 0x0c0fe20000000020 */
        /* <DEDUP_REMOVED lines=8> */
[C---:B0-----:R-:W-:Y:S01]  /*c5c0*/  FFMA R49, R6.reuse, R28, R39 ;  /* 0x0000001c06317223 */ /* 0x041fe20000000027 */
[C---:B------:R-:W-:Y:S01]  /*c5d0*/  FFMA R47, R6.reuse, R29, R33 ;  /* 0x0000001d062f7223 */ /* 0x040fe20000000021 */
[C---:B------:R-:W-:Y:S01]  /*c5e0*/  FFMA R15, R6.reuse, R30, R7 ;  /* 0x0000001e060f7223 */ /* 0x040fe20000000007 */
[----:B------:R-:W-:Y:S01]  /*c5f0*/  FFMA R39, R6, R31, R42 ;  /* 0x0000001f06277223 */ /* 0x000fe2000000002a */
[-C--:B------:R-:W-:Y:S01]  /*c600*/  FFMA R25, R4, R28.reuse, R25 ;  /* 0x0000001c04197223 */ /* 0x080fe20000000019 */
[CC--:B------:R-:W-:Y:S01]  /*c610*/  FFMA R7, R3.reuse, R28.reuse, R16 ;  /* 0x0000001c03077223 */ /* 0x0c0fe20000000010 */
[-C--:B------:R-:W-:Y:S01]  /*c620*/  FFMA R6, R2, R28.reuse, R43 ;  /* 0x0000001c02067223 */ /* 0x080fe2000000002b */
[-C--:B------:R-:W-:Y:S01]  /*c630*/  FFMA R17, R3, R29.reuse, R17 ;  /* 0x0000001d03117223 */ /* 0x080fe20000000011 */
[----:B------:R-:W-:Y:S01]  /*c640*/  FFMA R34, R0, R28, R21 ;  /* 0x0000001c00227223 */ /* 0x000fe20000000015 */
[-C--:B------:R-:W-:Y:S01]  /*c650*/  FFMA R49, R4, R29.reuse, R49 ;  /* 0x0000001d04317223 */ /* 0x080fe20000000031 */
[-C--:B------:R-:W-:Y:S01]  /*c660*/  FFMA R43, R0, R29.reuse, R25 ;  /* 0x0000001d002b7223 */ /* 0x080fe20000000019 */
[-C--:B------:R-:W-:Y:S01]  /*c670*/  FFMA R32, R2, R29.reuse, R7 ;  /* 0x0000001d02207223 */ /* 0x080fe20000000007 */
[----:B------:R-:W-:Y:S01]  /*c680*/  FFMA R33, R41, R29, R6 ;  /* 0x0000001d29217223 */ /* 0x000fe20000000006 */
[CC--:B------:R-:W-:Y:S01]  /*c690*/  FFMA R21, R4.reuse, R30.reuse, R47 ;  /* 0x0000001e04157223 */ /* 0x0c0fe2000000002f */
[-C--:B------:R-:W-:Y:S01]  /*c6a0*/  FFMA R29, R4, R31.reuse, R15 ;  /* 0x0000001f041d7223 */ /* 0x080fe2000000000f */
[CC--:B------:R-:W-:Y:S01]  /*c6b0*/  FFMA R47, R3.reuse, R30.reuse, R18 ;  /* 0x0000001e032f7223 */ /* 0x0c0fe20000000012 */
[C---:B------:R-:W-:Y:S01]  /*c6c0*/  FFMA R12, R2.reuse, R30, R17 ;  /* 0x0000001e020c7223 */ /* 0x040fe20000000011 */
[-C--:B------:R-:W-:Y:S01]  /*c6d0*/  FFMA R15, R3, R31.reuse, R19 ;  /* 0x0000001f030f7223 */ /* 0x080fe20000000013 */
[----:B------:R-:W-:Y:S01]  /*c6e0*/  FFMA R22, R41, R28, R22 ;  /* 0x0000001c29167223 */ /* 0x000fe20000000016 */
[----:B------:R-:W0:Y:S01]  /*c6f0*/  LDS.128 R16, [R5+0xa8f0] ;  /* 0x00a8f00005107984 */ /* 0x000e220000000c00 */
[----:B------:R-:W-:Y:S01]  /*c700*/  FFMA R28, R2, R31, R47 ;  /* 0x0000001f021c7223 */ /* 0x000fe2000000002f */
[----:B------:R-:W-:Y:S01]  /*c710*/  IADD3 R47, PT, PT, R14, 0xd80, RZ ;  /* 0x00000d800e2f7810 */ /* 0x000fe20007ffe0ff */
[----:B-1----:R-:W-:Y:S01]  /*c720*/  FFMA R42, R4, R26, R39 ;  /* 0x0000001a042a7223 */ /* 0x002fe20000000027 */
[----:B------:R-:W1:Y:S03]  /*c730*/  LDS.64 R6, [R5+0xa8e8] ;  /* 0x00a8e80005067984 */ /* 0x000e660000000a00 */
[----:B------:R-:W-:-:S04]  /*c740*/  IMAD.WIDE.U32 R46, R47, 0x4, R44 ;  /* 0x000000042f2e7825 */ /* 0x000fc800078e002c */
[C---:B------:R-:W-:Y:S01]  /*c750*/  FFMA R25, R0.reuse, R30, R49 ;  /* 0x0000001e00197223 */ /* 0x040fe20000000031 */
[C---:B------:R-:W-:Y:S01]  /*c760*/  FFMA R21, R0.reuse, R31, R21 ;  /* 0x0000001f00157223 */ /* 0x040fe20000000015 */
[C---:B------:R-:W-:Y:S01]  /*c770*/  FFMA R39, R0.reuse, R26, R29 ;  /* 0x0000001a00277223 */ /* 0x040fe2000000001d */
[----:B------:R-:W-:Y:S02]  /*c780*/  FFMA R42, R0, R27, R42 ;  /* 0x0000001b002a7223 */ /* 0x000fe4000000002a */
[----:B------:R-:W2:Y:S01]  /*c790*/  LDG.E.CONSTANT R0, desc[UR12][R46.64] ;  /* 0x0000000c2e007981 */ /* 0x000ea2000c1e9900 */
[----:B------:R-:W-:-:S03]  /*c7a0*/  FFMA R31, R41, R31, R12 ;  /* 0x0000001f291f7223 */ /* 0x000fc6000000000c */
[----:B------:R-:W3:Y:S01]  /*c7b0*/  LDG.E.CONSTANT R12, desc[UR12][R46.64+0x80] ;  /* 0x0000800c2e0c7981 */ /* 0x000ee2000c1e9900 */
[-C--:B------:R-:W-:Y:S01]  /*c7c0*/  FFMA R4, R2, R26.reuse, R15 ;  /* 0x0000001a02047223 */ /* 0x080fe2000000000f */
[----:B------:R-:W-:Y:S01]  /*c7d0*/  FFMA R28, R41, R26, R28 ;  /* 0x0000001a291c7223 */ /* 0x000fe2000000001c */
[----:B0-----:R-:W-:-:S04]  /*c7e0*/  FFMA R15, R3, R16, R10 ;  /* 0x00000010030f7223 */ /* 0x001fc8000000000a */
[C---:B------:R-:W-:Y:S02]  /*c7f0*/  FFMA R26, R2.reuse, R17, R15 ;  /* 0x00000011021a7223 */ /* 0x040fe4000000000f */
[----:B------:R-:W4:Y:S01]  /*c800*/  LDG.E.CONSTANT R15, desc[UR12][R46.64+0x100] ;  /* 0x0001000c2e0f7981 */ /* 0x000f22000c1e9900 */
[C---:B-1----:R-:W-:Y:S01]  /*c810*/  FFMA R6, R3.reuse, R6, R8 ;  /* 0x0000000603067223 */ /* 0x042fe20000000008 */
[-C--:B------:R-:W-:Y:S01]  /*c820*/  FFMA R9, R3, R7.reuse, R9 ;  /* 0x0000000703097223 */ /* 0x080fe20000000009 */
[----:B------:R-:W-:Y:S02]  /*c830*/  FFMA R32, R41, R30, R32 ;  /* 0x0000001e29207223 */ /* 0x000fe40000000020 */
[C---:B------:R-:W-:Y:S01]  /*c840*/  FFMA R6, R2.reuse, R7, R6 ;  /* 0x0000000702067223 */ /* 0x040fe20000000006 */
[C---:B------:R-:W-:Y:S01]  /*c850*/  FFMA R30, R2.reuse, R16, R9 ;  /* 0x00000010021e7223 */ /* 0x040fe20000000009 */
[----:B------:R-:W-:Y:S02]  /*c860*/  FFMA R7, R3, R17, R11 ;  /* 0x0000001103077223 */ /* 0x000fe4000000000b */
[----:B------:R-:W0:Y:S01]  /*c870*/  LDS.128 R8, [R5+0xa900] ;  /* 0x00a9000005087984 */ /* 0x000e220000000c00 */
[----:B------:R-:W-:Y:S01]  /*c880*/  FFMA R23, R41, R23, R24 ;  /* 0x0000001729177223 */ /* 0x000fe20000000018 */
        /* <DEDUP_REMOVED lines=13> */
[C---:B------:R-:W-:Y:S01]  /*c960*/  FFMA R13, R41.reuse, R8, R13 ;  /* 0x00000008290d7223 */ /* 0x040fe2000000000d */
[-C--:B------:R-:W-:Y:S01]  /*c970*/  FFMA R6, R2, R9.reuse, R6 ;  /* 0x0000000902067223 */ /* 0x080fe20000000006 */
[----:B------:R-:W-:Y:S01]  /*c980*/  FFMA R7, R41, R9, R4 ;  /* 0x0000000929077223 */ /* 0x000fe20000000004 */
[----:B------:R-:W-:Y:S01]  /*c990*/  IADD3 R9, PT, PT, R14, 0xe00, RZ ;  /* 0x00000e000e097810 */ /* 0x000fe20007ffe0ff */
[-C--:B------:R-:W-:Y:S01]  /*c9a0*/  FFMA R25, R3, R10.reuse, R25 ;  /* 0x0000000a03197223 */ /* 0x080fe20000000019 */
[-C--:B------:R-:W-:Y:S01]  /*c9b0*/  FFMA R20, R2, R10.reuse, R43 ;  /* 0x0000000a02147223 */ /* 0x080fe2000000002b */
[----:B------:R-:W-:Y:S01]  /*c9c0*/  FFMA R6, R41, R10, R6 ;  /* 0x0000000a29067223 */ /* 0x000fe20000000006 */
[----:B------:R-:W-:Y:S01]  /*c9d0*/  FFMA R21, R3, R11, R21 ;  /* 0x0000000b03157223 */ /* 0x000fe20000000015 */
[----:B------:R-:W-:-:S04]  /*c9e0*/  IMAD.WIDE.U32 R8, R9, 0x4, R44 ;  /* 0x0000000409087825 */ /* 0x000fc800078e002c */
[C---:B-1----:R-:W-:Y:S01]  /*c9f0*/  FFMA R10, R3.reuse, R16, R39 ;  /* 0x00000010030a7223 */ /* 0x042fe20000000027 */
[----:B------:R-:W-:Y:S01]  /*ca00*/  FFMA R43, R3, R17, R42 ;  /* 0x00000011032b7223 */ /* 0x000fe2000000002a */
[----:B------:R-:W-:Y:S01]  /*ca10*/  IADD3 R3, PT, PT, R14, 0xe20, RZ ;  /* 0x00000e200e037810 */ /* 0x000fe20007ffe0ff */
[----:B------:R-:W5:Y:S04]  /*ca20*/  LDG.E.CONSTANT R34, desc[UR12][R46.64+0x180] ;  /* 0x0001800c2e227981 */ /* 0x000f68000c1e9900 */
[----:B------:R0:W5:Y:S02]  /*ca30*/  LDG.E.CONSTANT R4, desc[UR12][R8.64] ;  /* 0x0000000c08047981 */ /* 0x000164000c1e9900 */
[----:B0-----:R-:W-:-:S05]  /*ca40*/  IMAD.WIDE.U32 R8, R3, 0x4, R44 ;  /* 0x0000000403087825 */ /* 0x001fca00078e002c */
[----:B------:R0:W5:Y:S01]  /*ca50*/  LDG.E.CONSTANT R39, desc[UR12][R8.64] ;  /* 0x0000000c08277981 */ /* 0x000162000c1e9900 */
[CC--:B------:R-:W-:Y:S01]  /*ca60*/  FFMA R3, R41.reuse, R11.reuse, R20 ;  /* 0x0000000b29037223 */ /* 0x0c0fe20000000014 */
[C---:B------:R-:W-:Y:S01]  /*ca70*/  FFMA R20, R2.reuse, R16, R21 ;  /* 0x0000001002147223 */ /* 0x040fe20000000015 */
[C---:B------:R-:W-:Y:S01]  /*ca80*/  FFMA R46, R2.reuse, R11, R25 ;  /* 0x0000000b022e7223 */ /* 0x040fe20000000019 */
[CC--:B------:R-:W-:Y:S02]  /*ca90*/  FFMA R21, R2.reuse, R17.reuse, R10 ;  /* 0x0000001102157223 */ /* 0x0c0fe4000000000a */
[----:B0-----:R-:W2:Y:S01]  /*caa0*/  LDS.128 R8, [R5+0xac80] ;  /* 0x00ac800005087984 */ /* 0x001ea20000000c00 */
[-C--:B------:R-:W-:Y:S01]  /*cab0*/  FFMA R42, R2, R18.reuse, R43 ;  /* 0x00000012022a7223 */ /* 0x080fe2000000002b */
[C---:B------:R-:W-:Y:S01]  /*cac0*/  FFMA R25, R41.reuse, R17, R20 ;  /* 0x0000001129197223 */ /* 0x040fe20000000014 */
[C---:B------:R-:W-:Y:S01]  /*cad0*/  FFMA R20, R41.reuse, R18, R21 ;  /* 0x0000001229147223 */ /* 0x040fe20000000015 */
[C---:B------:R-:W-:Y:S01]  /*cae0*/  FFMA R2, R41.reuse, R16, R46 ;  /* 0x0000001029027223 */ /* 0x040fe2000000002e */
[----:B------:R-:W-:-:S02]  /*caf0*/  FFMA R21, R41, R19, R42 ;  /* 0x0000001329157223 */ /* 0x000fc4000000002a */
[----:B------:R-:W0:Y:S01]  /*cb00*/  LDS.128 R16, [R5+0xac90] ;  /* 0x00ac900005107984 */ /* 0x000e220000000c00 */
[C---:B--2---:R-:W-:Y:S01]  /*cb10*/  FFMA R41, R0.reuse, R8, R40 ;  /* 0x0000000800297223 */ /* 0x044fe20000000028 */
[----:B------:R-:W-:-:S03]  /*cb20*/  FFMA R43, R0, R9, R38 ;  /* 0x00000009002b7223 */ /* 0x000fc60000000026 */
[----:B---3--:R-:W-:Y:S01]  /*cb30*/  FFMA R8, R12, R9, R41 ;  /* 0x000000090c087223 */ /* 0x008fe20000000029 */
[-C--:B------:R-:W-:Y:S01]  /*cb40*/  FFMA R9, R0, R10.reuse, R37 ;  /* 0x0000000a00097223 */ /* 0x080fe20000000025 */
[----:B------:R-:W-:-:S03]  /*cb50*/  FFMA R38, R12, R10, R43 ;  /* 0x0000000a0c267223 */ /* 0x000fc6000000002b */
[-C--:B------:R-:W-:Y:S01]  /*cb60*/  FFMA R9, R12, R11.reuse, R9 ;  /* 0x0000000b0c097223 */ /* 0x080fe20000000009 */
[C---:B0-----:R-:W-:Y:S01]  /*cb70*/  FFMA R47, R0.reuse, R16, R35 ;  /* 0x00000010002f7223 */ /* 0x041fe20000000023 */
[-C--:B------:R-:W-:Y:S01]  /*cb80*/  FFMA R43, R0, R11.reuse, R36 ;  /* 0x0000000b002b7223 */ /* 0x080fe20000000024 */
[C---:B----4-:R-:W-:Y:S01]  /*cb90*/  FFMA R37, R15.reuse, R10, R8 ;  /* 0x0000000a0f257223 */ /* 0x050fe20000000008 */
[C---:B------:R-:W-:Y:S01]  /*cba0*/  FFMA R41, R15.reuse, R11, R38 ;  /* 0x0000000b0f297223 */ /* 0x040fe20000000026 */
[CC--:B------:R-:W-:Y:S02]  /*cbb0*/  FFMA R35, R15.reuse, R16.reuse, R9 ;  /* 0x000000100f237223 */ /* 0x0c0fe40000000009 */
[----:B------:R-:W0:Y:S01]  /*cbc0*/  LDS.128 R8, [R5+0xaca0] ;  /* 0x00aca00005087984 */ /* 0x000e220000000c00 */
[----:B------:R-:W-:Y:S01]  /*cbd0*/  FFMA R40, R12, R16, R43 ;  /* 0x000000100c287223 */ /* 0x000fe2000000002b */
[-C--:B------:R-:W-:Y:S01]  /*cbe0*/  FFMA R23, R0, R17.reuse, R23 ;  /* 0x0000001100177223 */ /* 0x080fe20000000017 */
[----:B------:R-:W-:Y:S01]  /*cbf0*/  FFMA R38, R12, R17, R47 ;  /* 0x000000110c267223 */ /* 0x000fe2000000002f */
[----:B------:R-:W-:Y:S01]  /*cc00*/  FFMA R33, R0, R19, R33 ;  /* 0x0000001300217223 */ /* 0x000fe20000000021 */
[----:B------:R-:W-:Y:S01]  /*cc10*/  FFMA R40, R15, R17, R40 ;  /* 0x000000110f287223 */ /* 0x000fe20000000028 */
[-C--:B------:R-:W-:Y:S01]  /*cc20*/  FFMA R16, R12, R18.reuse, R23 ;  /* 0x000000120c107223 */ /* 0x080fe20000000017 */
[----:B------:R-:W-:-:S02]  /*cc30*/  FFMA R17, R0, R18, R22 ;  /* 0x0000001200117223 */ /* 0x000fc40000000016 */
[----:B------:R-:W1:Y:S01]  /*cc40*/  LDS.64 R22, [R5+0xb018] ;  /* 0x00b0180005167984 */ /* 0x000e620000000a00 */
[CC--:B------:R-:W-:Y:S01]  /*cc50*/  FFMA R47, R15.reuse, R19.reuse, R16 ;  /* 0x000000130f2f7223 */ /* 0x0c0fe20000000010 */
[C---:B------:R-:W-:Y:S01]  /*cc60*/  FFMA R17, R12.reuse, R19, R17 ;  /* 0x000000130c117223 */ /* 0x040fe20000000011 */
[C---:B------:R-:W-:Y:S01]  /*cc70*/  FFMA R38, R15.reuse, R18, R38 ;  /* 0x000000120f267223 */ /* 0x040fe20000000026 */
[-C--:B0-----:R-:W-:Y:S02]  /*cc80*/  FFMA R16, R12, R8.reuse, R33 ;  /* 0x000000080c107223 */ /* 0x081fe40000000021 */
        /* <DEDUP_REMOVED lines=9> */
[-C--:B------:R-:W-:Y:S01]  /*cd20*/  FFMA R31, R12, R11.reuse, R28 ;  /* 0x0000000b0c1f7223 */ /* 0x080fe2000000001c */
[C---:B------:R-:W-:Y:S01]  /*cd30*/  FFMA R36, R15.reuse, R10, R36 ;  /* 0x0000000a0f247223 */ /* 0x040fe20000000024 */
[C---:B------:R-:W-:Y:S02]  /*cd40*/  FFMA R42, R15.reuse, R11, R42 ;  /* 0x0000000b0f2a7223 */ /* 0x040fe4000000002a */
[----:B------:R-:W2:Y:S01]  /*cd50*/  LDS.128 R8, [R5+0xb030] ;  /* 0x00b0300005087984 */ /* 0x000ea20000000c00 */
[-C--:B-1----:R-:W-:Y:S01]  /*cd60*/  FFMA R29, R0, R22.reuse, R29 ;  /* 0x00000016001d7223 */ /* 0x082fe2000000001d */
[----:B-----5:R-:W-:Y:S01]  /*cd70*/  FFMA R37, R34, R22, R37 ;  /* 0x0000001622257223 */ /* 0x020fe20000000025 */
        /* <DEDUP_REMOVED lines=28> */
[-C--:B--2---:R-:W-:Y:S01]  /*cf40*/  FFMA R13, R15, R8.reuse, R18 ;  /* 0x000000080f0d7223 */ /* 0x084fe20000000012 */
        /* <DEDUP_REMOVED lines=10> */
[----:B------:R-:W-:Y:S04]  /*cff0*/  LDS.64 R6, [R5+0xacb0] ;  /* 0x00acb00005067984 */ /* 0x000fe80000000a00 */
[----:B------:R-:W0:Y:S01]  /*d000*/  LDS.128 R16, [R5+0xb040] ;  /* 0x00b0400005107984 */ /* 0x000e220000000c00 */
[-C--:B------:R-:W-:Y:S01]  /*d010*/  FFMA R30, R12, R10.reuse, R29 ;  /* 0x0000000a0c1e7223 */ /* 0x080fe2000000001d */
[C---:B------:R-:W-:Y:S01]  /*d020*/  FFMA R47, R34.reuse, R9, R43 ;  /* 0x00000009222f7223 */ /* 0x040fe2000000002b */
[-C--:B------:R-:W-:Y:S01]  /*d030*/  FFMA R29, R34, R10.reuse, R36 ;  /* 0x0000000a221d7223 */ /* 0x080fe20000000024 */
[-C--:B------:R-:W-:Y:S01]  /*d040*/  FFMA R43, R0, R10.reuse, R2 ;  /* 0x0000000a002b7223 */ /* 0x080fe20000000002 */
[CC--:B------:R-:W-:Y:S01]  /*d050*/  FFMA R36, R15.reuse, R11.reuse, R30 ;  /* 0x0000000b0f247223 */ /* 0x0c0fe2000000001e */
[CC--:B------:R-:W-:Y:S01]  /*d060*/  FFMA R26, R4.reuse, R10.reuse, R47 ;  /* 0x0000000a041a7223 */ /* 0x0c0fe2000000002f */
[-C--:B------:R-:W-:Y:S01]  /*d070*/  FFMA R30, R4, R11.reuse, R29 ;  /* 0x0000000b041e7223 */ /* 0x080fe2000000001d */
[----:B------:R-:W-:Y:S01]  /*d080*/  IADD3 R29, PT, PT, R14, 0xe40, RZ ;  /* 0x00000e400e1d7810 */ /* 0x000fe20007ffe0ff */
        /* <DEDUP_REMOVED lines=19> */
[CC--:B------:R-:W-:Y:S01]  /*d1c0*/  FFMA R11, R12.reuse, R17.reuse, R11 ;  /* 0x000000110c0b7223 */ /* 0x0c0fe2000000000b */
[C---:B------:R-:W-:Y:S01]  /*d1d0*/  FFMA R6, R15.reuse, R6, R31 ;  /* 0x000000060f067223 */ /* 0x040fe2000000001f */
[----:B------:R-:W-:Y:S01]  /*d1e0*/  FFMA R26, R12, R18, R26 ;  /* 0x000000120c1a7223 */ /* 0x000fe2000000001a */
[C---:B------:R-:W-:Y:S01]  /*d1f0*/  FFMA R31, R15.reuse, R16, R8 ;  /* 0x000000100f1f7223 */ /* 0x040fe20000000008 */
[CC--:B------:R-:W-:Y:S01]  /*d200*/  FFMA R12, R15.reuse, R17.reuse, R10 ;  /* 0x000000110f0c7223 */ /* 0x0c0fe2000000000a */
[C---:B0-----:R-:W-:Y:S02]  /*d210*/  FFMA R21, R15.reuse, R18, R11 ;  /* 0x000000120f157223 */ /* 0x041fe4000000000b */
        /* <DEDUP_REMOVED lines=18> */
[-C--:B------:R-:W-:Y:S02]  /*d340*/  FFMA R48, R0, R10.reuse, R38 ;  /* 0x0000000a00307223 */ /* 0x080fe40000000026 */
        /* <DEDUP_REMOVED lines=32> */
[----:B------:R-:W1:Y:S01]  /*d550*/  LDS.64 R2, [R5+0xb3e0] ;  /* 0x00b3e00005027984 */ /* 0x000e620000000a00 */
[CC--:B------:R-:W-:Y:S01]  /*d560*/  FFMA R18, R0.reuse, R19.reuse, R25 ;  /* 0x0000001300127223 */ /* 0x0c0fe20000000019 */
[-C--:B------:R-:W-:Y:S01]  /*d570*/  FFMA R36, R33, R19.reuse, R42 ;  /* 0x0000001321247223 */ /* 0x080fe2000000002a */
[-C--:B------:R-:W-:Y:S01]  /*d580*/  FFMA R37, R39, R19.reuse, R46 ;  /* 0x0000001327257223 */ /* 0x080fe2000000002e */
[----:B------:R-:W-:Y:S01]  /*d590*/  FFMA R25, R29, R19, R40 ;  /* 0x000000131d197223 */ /* 0x000fe20000000028 */
[-C--:B0-----:R-:W-:Y:S01]  /*d5a0*/  FFMA R30, R0, R8.reuse, R30 ;  /* 0x00000008001e7223 */ /* 0x081fe2000000001e */
[C---:B------:R-:W-:Y:S01]  /*d5b0*/  FFMA R41, R34.reuse, R9, R12 ;  /* 0x0000000922297223 */ /* 0x040fe2000000000c */
[C---:B------:R-:W-:Y:S01]  /*d5c0*/  FFMA R19, R34.reuse, R11, R15 ;  /* 0x0000000b22137223 */ /* 0x040fe2000000000f */
        /* <DEDUP_REMOVED lines=10> */
[C---:B------:R-:W-:Y:S01]  /*d670*/  FFMA R20, R29.reuse, R9, R16 ;  /* 0x000000091d147223 */ /* 0x040fe20000000010 */
[----:B------:R-:W-:-:S02]  /*d680*/  FFMA R21, R29, R10, R8 ;  /* 0x0000000a1d157223 */ /* 0x000fc40000000008 */
[----:B------:R-:W0:Y:S01]  /*d690*/  LDS.64 R8, [R5+0xb748] ;  /* 0x00b7480005087984 */ /* 0x000e220000000a00 */
[----:B------:R-:W-:Y:S01]  /*d6a0*/  IADD3 R43, PT, PT, R14, 0xea0, RZ ;  /* 0x00000ea00e2b7810 */ /* 0x000fe20007ffe0ff */
[----:B------:R-:W-:-:S04]  /*d6b0*/  FFMA R16, R0, R10, R7 ;  /* 0x0000000a00107223 */ /* 0x000fc80000000007 */
[----:B------:R-:W-:-:S04]  /*d6c0*/  IMAD.WIDE.U32 R42, R43, 0x4, R44 ;  /* 0x000000042b2a7825 */ /* 0x000fc800078e002c */
[CC--:B------:R-:W-:Y:S01]  /*d6d0*/  FFMA R36, R4.reuse, R10.reuse, R41 ;  /* 0x0000000a04247223 */ /* 0x0c0fe20000000029 */
[-C--:B------:R-:W-:Y:S01]  /*d6e0*/  FFMA R34, R39, R10.reuse, R34 ;  /* 0x0000000a27227223 */ /* 0x080fe20000000022 */
[C---:B------:R-:W-:Y:S01]  /*d6f0*/  FFMA R18, R33.reuse, R10, R18 ;  /* 0x0000000a21127223 */ /* 0x040fe20000000012 */
[CC--:B------:R-:W-:Y:S01]  /*d700*/  FFMA R40, R4.reuse, R11.reuse, R17 ;  /* 0x0000000b04287223 */ /* 0x0c0fe20000000011 */
[----:B------:R-:W2:Y:S01]  /*d710*/  LDG.E.CONSTANT R7, desc[UR12][R42.64] ;  /* 0x0000000c2a077981 */ /* 0x000ea2000c1e9900 */
[-C--:B-1----:R-:W-:Y:S01]  /*d720*/  FFMA R10, R4, R2.reuse, R19 ;  /* 0x00000002040a7223 */ /* 0x082fe20000000013 */
[-C--:B------:R-:W-:Y:S01]  /*d730*/  FFMA R30, R0, R11.reuse, R26 ;  /* 0x0000000b001e7223 */ /* 0x080fe2000000001a */
[-C--:B------:R-:W-:Y:S01]  /*d740*/  FFMA R16, R33, R11.reuse, R16 ;  /* 0x0000000b21107223 */ /* 0x080fe20000000010 */
[----:B------:R-:W3:Y:S01]  /*d750*/  LDG.E.CONSTANT R4, desc[UR12][R42.64+0x80] ;  /* 0x0000800c2a047981 */ /* 0x000ee2000c1e9900 */
[C---:B------:R-:W-:Y:S01]  /*d760*/  FFMA R36, R39.reuse, R11, R36 ;  /* 0x0000000b27247223 */ /* 0x040fe20000000024 */
[CC--:B------:R-:W-:Y:S01]  /*d770*/  FFMA R40, R39.reuse, R2.reuse, R40 ;  /* 0x0000000227287223 */ /* 0x0c0fe20000000028 */
[----:B------:R-:W-:Y:S01]  /*d780*/  FFMA R39, R39, R3, R10 ;  /* 0x0000000327277223 */ /* 0x000fe2000000000a */
[-C--:B------:R-:W-:Y:S01]  /*d790*/  FFMA R10, R33, R2.reuse, R30 ;  /* 0x00000002210a7223 */ /* 0x080fe2000000001e */
[C---:B------:R-:W-:Y:S01]  /*d7a0*/  FFMA R26, R29.reuse, R11, R18 ;  /* 0x0000000b1d1a7223 */ /* 0x040fe20000000012 */
[----:B------:R-:W-:-:S02]  /*d7b0*/  FFMA R30, R29, R2, R16 ;  /* 0x000000021d1e7223 */ /* 0x000fc40000000010 */
[----:B------:R-:W1:Y:S01]  /*d7c0*/  LDS.128 R16, [R5+0xb750] ;  /* 0x00b7500005107984 */ /* 0x000e620000000c00 */
        /* <DEDUP_REMOVED lines=12> */
[----:B------:R-:W-:-:S02]  /*d890*/  FFMA R46, R0, R18, R35 ;  /* 0x00000012002e7223 */ /* 0x000fc40000000023 */
[-C--:B------:R-:W-:Y:S01]  /*d8a0*/  FFMA R2, R33, R18.reuse, R2 ;  /* 0x0000001221027223 */ /* 0x080fe20000000002 */
[----:B------:R-:W-:Y:S01]  /*d8b0*/  FFMA R35, R29, R18, R16 ;  /* 0x000000121d237223 */ /* 0x000fe20000000010 */
[CC--:B------:R-:W-:Y:S01]  /*d8c0*/  FFMA R3, R0.reuse, R19.reuse, R37 ;  /* 0x0000001300037223 */ /* 0x0c0fe20000000025 */
[-C--:B------:R-:W-:Y:S01]  /*d8d0*/  FFMA R46, R33, R19.reuse, R46 ;  /* 0x00000013212e7223 */ /* 0x080fe2000000002e */
[----:B------:R-:W-:Y:S01]  /*d8e0*/  FFMA R37, R29, R19, R2 ;  /* 0x000000131d257223 */ /* 0x000fe20000000002 */
[CC--:B0-----:R-:W-:Y:S01]  /*d8f0*/  FFMA R16, R0.reuse, R8.reuse, R12 ;  /* 0x0000000800107223 */ /* 0x0c1fe2000000000c */
[CC--:B------:R-:W-:Y:S01]  /*d900*/  FFMA R2, R0.reuse, R9.reuse, R31 ;  /* 0x0000000900027223 */ /* 0x0c0fe2000000001f */
[-C--:B------:R-:W-:Y:S01]  /*d910*/  FFMA R18, R33, R8.reuse, R3 ;  /* 0x0000000821127223 */ /* 0x080fe20000000003 */
[----:B------:R-:W-:Y:S01]  /*d920*/  FFMA R12, R29, R8, R46 ;  /* 0x000000081d0c7223 */ /* 0x000fe2000000002e */
[C---:B------:R-:W-:Y:S01]  /*d930*/  FFMA R8, R33.reuse, R9, R16 ;  /* 0x0000000921087223 */ /* 0x040fe20000000010 */
[-C--:B------:R-:W-:Y:S01]  /*d940*/  FFMA R2, R33, R10.reuse, R2 ;  /* 0x0000000a21027223 */ /* 0x080fe20000000002 */
[CC--:B------:R-:W-:Y:S01]  /*d950*/  FFMA R46, R0.reuse, R10.reuse, R34 ;  /* 0x0000000a002e7223 */ /* 0x0c0fe20000000022 */
[----:B------:R-:W5:Y:S01]  /*d960*/  LDG.E.CONSTANT R3, desc[UR12][R42.64+0x180] ;  /* 0x0001800c2a037981 */ /* 0x000f62000c1e9900 */
[C---:B------:R-:W-:Y:S01]  /*d970*/  FFMA R34, R29.reuse, R10, R8 ;  /* 0x0000000a1d227223 */ /* 0x040fe20000000008 */
[C---:B------:R-:W-:Y:S01]  /*d980*/  FFMA R8, R0.reuse, R11, R36 ;  /* 0x0000000b00087223 */ /* 0x040fe20000000024 */
[C---:B------:R-:W-:Y:S01]  /*d990*/  FFMA R31, R29.reuse, R9, R18 ;  /* 0x000000091d1f7223 */ /* 0x040fe20000000012 */
[----:B------:R-:W-:Y:S01]  /*d9a0*/  FFMA R36, R29, R11, R2 ;  /* 0x0000000b1d247223 */ /* 0x000fe20000000002 */
[----:B------:R-:W0:Y:S04]  /*d9b0*/  LDS.128 R16, [R5+0xb770] ;  /* 0x00b7700005107984 */ /* 0x000e280000000c00 */
[----:B------:R-:W5:Y:S01]  /*d9c0*/  LDG.E.CONSTANT R2, desc[UR12][R42.64+0x200] ;  /* 0x0002000c2a027981 */ /* 0x000f62000c1e9900 */
[C---:B0-----:R-:W-:Y:S01]  /*d9d0*/  FFMA R40, R0.reuse, R16, R40 ;  /* 0x0000001000287223 */ /* 0x041fe20000000028 */
[----:B------:R-:W-:-:S02]  /*d9e0*/  FFMA R39, R0, R17, R39 ;  /* 0x0000001100277223 */ /* 0x000fc40000000027 */
[----:B------:R-:W5:Y:S01]  /*d9f0*/  LDG.E.CONSTANT R0, desc[UR12][R42.64+0x280] ;  /* 0x0002800c2a007981 */ /* 0x000f62000c1e9900 */
[C---:B------:R-:W-:Y:S01]  /*da00*/  FFMA R10, R33.reuse, R11, R46 ;  /* 0x0000000b210a7223 */ /* 0x040fe2000000002e */
        /* <DEDUP_REMOVED lines=12> */
[CC--:B------:R-:W-:Y:S01]  /*dad0*/  FFMA R9, R7.reuse, R11.reuse, R23 ;  /* 0x0000000b07097223 */ /* 0x0c0fe20000000017 */
[CC--:B------:R-:W-:Y:S01]  /*dae0*/  FFMA R41, R4.reuse, R10.reuse, R41 ;  /* 0x0000000a04297223 */ /* 0x0c0fe20000000029 */
[C---:B------:R-:W-:Y:S02]  /*daf0*/  FFMA R22, R7.reuse, R10, R22 ;  /* 0x0000000a07167223 */ /* 0x040fe40000000016 */
[----:B0-----:R-:W-:Y:S01]  /*db00*/  FFMA R9, R4, R16, R9 ;  /* 0x0000001004097223 */ /* 0x001fe20000000009 */
[C---:B----4-:R-:W-:Y:S01]  /*db10*/  FFMA R28, R6.reuse, R10, R27 ;  /* 0x0000000a061c7223 */ /* 0x050fe2000000001b */
[-C--:B------:R-:W-:Y:S01]  /*db20*/  FFMA R23, R6, R11.reuse, R41 ;  /* 0x0000000b06177223 */ /* 0x080fe20000000029 */
[----:B------:R-:W-:Y:S01]  /*db30*/  FFMA R27, R4, R11, R22 ;  /* 0x0000000b041b7223 */ /* 0x000fe20000000016 */
[CC--:B------:R-:W-:Y:S02]  /*db40*/  FFMA R41, R6.reuse, R17.reuse, R9 ;  /* 0x0000001106297223 */ /* 0x0c0fe40000000009 */
[----:B------:R-:W0:Y:S01]  /*db50*/  LDS.128 R8, [R5+0xbb00] ;  /* 0x00bb000005087984 */ /* 0x000e220000000c00 */
[C---:B------:R-:W-:Y:S01]  /*db60*/  FFMA R24, R7.reuse, R16, R24 ;  /* 0x0000001007187223 */ /* 0x040fe20000000018 */
[C---:B------:R-:W-:Y:S01]  /*db70*/  FFMA R15, R7.reuse, R18, R15 ;  /* 0x00000012070f7223 */ /* 0x040fe2000000000f */
[----:B------:R-:W-:Y:S01]  /*db80*/  FFMA R46, R6, R16, R27 ;  /* 0x00000010062e7223 */ /* 0x000fe2000000001b */
[CC--:B------:R-:W-:Y:S01]  /*db90*/  FFMA R25, R7.reuse, R17.reuse, R25 ;  /* 0x0000001107197223 */ /* 0x0c0fe20000000019 */
[C---:B------:R-:W-:Y:S01]  /*dba0*/  FFMA R27, R4.reuse, R17, R24 ;  /* 0x00000011041b7223 */ /* 0x040fe20000000018 */
[CC--:B------:R-:W-:Y:S01]  /*dbb0*/  FFMA R17, R7.reuse, R19.reuse, R20 ;  /* 0x0000001307117223 */ /* 0x0c0fe20000000014 */
[C---:B------:R-:W-:Y:S01]  /*dbc0*/  FFMA R15, R4.reuse, R19, R15 ;  /* 0x00000013040f7223 */ /* 0x040fe2000000000f */
[-C--:B------:R-:W-:Y:S01]  /*dbd0*/  FFMA R22, R4, R18.reuse, R25 ;  /* 0x0000001204167223 */ /* 0x080fe20000000019 */
[----:B------:R-:W-:Y:S01]  /*dbe0*/  FFMA R25, R6, R18, R27 ;  /* 0x0000001206197223 */ /* 0x000fe2000000001b */
[-C--:B0-----:R-:W-:Y:S01]  /*dbf0*/  FFMA R17, R4, R8.reuse, R17 ;  /* 0x0000000804117223 */ /* 0x081fe20000000011 */
[CC--:B------:R-:W-:Y:S01]  /*dc00*/  FFMA R21, R7.reuse, R8.reuse, R21 ;  /* 0x0000000807157223 */ /* 0x0c0fe20000000015 */
[C---:B------:R-:W-:Y:S01]  /*dc10*/  FFMA R24, R6.reuse, R8, R15 ;  /* 0x0000000806187223 */ /* 0x040fe2000000000f */
[CC--:B------:R-:W-:Y:S01]  /*dc20*/  FFMA R15, R7.reuse, R9.reuse, R26 ;  /* 0x00000009070f7223 */ /* 0x0c0fe2000000001a */
[-C--:B------:R-:W-:Y:S01]  /*dc30*/  FFMA R27, R6, R9.reuse, R17 ;  /* 0x00000009061b7223 */ /* 0x080fe20000000011 */
[C---:B------:R-:W-:Y:S01]  /*dc40*/  FFMA R21, R4.reuse, R9, R21 ;  /* 0x0000000904157223 */ /* 0x040fe20000000015 */
[----:B------:R-:W0:Y:S01]  /*dc50*/  LDS.64 R16, [R5+0xbe78] ;  /* 0x00be780005107984 */ /* 0x000e220000000a00 */
[CC--:B------:R-:W-:Y:S01]  /*dc60*/  FFMA R20, R7.reuse, R10.reuse, R30 ;  /* 0x0000000a07147223 */ /* 0x0c0fe2000000001e */
[-C--:B------:R-:W-:Y:S01]  /*dc70*/  FFMA R15, R4, R10.reuse, R15 ;  /* 0x0000000a040f7223 */ /* 0x080fe2000000000f */
[----:B------:R-:W-:Y:S01]  /*dc80*/  FFMA R26, R6, R10, R21 ;  /* 0x0000000a061a7223 */ /* 0x000fe20000000015 */
[-C--:B------:R-:W-:Y:S01]  /*dc90*/  FFMA R38, R7, R11.reuse, R38 ;  /* 0x0000000b07267223 */ /* 0x080fe20000000026 */
[-C--:B------:R-:W-:Y:S01]  /*dca0*/  FFMA R20, R4, R11.reuse, R20 ;  /* 0x0000000b04147223 */ /* 0x080fe20000000014 */
[----:B------:R-:W-:-:S02]  /*dcb0*/  FFMA R21, R6, R11, R15 ;  /* 0x0000000b06157223 */ /* 0x000fc4000000000f */
[----:B------:R-:W1:Y:S01]  /*dcc0*/  LDS.128 R8, [R5+0xbe80] ;  /* 0x00be800005087984 */ /* 0x000e620000000c00 */
[----:B------:R-:W-:Y:S01]  /*dcd0*/  FFMA R22, R6, R19, R22 ;  /* 0x0000001306167223 */ /* 0x000fe20000000016 */
[-C--:B0-----:R-:W-:Y:S01]  /*dce0*/  FFMA R13, R7, R16.reuse, R13 ;  /* 0x00000010070d7223 */ /* 0x081fe2000000000d */
[----:B-----5:R-:W-:Y:S01]  /*dcf0*/  FFMA R15, R3, R16, R28 ;  /* 0x00000010030f7223 */ /* 0x020fe2000000001c */
[-C--:B------:R-:W-:Y:S01]  /*dd00*/  FFMA R19, R7, R17.reuse, R32 ;  /* 0x0000001107137223 */ /* 0x080fe20000000020 */
[-C--:B------:R-:W-:Y:S01]  /*dd10*/  FFMA R23, R3, R17.reuse, R23 ;  /* 0x0000001103177223 */ /* 0x080fe20000000017 */
[-C--:B------:R-:W-:Y:S01]  /*dd20*/  FFMA R13, R4, R17.reuse, R13 ;  /* 0x00000011040d7223 */ /* 0x080fe2000000000d */
[----:B------:R-:W-:Y:S01]  /*dd30*/  FFMA R15, R2, R17, R15 ;  /* 0x00000011020f7223 */ /* 0x000fe2000000000f */
[-C--:B-1----:R-:W-:Y:S01]  /*dd40*/  FFMA R17, R4, R8.reuse, R19 ;  /* 0x0000000804117223 */ /* 0x082fe20000000013 */
[-C--:B------:R-:W-:Y:S01]  /*dd50*/  FFMA R35, R7, R8.reuse, R35 ;  /* 0x0000000807237223 */ /* 0x080fe20000000023 */
[-C--:B------:R-:W-:Y:S01]  /*dd60*/  FFMA R19, R3, R8.reuse, R46 ;  /* 0x0000000803137223 */ /* 0x080fe2000000002e */
[----:B------:R-:W-:Y:S01]  /*dd70*/  FFMA R51, R2, R8, R23 ;  /* 0x0000000802337223 */ /* 0x000fe20000000017 */
[-C--:B------:R-:W-:Y:S01]  /*dd80*/  FFMA R23, R6, R9.reuse, R17 ;  /* 0x0000000906177223 */ /* 0x080fe20000000011 */
[-C--:B------:R-:W-:Y:S01]  /*dd90*/  FFMA R47, R4, R9.reuse, R35 ;  /* 0x00000009042f7223 */ /* 0x080fe20000000023 */
[----:B------:R-:W-:-:S02]  /*dda0*/  FFMA R35, R2, R9, R19 ;  /* 0x0000000902237223 */ /* 0x000fc40000000013 */
[----:B------:R-:W0:Y:S01]  /*ddb0*/  LDS.128 R16, [R5+0xbe90] ;  /* 0x00be900005107984 */ /* 0x000e220000000c00 */
        /* <DEDUP_REMOVED lines=9> */
[----:B------:R-:W-:Y:S01]  /*de50*/  FFMA R28, R0, R9, R51 ;  /* 0x00000009001c7223 */ /* 0x000fe20000000033 */
[-C--:B------:R-:W-:Y:S01]  /*de60*/  FFMA R9, R4, R10.reuse, R49 ;  /* 0x0000000a04097223 */ /* 0x080fe20000000031 */
[C---:B------:R-:W-:Y:S01]  /*de70*/  FFMA R41, R0.reuse, R10, R35 ;  /* 0x0000000a00297223 */ /* 0x040fe20000000023 */
[----:B------:R-:W-:-:S02]  /*de80*/  FFMA R46, R0, R11, R47 ;  /* 0x0000000b002e7223 */ /* 0x000fc4000000002f */
[CC--:B------:R-:W-:Y:S01]  /*de90*/  FFMA R35, R6.reuse, R11.reuse, R9 ;  /* 0x0000000b06237223 */ /* 0x0c0fe20000000009 */
[----:B------:R-:W-:Y:S01]  /*dea0*/  FFMA R9, R3, R11, R22 ;  /* 0x0000000b03097223 */ /* 0x000fe20000000016 */
[-C--:B------:R-:W-:Y:S01]  /*deb0*/  FFMA R13, R6, R8.reuse, R13 ;  /* 0x00000008060d7223 */ /* 0x080fe2000000000d */
[----:B------:R-:W-:Y:S01]  /*dec0*/  FFMA R15, R0, R8, R15 ;  /* 0x00000008000f7223 */ /* 0x000fe2000000000f */
[CC--:B0-----:R-:W-:Y:S01]  /*ded0*/  FFMA R11, R7.reuse, R16.reuse, R34 ;  /* 0x00000010070b7223 */ /* 0x0c1fe20000000022 */
        /* <DEDUP_REMOVED lines=10> */
[C---:B------:R-:W-:Y:S01]  /*df80*/  FFMA R11, R3.reuse, R18, R26 ;  /* 0x00000012030b7223 */ /* 0x040fe2000000001a */
[----:B------:R-:W-:Y:S01]  /*df90*/  FFMA R25, R0, R16, R25 ;  /* 0x0000001000197223 */ /* 0x000fe20000000019 */
[-C--:B------:R-:W-:Y:S01]  /*dfa0*/  FFMA R27, R3, R17.reuse, R27 ;  /* 0x00000011031b7223 */ /* 0x080fe2000000001b */
[----:B------:R-:W-:-:S02]  /*dfb0*/  FFMA R49, R2, R17, R37 ;  /* 0x0000001102317223 */ /* 0x000fc40000000025 */
[----:B------:R-:W0:Y:S01]  /*dfc0*/  LDS.64 R16, [R5+0xbb10] ;  /* 0x00bb100005107984 */ /* 0x000e220000000a00 */
[-C--:B------:R-:W-:Y:S01]  /*dfd0*/  FFMA R26, R6, R19.reuse, R9 ;  /* 0x00000013061a7223 */ /* 0x080fe20000000009 */
[CC--:B------:R-:W-:Y:S02]  /*dfe0*/  FFMA R48, R2.reuse, R19.reuse, R11 ;  /* 0x0000001302307223 */ /* 0x0c0fe4000000000b */
[----:B------:R-:W1:Y:S01]  /*dff0*/  LDS.128 R8, [R5+0xbea0] ;  /* 0x00bea00005087984 */ /* 0x000e620000000c00 */
[-C--:B------:R-:W-:Y:S01]  /*e000*/  FFMA R37, R2, R18.reuse, R27 ;  /* 0x0000001202257223 */ /* 0x080fe2000000001b */
[-C--:B------:R-:W-:Y:S01]  /*e010*/  FFMA R39, R7, R18.reuse, R39 ;  /* 0x0000001207277223 */ /* 0x080fe20000000027 */
[----:B------:R-:W-:Y:S01]  /*e020*/  FFMA R27, R0, R18, R49 ;  /* 0x00000012001b7223 */ /* 0x000fe20000000031 */
[-C--:B------:R-:W-:Y:S02]  /*e030*/  FFMA R18, R3, R19.reuse, R21 ;  /* 0x0000001303127223 */ /* 0x080fe40000000015 */
[----:B------:R-:W2:Y:S01]  /*e040*/  LDG.E.CONSTANT R21, desc[UR12][R42.64+0x300] ;  /* 0x0003000c2a157981 */ /* 0x000ea2000c1e9900 */
[----:B------:R-:W-:Y:S01]  /*e050*/  FFMA R40, R7, R19, R40 ;  /* 0x0000001307287223 */ /* 0x000fe20000000028 */
[-C--:B0-----:R-:W-:Y:S01]  /*e060*/  FFMA R38, R4, R16.reuse, R38 ;  /* 0x0000001004267223 */ /* 0x081fe20000000026 */
[----:B------:R-:W-:-:S02]  /*e070*/  FFMA R16, R6, R16, R20 ;  /* 0x0000001006107223 */ /* 0x000fc40000000014 */
[----:B------:R-:W3:Y:S01]  /*e080*/  LDG.E.CONSTANT R20, desc[UR12][R42.64+0x380] ;  /* 0x0003800c2a147981 */ /* 0x000ee2000c1e9900 */
[CC--:B-1----:R-:W-:Y:S01]  /*e090*/  FFMA R36, R7.reuse, R8.reuse, R33 ;  /* 0x0000000807247223 */ /* 0x0c2fe20000000021 */
[----:B------:R-:W-:Y:S02]  /*e0a0*/  FFMA R7, R7, R9, R29 ;  /* 0x0000000907077223 */ /* 0x000fe4000000001d */
[----:B------:R0:W4:Y:S01]  /*e0b0*/  LDG.E.CONSTANT R29, desc[UR12][R42.64+0x400] ;  /* 0x0004000c2a1d7981 */ /* 0x000122000c1e9900 */
[-C--:B------:R-:W-:Y:S01]  /*e0c0*/  FFMA R34, R4, R19.reuse, R39 ;  /* 0x0000001304227223 */ /* 0x080fe20000000027 */
[----:B------:R-:W-:Y:S01]  /*e0d0*/  FFMA R30, R0, R19, R37 ;  /* 0x00000013001e7223 */ /* 0x000fe20000000025 */
[----:B------:R-:W-:Y:S01]  /*e0e0*/  FFMA R17, R6, R17, R38 ;  /* 0x0000001106117223 */ /* 0x000fe20000000026 */
[CC--:B------:R-:W-:Y:S02]  /*e0f0*/  FFMA R19, R4.reuse, R9.reuse, R36 ;  /* 0x0000000904137223 */ /* 0x0c0fe40000000024 */
[----:B------:R-:W1:Y:S01]  /*e100*/  LDS.128 R36, [R5+0xc210] ;  /* 0x00c2100005247984 */ /* 0x000e620000000c00 */
[C---:B------:R-:W-:Y:S01]  /*e110*/  FFMA R33, R4.reuse, R8, R40 ;  /* 0x0000000804217223 */ /* 0x040fe20000000028 */
[----:B------:R-:W-:Y:S01]  /*e120*/  FFMA R4, R4, R10, R7 ;  /* 0x0000000a04047223 */ /* 0x000fe20000000007 */
[CC--:B------:R-:W-:Y:S01]  /*e130*/  FFMA R16, R3.reuse, R8.reuse, R16 ;  /* 0x0000000803107223 */ /* 0x0c0fe20000000010 */
[-C--:B------:R-:W-:Y:S01]  /*e140*/  FFMA R18, R2, R8.reuse, R18 ;  /* 0x0000000802127223 */ /* 0x080fe20000000012 */
[-C--:B------:R-:W-:Y:S01]  /*e150*/  FFMA R17, R3, R9.reuse, R17 ;  /* 0x0000000903117223 */ /* 0x080fe20000000011 */
[C---:B------:R-:W-:Y:S01]  /*e160*/  FFMA R34, R6.reuse, R8, R34 ;  /* 0x0000000806227223 */ /* 0x040fe20000000022 */
[C---:B------:R-:W-:Y:S01]  /*e170*/  FFMA R33, R6.reuse, R9, R33 ;  /* 0x0000000906217223 */ /* 0x040fe20000000021 */
[CC--:B------:R-:W-:Y:S01]  /*e180*/  FFMA R7, R6.reuse, R10.reuse, R19 ;  /* 0x0000000a06077223 */ /* 0x0c0fe20000000013 */
[----:B0-----:R-:W-:Y:S01]  /*e190*/  FFMA R42, R6, R11, R4 ;  /* 0x0000000b062a7223 */ /* 0x001fe20000000004 */
[-C--:B------:R-:W-:Y:S01]  /*e1a0*/  FFMA R43, R2, R9.reuse, R16 ;  /* 0x00000009022b7223 */ /* 0x080fe20000000010 */
[----:B------:R-:W-:Y:S01]  /*e1b0*/  FFMA R47, R0, R9, R18 ;  /* 0x00000009002f7223 */ /* 0x000fe20000000012 */
[----:B------:R-:W-:-:S02]  /*e1c0*/  FFMA R6, R2, R10, R17 ;  /* 0x0000000a02067223 */ /* 0x000fc40000000011 */
[----:B------:R-:W0:Y:S01]  /*e1d0*/  LDS.128 R16, [R5+0xc220] ;  /* 0x00c2200005107984 */ /* 0x000e220000000c00 */
[C---:B------:R-:W-:Y:S01]  /*e1e0*/  FFMA R48, R0.reuse, R8, R48 ;  /* 0x0000000800307223 */ /* 0x040fe20000000030 */
[C---:B------:R-:W-:Y:S01]  /*e1f0*/  FFMA R6, R0.reuse, R11, R6 ;  /* 0x0000000b00067223 */ /* 0x040fe20000000006 */
[----:B------:R-:W-:Y:S01]  /*e200*/  FFMA R43, R0, R10, R43 ;  /* 0x0000000a002b7223 */ /* 0x000fe2000000002b */
[C---:B-1----:R-:W-:Y:S01]  /*e210*/  FFMA R13, R3.reuse, R36, R13 ;  /* 0x00000024030d7223 */ /* 0x042fe2000000000d */
[CC--:B------:R-:W-:Y:S01]  /*e220*/  FFMA R23, R3.reuse, R37.reuse, R23 ;  /* 0x0000002503177223 */ /* 0x0c0fe20000000017 */
[CC--:B------:R-:W-:Y:S02]  /*e230*/  FFMA R11, R3.reuse, R38.reuse, R32 ;  /* 0x00000026030b7223 */ /* 0x0c0fe40000000020 */
[C---:B------:R-:W-:Y:S01]  /*e240*/  FFMA R13, R2.reuse, R37, R13 ;  /* 0x00000025020d7223 */ /* 0x040fe2000000000d */
[----:B------:R-:W-:Y:S01]  /*e250*/  FFMA R23, R2, R38, R23 ;  /* 0x0000002602177223 */ /* 0x000fe20000000017 */
[----:B------:R-:W-:-:S02]  /*e260*/  FFMA R35, R3, R39, R35 ;  /* 0x0000002703237223 */ /* 0x000fc40000000023 */
[C---:B------:R-:W-:Y:S01]  /*e270*/  FFMA R4, R0.reuse, R38, R13 ;  /* 0x0000002600047223 */ /* 0x040fe2000000000d */
[----:B------:R-:W-:Y:S01]  /*e280*/  FFMA R23, R0, R39, R23 ;  /* 0x0000002700177223 */ /* 0x000fe20000000017 */
[----:B0-----:R-:W-:Y:S01]  /*e290*/  FFMA R35, R2, R16, R35 ;  /* 0x0000001002237223 */ /* 0x001fe20000000023 */
[C---:B--2---:R-:W-:Y:S01]  /*e2a0*/  FFMA R15, R21.reuse, R36, R15 ;  /* 0x00000024150f7223 */ /* 0x044fe2000000000f */
[C---:B------:R-:W-:Y:S01]  /*e2b0*/  FFMA R9, R21.reuse, R37, R28 ;  /* 0x0000002515097223 */ /* 0x040fe2000000001c */
[C---:B------:R-:W-:Y:S01]  /*e2c0*/  FFMA R13, R21.reuse, R39, R46 ;  /* 0x00000027150d7223 */ /* 0x040fe2000000002e */
[C---:B------:R-:W-:Y:S01]  /*e2d0*/  FFMA R25, R21.reuse, R16, R25 ;  /* 0x0000001015197223 */ /* 0x040fe20000000019 */
[C---:B---3--:R-:W-:Y:S01]  /*e2e0*/  FFMA R40, R20.reuse, R37, R15 ;  /* 0x0000002514287223 */ /* 0x048fe2000000000f */
[-C--:B------:R-:W-:Y:S01]  /*e2f0*/  FFMA R15, R21, R38.reuse, R41 ;  /* 0x00000026150f7223 */ /* 0x080fe20000000029 */
[-C--:B------:R-:W-:Y:S01]  /*e300*/  FFMA R8, R20, R38.reuse, R9 ;  /* 0x0000002614087223 */ /* 0x080fe20000000009 */
[-C--:B------:R-:W-:Y:S01]  /*e310*/  FFMA R41, R2, R39.reuse, R11 ;  /* 0x0000002702297223 */ /* 0x080fe2000000000b */
[C---:B----4-:R-:W-:Y:S01]  /*e320*/  FFMA R40, R29.reuse, R38, R40 ;  /* 0x000000261d287223 */ /* 0x050fe20000000028 */
[-C--:B------:R-:W-:Y:S01]  /*e330*/  FFMA R38, R20, R39.reuse, R15 ;  /* 0x0000002714267223 */ /* 0x080fe2000000000f */
[----:B------:R-:W-:-:S02]  /*e340*/  FFMA R39, R29, R39, R8 ;  /* 0x000000271d277223 */ /* 0x000fc40000000008 */
[----:B------:R-:W0:Y:S01]  /*e350*/  LDS.128 R8, [R5+0xc230] ;  /* 0x00c2300005087984 */ /* 0x000e220000000c00 */
[CC--:B------:R-:W-:Y:S01]  /*e360*/  FFMA R28, R20.reuse, R16.reuse, R13 ;  /* 0x00000010141c7223 */ /* 0x0c0fe2000000000d */
[CC--:B------:R-:W-:Y:S01]  /*e370*/  FFMA R13, R3.reuse, R17.reuse, R24 ;  /* 0x00000011030d7223 */ /* 0x0c0fe20000000018 */
[-C--:B------:R-:W-:Y:S02]  /*e380*/  FFMA R36, R20, R17.reuse, R25 ;  /* 0x0000001114247223 */ /* 0x080fe40000000019 */
[----:B------:R-:W1:Y:S01]  /*e390*/  LDS.64 R24, [R5+0xc240] ;  /* 0x00c2400005187984 */ /* 0x000e620000000a00 */
[----:B------:R-:W-:Y:S01]  /*e3a0*/  FFMA R15, R3, R16, R22 ;  /* 0x00000010030f7223 */ /* 0x000fe20000000016 */
        /* <DEDUP_REMOVED lines=8> */
[CC--:B------:R-:W-:Y:S01]  /*e430*/  FFMA R41, R0.reuse, R16.reuse, R41 ;  /* 0x0000001000297223 */ /* 0x0c0fe20000000029 */
[----:B------:R-:W-:Y:S01]  /*e440*/  FFMA R38, R29, R16, R38 ;  /* 0x000000101d267223 */ /* 0x000fe20000000026 */
[CC--:B------:R-:W-:Y:S01]  /*e450*/  FFMA R32, R0.reuse, R18.reuse, R15 ;  /* 0x0000001200207223 */ /* 0x0c0fe2000000000f */
[-C--:B------:R-:W-:Y:S01]  /*e460*/  FFMA R46, R0, R19.reuse, R13 ;  /* 0x00000013002e7223 */ /* 0x080fe2000000000d */
[-C--:B------:R-:W-:Y:S01]  /*e470*/  FFMA R15, R3, R19.reuse, R26 ;  /* 0x00000013030f7223 */ /* 0x080fe2000000001a */
[-C--:B------:R-:W-:Y:S01]  /*e480*/  FFMA R17, R2, R19.reuse, R17 ;  /* 0x0000001302117223 */ /* 0x080fe20000000011 */
[-C--:B------:R-:W-:Y:S01]  /*e490*/  FFMA R31, R21, R19.reuse, R30 ;  /* 0x00000013151f7223 */ /* 0x080fe2000000001e */
[-C--:B------:R-:W-:Y:S01]  /*e4a0*/  FFMA R16, R20, R19.reuse, R27 ;  /* 0x0000001314107223 */ /* 0x080fe2000000001b */
[C---:B------:R-:W-:Y:S01]  /*e4b0*/  FFMA R13, R29.reuse, R19, R12 ;  /* 0x000000131d0d7223 */ /* 0x040fe2000000000c */
[----:B------:R-:W-:Y:S01]  /*e4c0*/  FFMA R36, R29, R18, R36 ;  /* 0x000000121d247223 */ /* 0x000fe20000000024 */
[C---:B0-----:R-:W-:Y:S01]  /*e4d0*/  FFMA R19, R3.reuse, R8, R34 ;  /* 0x0000000803137223 */ /* 0x041fe20000000022 */
[C---:B------:R-:W-:Y:S01]  /*e4e0*/  FFMA R33, R3.reuse, R9, R33 ;  /* 0x0000000903217223 */ /* 0x040fe20000000021 */
[C---:B------:R-:W-:Y:S01]  /*e4f0*/  FFMA R7, R3.reuse, R10, R7 ;  /* 0x0000000a03077223 */ /* 0x040fe20000000007 */
[----:B------:R-:W-:Y:S01]  /*e500*/  FFMA R3, R3, R11, R42 ;  /* 0x0000000b03037223 */ /* 0x000fe2000000002a */
[-C--:B------:R-:W-:Y:S01]  /*e510*/  FFMA R49, R0, R8.reuse, R17 ;  /* 0x0000000800317223 */ /* 0x080fe20000000011 */
[-C--:B------:R-:W-:Y:S01]  /*e520*/  FFMA R17, R21, R8.reuse, R48 ;  /* 0x0000000815117223 */ /* 0x080fe20000000030 */
[C---:B------:R-:W-:Y:S01]  /*e530*/  FFMA R15, R2.reuse, R8, R15 ;  /* 0x00000008020f7223 */ /* 0x040fe2000000000f */
[C---:B------:R-:W-:Y:S01]  /*e540*/  FFMA R19, R2.reuse, R9, R19 ;  /* 0x0000000902137223 */ /* 0x040fe20000000013 */
[C---:B------:R-:W-:Y:S01]  /*e550*/  FFMA R33, R2.reuse, R10, R33 ;  /* 0x0000000a02217223 */ /* 0x040fe20000000021 */
[C---:B------:R-:W-:Y:S01]  /*e560*/  FFMA R7, R2.reuse, R11, R7 ;  /* 0x0000000b02077223 */ /* 0x040fe20000000007 */
[----:B-1----:R-:W-:-:S02]  /*e570*/  FFMA R48, R2, R24, R3 ;  /* 0x0000001802307223 */ /* 0x002fc40000000003 */
[----:B------:R-:W0:Y:S01]  /*e580*/  LDS.64 R2, [R5+0xc5a8] ;  /* 0x00c5a80005027984 */ /* 0x000e220000000a00 */
[-C--:B------:R-:W-:Y:S01]  /*e590*/  FFMA R18, R20, R8.reuse, R31 ;  /* 0x0000000814127223 */ /* 0x080fe2000000001f */
[-C--:B------:R-:W-:Y:S01]  /*e5a0*/  FFMA R30, R0, R9.reuse, R15 ;  /* 0x00000009001e7223 */ /* 0x080fe2000000000f */
[-C--:B------:R-:W-:Y:S01]  /*e5b0*/  FFMA R15, R21, R9.reuse, R47 ;  /* 0x00000009150f7223 */ /* 0x080fe2000000002f */
[C---:B------:R-:W-:Y:S01]  /*e5c0*/  FFMA R12, R29.reuse, R8, R16 ;  /* 0x000000081d0c7223 */ /* 0x040fe20000000010 */
[-C--:B------:R-:W-:Y:S01]  /*e5d0*/  FFMA R34, R20, R9.reuse, R17 ;  /* 0x0000000914227223 */ /* 0x080fe20000000011 */
[----:B------:R-:W-:Y:S01]  /*e5e0*/  FFMA R35, R29, R9, R18 ;  /* 0x000000091d237223 */ /* 0x000fe20000000012 */
[-C--:B------:R-:W-:Y:S02]  /*e5f0*/  FFMA R47, R0, R10.reuse, R19 ;  /* 0x0000000a002f7223 */ /* 0x080fe40000000013 */
[----:B------:R-:W1:Y:S01]  /*e600*/  LDS.128 R16, [R5+0xc5b0] ;  /* 0x00c5b00005107984 */ /* 0x000e620000000c00 */
[-C--:B------:R-:W-:Y:S01]  /*e610*/  FFMA R8, R20, R10.reuse, R15 ;  /* 0x0000000a14087223 */ /* 0x080fe2000000000f */
[----:B------:R-:W-:Y:S01]  /*e620*/  IADD3 R9, PT, PT, R14, 0xfc0, RZ ;  /* 0x00000fc00e097810 */ /* 0x000fe20007ffe0ff */
[C---:B------:R-:W-:Y:S01]  /*e630*/  FFMA R43, R21.reuse, R10, R43 ;  /* 0x0000000a152b7223 */ /* 0x040fe2000000002b */
[-C--:B------:R-:W-:Y:S01]  /*e640*/  FFMA R42, R0, R11.reuse, R33 ;  /* 0x0000000b002a7223 */ /* 0x080fe20000000021 */
[-C--:B------:R-:W-:Y:S01]  /*e650*/  FFMA R27, R21, R11.reuse, R6 ;  /* 0x0000000b151b7223 */ /* 0x080fe20000000006 */
[-C--:B------:R-:W-:Y:S01]  /*e660*/  FFMA R33, R29, R11.reuse, R8 ;  /* 0x0000000b1d217223 */ /* 0x080fe20000000008 */
[----:B------:R-:W-:Y:S01]  /*e670*/  FFMA R26, R20, R11, R43 ;  /* 0x0000000b141a7223 */ /* 0x000fe2000000002b */
[----:B------:R-:W-:-:S04]  /*e680*/  IMAD.WIDE.U32 R8, R9, 0x4, R44 ;  /* 0x0000000409087825 */ /* 0x000fc800078e002c */
[CC--:B------:R-:W-:Y:S01]  /*e690*/  FFMA R43, R0.reuse, R24.reuse, R7 ;  /* 0x00000018002b7223 */ /* 0x0c0fe20000000007 */
[----:B------:R-:W-:Y:S01]  /*e6a0*/  FFMA R48, R0, R25, R48 ;  /* 0x0000001900307223 */ /* 0x000fe20000000030 */
[----:B------:R-:W-:Y:S01]  /*e6b0*/  FFMA R0, R20, R24, R27 ;  /* 0x0000001814007223 */ /* 0x000fe2000000001b */
[----:B------:R-:W-:Y:S01]  /*e6c0*/  IADD3 R27, PT, PT, R14, 0x1000, RZ ;  /* 0x000010000e1b7810 */ /* 0x000fe20007ffe0ff */
[----:B------:R-:W2:Y:S04]  /*e6d0*/  LDG.E.CONSTANT R7, desc[UR12][R8.64] ;  /* 0x0000000c08077981 */ /* 0x000ea8000c1e9900 */
[----:B------:R3:W4:Y:S02]  /*e6e0*/  LDG.E.CONSTANT R15, desc[UR12][R8.64+0x80] ;  /* 0x0000800c080f7981 */ /* 0x000724000c1e9900 */
[----:B---3--:R-:W-:-:S05]  /*e6f0*/  IMAD.WIDE.U32 R8, R27, 0x4, R44 ;  /* 0x000000041b087825 */ /* 0x008fca00078e002c */
[----:B------:R3:W5:Y:S01]  /*e700*/  LDG.E.CONSTANT R28, desc[UR12][R8.64] ;  /* 0x0000000c081c7981 */ /* 0x000762000c1e9900 */
[----:B0-----:R-:W-:-:S04]  /*e710*/  FFMA R11, R21, R2, R4 ;  /* 0x00000002150b7223 */ /* 0x001fc80000000004 */
[----:B------:R-:W-:Y:S01]  /*e720*/  FFMA R11, R20, R3, R11 ;  /* 0x00000003140b7223 */ /* 0x000fe2000000000b */
[----:B------:R-:W-:-:S03]  /*e730*/  FFMA R34, R29, R10, R34 ;  /* 0x0000000a1d227223 */ /* 0x000fc60000000022 */
[-C--:B-1----:R-:W-:Y:S02]  /*e740*/  FFMA R27, R29, R16.reuse, R11 ;  /* 0x000000101d1b7223 */ /* 0x082fe4000000000b */
[----:B---3--:R-:W0:Y:S01]  /*e750*/  LDS.128 R8, [R5+0xc5c0] ;  /* 0x00c5c00005087984 */ /* 0x008e220000000c00 */
[C---:B------:R-:W-:Y:S01]  /*e760*/  FFMA R23, R21.reuse, R3, R23 ;  /* 0x0000000315177223 */ /* 0x040fe20000000017 */
[----:B------:R-:W-:Y:S01]  /*e770*/  FFMA R3, R21, R17, R22 ;  /* 0x0000001115037223 */ /* 0x000fe20000000016 */
[----:B------:R-:W-:Y:S02]  /*e780*/  FFMA R25, R29, R25, R0 ;  /* 0x000000191d197223 */ /* 0x000fe40000000000 */
[C---:B------:R-:W-:Y:S01]  /*e790*/  FFMA R0, R20.reuse, R16, R23 ;  /* 0x0000001014007223 */ /* 0x040fe20000000017 */
[-C--:B------:R-:W-:Y:S01]  /*e7a0*/  FFMA R2, R20, R18.reuse, R3 ;  /* 0x0000001214027223 */ /* 0x080fe20000000003 */
[----:B------:R-:W-:Y:S02]  /*e7b0*/  FFMA R3, R21, R19, R46 ;  /* 0x0000001315037223 */ /* 0x000fe4000000002e */
[----:B------:R-:W-:Y:S01]  /*e7c0*/  FFMA R31, R29, R17, R0 ;  /* 0x000000111d1f7223 */ /* 0x000fe20000000000 */
[----:B------:R-:W-:-:S04]  /*e7d0*/  FFMA R32, R21, R18, R32 ;  /* 0x0000001215207223 */ /* 0x000fc80000000020 */
[C---:B------:R-:W-:Y:S01]  /*e7e0*/  FFMA R22, R20.reuse, R19, R32 ;  /* 0x0000001314167223 */ /* 0x040fe20000000020 */
[----:B------:R-:W-:Y:S01]  /*e7f0*/  FFMA R26, R29, R24, R26 ;  /* 0x000000181d1a7223 */ /* 0x000fe2000000001a */
[CC--:B0-----:R-:W-:Y:S01]  /*e800*/  FFMA R49, R21.reuse, R8.reuse, R49 ;  /* 0x0000000815317223 */ /* 0x0c1fe20000000031 */
[CC--:B------:R-:W-:Y:S01]  /*e810*/  FFMA R0, R20.reuse, R8.reuse, R3 ;  /* 0x0000000814007223 */ /* 0x0c0fe20000000003 */
[-C--:B------:R-:W-:Y:S02]  /*e820*/  FFMA R3, R21, R9.reuse, R30 ;  /* 0x0000000915037223 */ /* 0x080fe4000000001e */
[-C--:B------:R-:W-:Y:S01]  /*e830*/  FFMA R6, R20, R9.reuse, R49 ;  /* 0x0000000914067223 */ /* 0x080fe20000000031 */
[C---:B------:R-:W-:Y:S01]  /*e840*/  FFMA R0, R29.reuse, R9, R0 ;  /* 0x000000091d007223 */ /* 0x040fe20000000000 */
[----:B------:R-:W-:Y:S01]  /*e850*/  IADD3 R9, PT, PT, R14, 0x1020, RZ ;  /* 0x000010200e097810 */ /* 0x000fe20007ffe0ff */
[----:B------:R-:W-:Y:S01]  /*e860*/  FFMA R22, R29, R8, R22 ;  /* 0x000000081d167223 */ /* 0x000fe20000000016 */
[----:B------:R-:W-:Y:S01]  /*e870*/  FFMA R24, R20, R10, R3 ;  /* 0x0000000a14187223 */ /* 0x000fe20000000003 */
[----:B------:R-:W-:-:S02]  /*e880*/  IADD3 R3, PT, PT, R14, 0x1040, RZ ;  /* 0x000010400e037810 */ /* 0x000fc40007ffe0ff */
[----:B------:R-:W-:-:S05]  /*e890*/  IMAD.WIDE.U32 R8, R9, 0x4, R44 ;  /* 0x0000000409087825 */ /* 0x000fca00078e002c */
[----:B------:R0:W3:Y:S02]  /*e8a0*/  LDG.E.CONSTANT R32, desc[UR12][R8.64] ;  /* 0x0000000c08207981 */ /* 0x0000e4000c1e9900 */
[----:B0-----:R-:W-:Y:S01]  /*e8b0*/  IMAD.WIDE.U32 R8, R3, 0x4, R44 ;  /* 0x0000000403087825 */ /* 0x001fe200078e002c */
[----:B------:R-:W-:-:S04]  /*e8c0*/  IADD3 R3, PT, PT, R14, 0x1060, RZ ;  /* 0x000010600e037810 */ /* 0x000fc80007ffe0ff */
[----:B------:R0:W3:Y:S02]  /*e8d0*/  LDG.E.CONSTANT R4, desc[UR12][R8.64] ;  /* 0x0000000c08047981 */ /* 0x0000e4000c1e9900 */
[----:B0-----:R-:W-:-:S05]  /*e8e0*/  IMAD.WIDE.U32 R8, R3, 0x4, R44 ;  /* 0x0000000403087825 */ /* 0x001fca00078e002c */
[----:B------:R0:W3:Y:S01]  /*e8f0*/  LDG.E.CONSTANT R3, desc[UR12][R8.64] ;  /* 0x0000000c08037981 */ /* 0x0000e2000c1e9900 */
[----:B------:R-:W-:-:S04]  /*e900*/  FFMA R41, R21, R16, R41 ;  /* 0x0000001015297223 */ /* 0x000fc80000000029 */
[----:B------:R-:W-:Y:S01]  /*e910*/  FFMA R23, R20, R17, R41 ;  /* 0x0000001114177223 */ /* 0x000fe20000000029 */
[----:B------:R-:W-:-:S03]  /*e920*/  FFMA R2, R29, R19, R2 ;  /* 0x000000131d027223 */ /* 0x000fc60000000002 */
[----:B------:R-:W-:Y:S02]  /*e930*/  FFMA R23, R29, R18, R23 ;  /* 0x000000121d177223 */ /* 0x000fe40000000017 */
[----:B------:R-:W1:Y:S01]  /*e940*/  LDS.128 R16, [R5+0xc5d0] ;  /* 0x00c5d00005107984 */ /* 0x000e620000000c00 */
[-C--:B------:R-:W-:Y:S01]  /*e950*/  FFMA R47, R21, R10.reuse, R47 ;  /* 0x0000000a152f7223 */ /* 0x080fe2000000002f */
[----:B------:R-:W-:Y:S01]  /*e960*/  FFMA R6, R29, R10, R6 ;  /* 0x0000000a1d067223 */ /* 0x000fe20000000006 */
[-C--:B------:R-:W-:Y:S01]  /*e970*/  FFMA R41, R21, R11.reuse, R42 ;  /* 0x0000000b15297223 */ /* 0x080fe2000000002a */
[-C--:B------:R-:W-:Y:S01]  /*e980*/  FFMA R24, R29, R11.reuse, R24 ;  /* 0x0000000b1d187223 */ /* 0x080fe20000000018 */
[C---:B------:R-:W-:Y:S01]  /*e990*/  FFMA R30, R20.reuse, R11, R47 ;  /* 0x0000000b141e7223 */ /* 0x040fe2000000002f */
[-C--:B-1----:R-:W-:Y:S01]  /*e9a0*/  FFMA R10, R21, R16.reuse, R43 ;  /* 0x00000010150a7223 */ /* 0x082fe2000000002b */
[----:B------:R-:W-:-:S03]  /*e9b0*/  FFMA R46, R20, R16, R41 ;  /* 0x00000010142e7223 */ /* 0x000fc60000000029 */
[-C--:B------:R-:W-:Y:S02]  /*e9c0*/  FFMA R41, R20, R17.reuse, R10 ;  /* 0x0000001114297223 */ /* 0x080fe4000000000a */
[----:B0-----:R-:W2:Y:S01]  /*e9d0*/  LDS.128 R8, [R5+0xc940] ;  /* 0x00c9400005087984 */ /* 0x001ea20000000c00 */
[----:B------:R-:W-:-:S04]  /*e9e0*/  FFMA R21, R21, R17, R48 ;  /* 0x0000001115157223 */ /* 0x000fc80000000030 */
[----:B------:R-:W-:Y:S01]  /*e9f0*/  FFMA R42, R20, R18, R21 ;  /* 0x00000012142a7223 */ /* 0x000fe20000000015 */
[C---:B------:R-:W-:Y:S01]  /*ea00*/  FFMA R21, R29.reuse, R16, R30 ;  /* 0x000000101d157223 */ /* 0x040fe2000000001e */
[C---:B------:R-:W-:Y:S01]  /*ea10*/  FFMA R30, R29.reuse, R17, R46 ;  /* 0x000000111d1e7223 */ /* 0x040fe2000000002e */
[C---:B------:R-:W-:Y:S01]  /*ea20*/  FFMA R20, R29.reuse, R18, R41 ;  /* 0x000000121d147223 */ /* 0x040fe20000000029 */
[----:B------:R-:W-:Y:S02]  /*ea30*/  FFMA R29, R29, R19, R42 ;  /* 0x000000131d1d7223 */ /* 0x000fe4000000002a */
[----:B------:R-:W0:Y:S01]  /*ea40*/  LDS.128 R16, [R5+0xc950] ;  /* 0x00c9500005107984 */ /* 0x000e220000000c00 */
[C---:B--2---:R-:W-:Y:S01]  /*ea50*/  FFMA R8, R7.reuse, R8, R40 ;  /* 0x0000000807087223 */ /* 0x044fe20000000028 */
[CC--:B------:R-:W-:Y:S01]  /*ea60*/  FFMA R39, R7.reuse, R9.reuse, R39 ;  /* 0x0000000907277223 */ /* 0x0c0fe20000000027 */
[-C--:B------:R-:W-:Y:S02]  /*ea70*/  FFMA R38, R7, R10.reuse, R38 ;  /* 0x0000000a07267223 */ /* 0x080fe40000000026 */
[C---:B----4-:R-:W-:Y:S01]  /*ea80*/  FFMA R43, R15.reuse, R9, R8 ;  /* 0x000000090f2b7223 */ /* 0x050fe20000000008 */
[----:B------:R-:W-:Y:S01]  /*ea90*/  FFMA R39, R15, R10, R39 ;  /* 0x0000000a0f277223 */ /* 0x000fe20000000027 */
[-C--:B------:R-:W-:Y:S01]  /*eaa0*/  FFMA R37, R7, R11.reuse, R37 ;  /* 0x0000000b07257223 */ /* 0x080fe20000000025 */
[----:B------:R-:W-:Y:S01]  /*eab0*/  FFMA R41, R15, R11, R38 ;  /* 0x0000000b0f297223 */ /* 0x000fe20000000026 */
[CC--:B0-----:R-:W-:Y:S01]  /*eac0*/  FFMA R36, R7.reuse, R16.reuse, R36 ;  /* 0x0000001007247223 */ /* 0x0c1fe20000000024 */
[----:B------:R-:W-:Y:S01]  /*ead0*/  FFMA R13, R7, R17, R13 ;  /* 0x00000011070d7223 */ /* 0x000fe2000000000d */
[----:B------:R-:W-:Y:S01]  /*eae0*/  FFMA R37, R15, R16, R37 ;  /* 0x000000100f257223 */ /* 0x000fe20000000025 */
[C---:B-----5:R-:W-:Y:S01]  /*eaf0*/  FFMA R43, R28.reuse, R10, R43 ;  /* 0x0000000a1c2b7223 */ /* 0x060fe2000000002b */
[----:B------:R-:W-:-:S02]  /*eb00*/  FFMA R46, R28, R11, R39 ;  /* 0x0000000b1c2e7223 */ /* 0x000fc40000000027 */
[----:B------:R-:W0:Y:S01]  /*eb10*/  LDS.128 R8, [R5+0xc960] ;  /* 0x00c9600005087984 */ /* 0x000e220000000c00 */
[C---:B------:R-:W-:Y:S01]  /*eb20*/  FFMA R41, R28.reuse, R16, R41 ;  /* 0x000000101c297223 */ /* 0x040fe20000000029 */
[-C--:B------:R-:W-:Y:S01]  /*eb30*/  FFMA R39, R15, R17.reuse, R36 ;  /* 0x000000110f277223 */ /* 0x080fe20000000024 */
[C---:B------:R-:W-:Y:S01]  /*eb40*/  FFMA R40, R28.reuse, R17, R37 ;  /* 0x000000111c287223 */ /* 0x040fe20000000025 */
[-C--:B------:R-:W-:Y:S01]  /*eb50*/  FFMA R16, R7, R18.reuse, R12 ;  /* 0x0000001207107223 */ /* 0x080fe2000000000c */
[-C--:B------:R-:W-:Y:S02]  /*eb60*/  FFMA R17, R15, R18.reuse, R13 ;  /* 0x000000120f117223 */ /* 0x080fe4000000000d */
[----:B------:R-:W1:Y:S01]  /*eb70*/  LDS.64 R12, [R5+0xccd8] ;  /* 0x00ccd800050c7984 */ /* 0x000e620000000a00 */
[-C--:B------:R-:W-:Y:S01]  /*eb80*/  FFMA R35, R7, R19.reuse, R35 ;  /* 0x0000001307237223 */ /* 0x080fe20000000023 */
[-C--:B------:R-:W-:Y:S01]  /*eb90*/  FFMA R47, R15, R19.reuse, R16 ;  /* 0x000000130f2f7223 */ /* 0x080fe20000000010 */
[C---:B------:R-:W-:Y:S01]  /*eba0*/  FFMA R37, R28.reuse, R18, R39 ;  /* 0x000000121c257223 */ /* 0x040fe20000000027 */
[----:B------:R-:W-:-:S02]  /*ebb0*/  FFMA R39, R28, R19, R17 ;  /* 0x000000131c277223 */ /* 0x000fc40000000011 */
[----:B------:R-:W2:Y:S01]  /*ebc0*/  LDS.128 R16, [R5+0xcce0] ;  /* 0x00cce00005107984 */ /* 0x000ea20000000c00 */
[-C--:B0-----:R-:W-:Y:S01]  /*ebd0*/  FFMA R34, R7, R8.reuse, R34 ;  /* 0x0000000807227223 */ /* 0x081fe20000000022 */
[-C--:B------:R-:W-:Y:S01]  /*ebe0*/  FFMA R35, R15, R8.reuse, R35 ;  /* 0x000000080f237223 */ /* 0x080fe20000000023 */
[----:B------:R-:W-:Y:S01]  /*ebf0*/  FFMA R36, R28, R8, R47 ;  /* 0x000000081c247223 */ /* 0x000fe2000000002f */
[-C--:B------:R-:W-:Y:S01]  /*ec00*/  FFMA R8, R7, R9.reuse, R33 ;  /* 0x0000000907087223 */ /* 0x080fe20000000021 */
[----:B------:R-:W-:-:S03]  /*ec10*/  FFMA R33, R15, R9, R34 ;  /* 0x000000090f217223 */ /* 0x000fc60000000022 */
[-C--:B------:R-:W-:Y:S01]  /*ec20*/  FFMA R8, R15, R10.reuse, R8 ;  /* 0x0000000a0f087223 */ /* 0x080fe20000000008 */
[CC--:B------:R-:W-:Y:S01]  /*ec30*/  FFMA R34, R28.reuse, R10.reuse, R33 ;  /* 0x0000000a1c227223 */ /* 0x0c0fe20000000021 */
[C---:B------:R-:W-:Y:S02]  /*ec40*/  FFMA R26, R7.reuse, R10, R26 ;  /* 0x0000000a071a7223 */ /* 0x040fe4000000001a */
[C---:B------:R-:W-:Y:S01]  /*ec50*/  FFMA R33, R28.reuse, R11, R8 ;  /* 0x0000000b1c217223 */ /* 0x040fe20000000008 */
[CC--:B-1----:R-:W-:Y:S01]  /*ec60*/  FFMA R8, R7.reuse, R12.reuse, R27 ;  /* 0x0000000c07087223 */ /* 0x0c2fe2000000001b */
[----:B------:R-:W-:Y:S01]  /*ec70*/  FFMA R35, R28, R9, R35 ;  /* 0x000000091c237223 */ /* 0x000fe20000000023 */
[-C--:B------:R-:W-:Y:S01]  /*ec80*/  FFMA R42, R7, R11.reuse, R25 ;  /* 0x0000000b072a7223 */ /* 0x080fe20000000019 */
[C---:B------:R-:W-:Y:S01]  /*ec90*/  FFMA R38, R15.reuse, R11, R26 ;  /* 0x0000000b0f267223 */ /* 0x040fe2000000001a */
[-C--:B------:R-:W-:Y:S02]  /*eca0*/  FFMA R27, R15, R13.reuse, R8 ;  /* 0x0000000d0f1b7223 */ /* 0x080fe40000000008 */
[----:B------:R-:W0:Y:S01]  /*ecb0*/  LDS.128 R8, [R5+0xccf0] ;  /* 0x00ccf00005087984 */ /* 0x000e220000000c00 */
[CC--:B------:R-:W-:Y:S01]  /*ecc0*/  FFMA R48, R7.reuse, R13.reuse, R31 ;  /* 0x0000000d07307223 */ /* 0x0c0fe2000000001f */
[C---:B---3--:R-:W-:Y:S01]  /*ecd0*/  FFMA R43, R32.reuse, R12, R43 ;  /* 0x0000000c202b7223 */ /* 0x048fe2000000002b */
[-C--:B------:R-:W-:Y:S01]  /*ece0*/  FFMA R25, R32, R13.reuse, R46 ;  /* 0x0000000d20197223 */ /* 0x080fe2000000002e */
[CC--:B--2---:R-:W-:Y:S01]  /*ecf0*/  FFMA R12, R7.reuse, R16.reuse, R23 ;  /* 0x00000010070c7223 */ /* 0x0c4fe20000000017 */
[-C--:B------:R-:W-:Y:S01]  /*ed00*/  FFMA R23, R28, R16.reuse, R27 ;  /* 0x000000101c177223 */ /* 0x080fe2000000001b */
[----:B------:R-:W-:Y:S01]  /*ed10*/  FFMA R41, R32, R16, R41 ;  /* 0x0000001020297223 */ /* 0x000fe20000000029 */
[----:B------:R-:W-:Y:S01]  /*ed20*/  FFMA R22, R7, R18, R22 ;  /* 0x0000001207167223 */ /* 0x000fe20000000016 */
[C---:B------:R-:W-:Y:S01]  /*ed30*/  FFMA R26, R4.reuse, R13, R43 ;  /* 0x0000000d041a7223 */ /* 0x040fe2000000002b */
[CC--:B------:R-:W-:Y:S01]  /*ed40*/  FFMA R13, R15.reuse, R16.reuse, R48 ;  /* 0x000000100f0d7223 */ /* 0x0c0fe20000000030 */
        /* <DEDUP_REMOVED lines=8> */
[----:B------:R-:W-:-:S02]  /*edd0*/  FFMA R17, R15, R18, R26 ;  /* 0x000000120f117223 */ /* 0x000fc4000000001a */
[-C--:B------:R-:W-:Y:S01]  /*ede0*/  FFMA R26, R4, R18.reuse, R13 ;  /* 0x00000012041a7223 */ /* 0x080fe2000000000d */
[-C--:B------:R-:W-:Y:S01]  /*edf0*/  FFMA R13, R15, R19.reuse, R22 ;  /* 0x000000130f0d7223 */ /* 0x080fe20000000016 */
[CC--:B------:R-:W-:Y:S01]  /*ee00*/  FFMA R40, R28.reuse, R18.reuse, R25 ;  /* 0x000000121c287223 */ /* 0x0c0fe20000000019 */
[-C--:B------:R-:W-:Y:S01]  /*ee10*/  FFMA R22, R28, R19.reuse, R17 ;  /* 0x000000131c167223 */ /* 0x080fe20000000011 */
[CC--:B------:R-:W-:Y:S01]  /*ee20*/  FFMA R25, R32.reuse, R18.reuse, R37 ;  /* 0x0000001220197223 */ /* 0x0c0fe20000000025 */
[-C--:B------:R-:W-:Y:S01]  /*ee30*/  FFMA R17, R32, R19.reuse, R39 ;  /* 0x0000001320117223 */ /* 0x080fe20000000027 */
[----:B------:R-:W-:Y:S01]  /*ee40*/  FFMA R37, R3, R18, R12 ;  /* 0x0000001203257223 */ /* 0x000fe2000000000c */
[-C--:B------:R-:W-:Y:S01]  /*ee50*/  FFMA R12, R7, R19.reuse, R0 ;  /* 0x00000013070c7223 */ /* 0x080fe20000000000 */
[-C--:B------:R-:W-:Y:S01]  /*ee60*/  FFMA R0, R3, R19.reuse, R26 ;  /* 0x0000001303007223 */ /* 0x080fe2000000001a */
        /* <DEDUP_REMOVED lines=11> */
[----:B------:R-:W0:Y:S01]  /*ef20*/  LDS.128 R24, [R5+0xcd00] ;  /* 0x00cd000005187984 */ /* 0x000e220000000c00 */
[-C--:B------:R-:W-:Y:S01]  /*ef30*/  FFMA R18, R4, R9.reuse, R19 ;  /* 0x0000000904127223 */ /* 0x080fe20000000013 */
[-C--:B------:R-:W-:Y:S01]  /*ef40*/  FFMA R46, R7, R10.reuse, R21 ;  /* 0x0000000a072e7223 */ /* 0x080fe20000000015 */
[----:B------:R-:W-:Y:S01]  /*ef50*/  FFMA R39, R28, R9, R39 ;  /* 0x000000091c277223 */ /* 0x000fe20000000027 */
[CC--:B------:R-:W-:Y:S01]  /*ef60*/  FFMA R19, R15.reuse, R10.reuse, R8 ;  /* 0x0000000a0f137223 */ /* 0x0c0fe20000000008 */
[-C--:B------:R-:W-:Y:S01]  /*ef70*/  FFMA R8, R4, R10.reuse, R17 ;  /* 0x0000000a04087223 */ /* 0x080fe20000000011 */
[----:B------:R-:W-:Y:S01]  /*ef80*/  IADD3 R9, PT, PT, R14, 0x1080, RZ ;  /* 0x000010800e097810 */ /* 0x000fe20007ffe0ff */
[----:B------:R-:W-:Y:S01]  /*ef90*/  FFMA R21, R28, R10, R31 ;  /* 0x0000000a1c157223 */ /* 0x000fe2000000001f */
[-C--:B------:R-:W-:Y:S01]  /*efa0*/  FFMA R31, R15, R11.reuse, R46 ;  /* 0x0000000b0f1f7223 */ /* 0x080fe2000000002e */
[-C--:B------:R-:W-:Y:S01]  /*efb0*/  FFMA R46, R32, R11.reuse, R33 ;  /* 0x0000000b202e7223 */ /* 0x080fe20000000021 */
[-C--:B------:R-:W-:Y:S01]  /*efc0*/  FFMA R33, R3, R11.reuse, R8 ;  /* 0x0000000b03217223 */ /* 0x080fe20000000008 */
[----:B------:R-:W-:Y:S01]  /*efd0*/  FFMA R30, R7, R11, R30 ;  /* 0x0000000b071e7223 */ /* 0x000fe2000000001e */
[----:B------:R-:W-:-:S04]  /*efe0*/  IMAD.WIDE.U32 R8, R9, 0x4, R44 ;  /* 0x0000000409087825 */ /* 0x000fc800078e002c */
[-C--:B------:R-:W-:Y:S01]  /*eff0*/  FFMA R43, R32, R10.reuse, R34 ;  /* 0x0000000a202b7223 */ /* 0x080fe20000000022 */
[----:B------:R-:W-:Y:S01]  /*f000*/  FFMA R34, R3, R10, R18 ;  /* 0x0000000a03227223 */ /* 0x000fe20000000012 */
[----:B------:R-:W1:Y:S04]  /*f010*/  LDS.64 R12, [R5+0xc970] ;  /* 0x00c97000050c7984 */ /* 0x000e680000000a00 */
[----:B------:R2:W3:Y:S01]  /*f020*/  LDG.E.CONSTANT R18, desc[UR12][R8.64] ;  /* 0x0000000c08127981 */ /* 0x0004e2000c1e9900 */
[C---:B0-----:R-:W-:Y:S01]  /*f030*/  FFMA R20, R7.reuse, R24, R20 ;  /* 0x0000001807147223 */ /* 0x041fe20000000014 */
[----:B------:R-:W-:Y:S01]  /*f040*/  FFMA R29, R7, R25, R29 ;  /* 0x00000019071d7223 */ /* 0x000fe2000000001d */
[----:B------:R-:W-:-:S05]  /*f050*/  IADD3 R7, PT, PT, R14, 0x10a0, RZ ;  /* 0x000010a00e077810 */ /* 0x000fca0007ffe0ff */
[----:B--2---:R-:W-:-:S05]  /*f060*/  IMAD.WIDE.U32 R8, R7, 0x4, R44 ;  /* 0x0000000407087825 */ /* 0x004fca00078e002c */
[----:B------:R0:W2:Y:S01]  /*f070*/  LDG.E.CONSTANT R7, desc[UR12][R8.64] ;  /* 0x0000000c08077981 */ /* 0x0000a2000c1e9900 */
[-C--:B------:R-:W-:Y:S01]  /*f080*/  FFMA R19, R28, R11.reuse, R19 ;  /* 0x0000000b1c137223 */ /* 0x080fe20000000013 */
[----:B------:R-:W-:Y:S01]  /*f090*/  FFMA R43, R4, R11, R43 ;  /* 0x0000000b042b7223 */ /* 0x000fe2000000002b */
[----:B------:R-:W-:-:S05]  /*f0a0*/  IADD3 R11, PT, PT, R14, 0x10c0, RZ ;  /* 0x000010c00e0b7810 */ /* 0x000fca0007ffe0ff */
[----:B0-----:R-:W-:-:S05]  /*f0b0*/  IMAD.WIDE.U32 R8, R11, 0x4, R44 ;  /* 0x000000040b087825 */ /* 0x001fca00078e002c */
[----:B------:R0:W4:Y:S01]  /*f0c0*/  LDG.E.CONSTANT R17, desc[UR12][R8.64] ;  /* 0x0000000c08117981 */ /* 0x000122000c1e9900 */
[C---:B-1----:R-:W-:Y:S01]  /*f0d0*/  FFMA R42, R15.reuse, R12, R42 ;  /* 0x0000000c0f2a7223 */ /* 0x042fe2000000002a */
[C---:B------:R-:W-:Y:S01]  /*f0e0*/  FFMA R30, R15.reuse, R24, R30 ;  /* 0x000000180f1e7223 */ /* 0x040fe2000000001e */
[C---:B------:R-:W-:Y:S01]  /*f0f0*/  FFMA R11, R15.reuse, R25, R20 ;  /* 0x000000190f0b7223 */ /* 0x040fe20000000014 */
[----:B------:R-:W-:Y:S01]  /*f100*/  FFMA R10, R15, R26, R29 ;  /* 0x0000001a0f0a7223 */ /* 0x000fe2000000001d */
[C---:B------:R-:W-:Y:S01]  /*f110*/  FFMA R38, R28.reuse, R12, R38 ;  /* 0x0000000c1c267223 */ /* 0x040fe20000000026 */
[C---:B------:R-:W-:Y:S01]  /*f120*/  FFMA R13, R28.reuse, R13, R42 ;  /* 0x0000000d1c0d7223 */ /* 0x040fe2000000002a */
[C---:B------:R-:W-:Y:S01]  /*f130*/  FFMA R31, R28.reuse, R24, R31 ;  /* 0x000000181c1f7223 */ /* 0x040fe2000000001f */
[C---:B------:R-:W-:Y:S01]  /*f140*/  FFMA R30, R28.reuse, R25, R30 ;  /* 0x000000191c1e7223 */ /* 0x040fe2000000001e */
[C---:B------:R-:W-:Y:S01]  /*f150*/  FFMA R29, R28.reuse, R26, R11 ;  /* 0x0000001a1c1d7223 */ /* 0x040fe2000000000b */
[----:B------:R-:W-:-:S02]  /*f160*/  FFMA R28, R28, R27, R10 ;  /* 0x0000001b1c1c7223 */ /* 0x000fc4000000000a */
[----:B0-----:R-:W0:Y:S01]  /*f170*/  LDS.128 R8, [R5+0xd070] ;  /* 0x00d0700005087984 */ /* 0x001e220000000c00 */
[C---:B------:R-:W-:Y:S01]  /*f180*/  FFMA R12, R32.reuse, R24, R38 ;  /* 0x00000018200c7223 */ /* 0x040fe20000000026 */
[-C--:B------:R-:W-:Y:S01]  /*f190*/  FFMA R13, R32, R25.reuse, R13 ;  /* 0x00000019200d7223 */ /* 0x080fe2000000000d */
[----:B------:R-:W-:Y:S02]  /*f1a0*/  IADD3 R15, PT, PT, R14, 0x10e0, RZ ;  /* 0x000010e00e0f7810 */ /* 0x000fe40007ffe0ff */
[C---:B------:R-:W-:Y:S01]  /*f1b0*/  FFMA R12, R4.reuse, R25, R12 ;  /* 0x00000019040c7223 */ /* 0x040fe2000000000c */
[----:B------:R-:W-:Y:S02]  /*f1c0*/  FFMA R14, R4, R26, R13 ;  /* 0x0000001a040e7223 */ /* 0x000fe4000000000d */
[----:B------:R-:W-:-:S04]  /*f1d0*/  IMAD.WIDE.U32 R44, R15, 0x4, R44 ;  /* 0x000000040f2c7825 */ /* 0x000fc800078e002c */
[C---:B------:R-:W-:Y:S01]  /*f1e0*/  FFMA R26, R3.reuse, R26, R12 ;  /* 0x0000001a031a7223 */ /* 0x040fe2000000000c */
[C---:B------:R-:W-:Y:S02]  /*f1f0*/  FFMA R27, R3.reuse, R27, R14 ;  /* 0x0000001b031b7223 */ /* 0x040fe4000000000e */
[----:B------:R-:W1:Y:S04]  /*f200*/  LDS.128 R12, [R5+0xd080] ;  /* 0x00d08000050c7984 */ /* 0x000e680000000c00 */
[----:B------:R-:W5:Y:S01]  /*f210*/  LDG.E.CONSTANT R20, desc[UR12][R44.64] ;  /* 0x0000000c2c147981 */ /* 0x000f62000c1e9900 */
[----:B------:R-:W-:Y:S01]  /*f220*/  FFMA R38, R3, R24, R43 ;  /* 0x0000001803267223 */ /* 0x000fe2000000002b */
[C---:B0-----:R-:W-:Y:S01]  /*f230*/  FFMA R43, R32.reuse, R9, R2 ;  /* 0x00000009202b7223 */ /* 0x041fe20000000002 */
[----:B------:R-:W-:-:S04]  /*f240*/  FFMA R23, R32, R8, R23 ;  /* 0x0000000820177223 */ /* 0x000fc80000000017 */
[----:B------:R-:W-:Y:S01]  /*f250*/  FFMA R2, R4, R9, R23 ;  /* 0x0000000904027223 */ /* 0x000fe20000000017 */
[----:B------:R-:W-:Y:S01]  /*f260*/  FFMA R23, R32, R11, R22 ;  /* 0x0000000b20177223 */ /* 0x000fe20000000016 */
[----:B------:R-:W-:Y:S02]  /*f270*/  FFMA R46, R4, R24, R46 ;  /* 0x00000018042e7223 */ /* 0x000fe4000000002e */
[C---:B------:R-:W-:Y:S02]  /*f280*/  FFMA R2, R3.reuse, R10, R2 ;  /* 0x0000000a03027223 */ /* 0x040fe40000000002 */
[----:B------:R-:W-:Y:S01]  /*f290*/  FFMA R25, R3, R25, R46 ;  /* 0x0000001903197223 */ /* 0x000fe2000000002e */
[----:B---3--:R-:W-:Y:S01]  /*f2a0*/  FFMA R16, R18, R8, R16 ;  /* 0x0000000812107223 */ /* 0x008fe20000000010 */
[----:B------:R-:W-:Y:S01]  /*f2b0*/  FFMA R8, R4, R10, R43 ;  /* 0x0000000a04087223 */ /* 0x000fe2000000002b */
[----:B------:R-:W-:-:S03]  /*f2c0*/  FFMA R42, R18, R9, R41 ;  /* 0x00000009122a7223 */ /* 0x000fc60000000029 */
[-C--:B------:R-:W-:Y:S01]  /*f2d0*/  FFMA R22, R3, R11.reuse, R8 ;  /* 0x0000000b03167223 */ /* 0x080fe20000000008 */
[C---:B------:R-:W-:Y:S02]  /*f2e0*/  FFMA R8, R18.reuse, R11, R0 ;  /* 0x0000000b12087223 */ /* 0x040fe40000000000 */
[----:B------:R-:W3:Y:S01]  /*f2f0*/  LDG.E.CONSTANT R0, desc[UR12][R44.64+0x80] ;  /* 0x0000800c2c007981 */ /* 0x000ee2000c1e9900 */
[-C--:B------:R-:W-:Y:S01]  /*f300*/  FFMA R24, R18, R10.reuse, R37 ;  /* 0x0000000a12187223 */ /* 0x080fe20000000025 */
[----:B--2---:R-:W-:Y:S01]  /*f310*/  FFMA R16, R7, R9, R16 ;  /* 0x0000000907107223 */ /* 0x004fe20000000010 */
[----:B------:R-:W-:-:S04]  /*f320*/  FFMA R9, R32, R10, R40 ;  /* 0x0000000a20097223 */ /* 0x000fc80000000028 */
[-C--:B------:R-:W-:Y:S01]  /*f330*/  FFMA R40, R4, R11.reuse, R9 ;  /* 0x0000000b04287223 */ /* 0x080fe20000000009 */
[----:B-1----:R-:W-:Y:S02]  /*f340*/  FFMA R9, R32, R12, R6 ;  /* 0x0000000c20097223 */ /* 0x002fe40000000006 */
[----:B------:R-:W2:Y:S01]  /*f350*/  LDG.E.CONSTANT R6, desc[UR12][R44.64+0x100] ;  /* 0x0001000c2c067981 */ /* 0x000ea2000c1e9900 */
[C---:B------:R-:W-:Y:S01]  /*f360*/  FFMA R42, R7.reuse, R10, R42 ;  /* 0x0000000a072a7223 */ /* 0x040fe2000000002a */
[----:B------:R-:W-:Y:S01]  /*f370*/  FFMA R8, R7, R12, R8 ;  /* 0x0000000c07087223 */ /* 0x000fe20000000008 */
[----:B----4-:R-:W-:Y:S01]  /*f380*/  FFMA R16, R17, R10, R16 ;  /* 0x0000000a11107223 */ /* 0x010fe20000000010 */
[-C--:B------:R-:W-:Y:S01]  /*f390*/  FFMA R10, R7, R11.reuse, R24 ;  /* 0x0000000b070a7223 */ /* 0x080fe20000000018 */
[----:B------:R-:W-:Y:S01]  /*f3a0*/  FFMA R37, R17, R11, R42 ;  /* 0x0000000b11257223 */ /* 0x000fe2000000002a */
[-C--:B------:R-:W-:Y:S01]  /*f3b0*/  FFMA R24, R4, R12.reuse, R23 ;  /* 0x0000000c04187223 */ /* 0x080fe20000000017 */
[CC--:B------:R-:W-:Y:S01]  /*f3c0*/  FFMA R42, R18.reuse, R12.reuse, R36 ;  /* 0x0000000c122a7223 */ /* 0x0c0fe20000000024 */
[-C--:B------:R-:W-:Y:S01]  /*f3d0*/  FFMA R23, R3, R12.reuse, R40 ;  /* 0x0000000c03177223 */ /* 0x080fe20000000028 */
[C---:B------:R-:W-:Y:S01]  /*f3e0*/  FFMA R36, R17.reuse, R12, R10 ;  /* 0x0000000c11247223 */ /* 0x040fe2000000000a */
[-C--:B------:R-:W-:Y:S01]  /*f3f0*/  FFMA R12, R18, R13.reuse, R35 ;  /* 0x0000000d120c7223 */ /* 0x080fe20000000023 */
[-C--:B------:R-:W-:Y:S01]  /*f400*/  FFMA R40, R4, R13.reuse, R9 ;  /* 0x0000000d04287223 */ /* 0x080fe20000000009 */
[----:B------:R-:W-:-:S02]  /*f410*/  FFMA R35, R17, R13, R8 ;  /* 0x0000000d11237223 */ /* 0x000fc40000000008 */
[----:B------:R-:W0:Y:S01]  /*f420*/  LDS.128 R8, [R5+0xd090] ;  /* 0x00d0900005087984 */ /* 0x000e220000000c00 */
[-C--:B------:R-:W-:Y:S01]  /*f430*/  FFMA R41, R32, R13.reuse, R39 ;  /* 0x0000000d20297223 */ /* 0x080fe20000000027 */
[-C--:B------:R-:W-:Y:S01]  /*f440*/  FFMA R12, R7, R14.reuse, R12 ;  /* 0x0000000e070c7223 */ /* 0x080fe2000000000c */
[----:B------:R-:W-:Y:S02]  /*f450*/  FFMA R24, R3, R13, R24 ;  /* 0x0000000d03187223 */ /* 0x000fe40000000018 */
[-C--:B------:R-:W-:Y:S01]  /*f460*/  FFMA R46, R4, R14.reuse, R41 ;  /* 0x0000000e042e7223 */ /* 0x080fe20000000029 */
[----:B------:R-:W-:Y:S01]  /*f470*/  FFMA R41, R18, R15, R33 ;  /* 0x0000000f12297223 */ /* 0x000fe20000000021 */
[----:B------:R-:W-:Y:S01]  /*f480*/  FFMA R42, R7, R13, R42 ;  /* 0x0000000d072a7223 */ /* 0x000fe2000000002a */
[-C--:B------:R-:W-:Y:S02]  /*f490*/  FFMA R33, R17, R15.reuse, R12 ;  /* 0x0000000f11217223 */ /* 0x080fe4000000000c */
[----:B------:R-:W1:Y:S01]  /*f4a0*/  LDS.64 R12, [R5+0xd0a0] ;  /* 0x00d0a000050c7984 */ /* 0x000e620000000a00 */
[-C--:B------:R-:W-:Y:S01]  /*f4b0*/  FFMA R39, R32, R14.reuse, R21 ;  /* 0x0000000e20277223 */ /* 0x080fe20000000015 */
[-C--:B------:R-:W-:Y:S01]  /*f4c0*/  FFMA R21, R3, R14.reuse, R40 ;  /* 0x0000000e03157223 */ /* 0x080fe20000000028 */
[-C--:B------:R-:W-:Y:S01]  /*f4d0*/  FFMA R40, R18, R14.reuse, R34 ;  /* 0x0000000e12287223 */ /* 0x080fe20000000022 */
[----:B------:R-:W-:Y:S01]  /*f4e0*/  FFMA R34, R17, R14, R42 ;  /* 0x0000000e11227223 */ /* 0x000fe2000000002a */
[-C--:B------:R-:W-:Y:S01]  /*f4f0*/  FFMA R42, R32, R15.reuse, R19 ;  /* 0x0000000f202a7223 */ /* 0x080fe20000000013 */
[-C--:B------:R-:W-:Y:S01]  /*f500*/  FFMA R39, R4, R15.reuse, R39 ;  /* 0x0000000f04277223 */ /* 0x080fe20000000027 */
[-C--:B------:R-:W-:Y:S01]  /*f510*/  FFMA R14, R7, R15.reuse, R40 ;  /* 0x0000000f070e7223 */ /* 0x080fe20000000028 */
[C---:B------:R-:W-:Y:S01]  /*f520*/  FFMA R19, R3.reuse, R15, R46 ;  /* 0x0000000f03137223 */ /* 0x040fe2000000002e */
[-C--:B0-----:R-:W-:Y:S01]  /*f530*/  FFMA R40, R32, R8.reuse, R31 ;  /* 0x0000000820287223 */ /* 0x081fe2000000001f */
[----:B------:R-:W-:Y:S01]  /*f540*/  FFMA R38, R18, R8, R38 ;  /* 0x0000000812267223 */ /* 0x000fe20000000026 */
[C---:B------:R-:W-:Y:S01]  /*f550*/  FFMA R31, R32.reuse, R9, R30 ;  /* 0x00000009201f7223 */ /* 0x040fe2000000001e */
[C---:B------:R-:W-:Y:S01]  /*f560*/  FFMA R29, R32.reuse, R10, R29 ;  /* 0x0000000a201d7223 */ /* 0x040fe2000000001d */
[----:B------:R-:W-:Y:S01]  /*f570*/  FFMA R28, R32, R11, R28 ;  /* 0x0000000b201c7223 */ /* 0x000fe2000000001c */
[CC--:B------:R-:W-:Y:S01]  /*f580*/  FFMA R42, R4.reuse, R8.reuse, R42 ;  /* 0x00000008042a7223 */ /* 0x0c0fe2000000002a */
        /* <DEDUP_REMOVED lines=11> */
[CC--:B------:R-:W-:Y:S01]  /*f640*/  FFMA R10, R4.reuse, R11.reuse, R29 ;  /* 0x0000000b040a7223 */ /* 0x0c0fe2000000001d */
[----:B------:R-:W0:Y:S01]  /*f650*/  LDS.64 R14, [R5+0xd408] ;  /* 0x00d40800050e7984 */ /* 0x000e220000000a00 */
[-C--:B-1----:R-:W-:Y:S01]  /*f660*/  FFMA R40, R4, R12.reuse, R28 ;  /* 0x0000000c04287223 */ /* 0x082fe2000000001c */
[----:B------:R-:W-:Y:S01]  /*f670*/  FFMA R4, R18, R11, R27 ;  /* 0x0000000b12047223 */ /* 0x000fe2000000001b */
[-C--:B------:R-:W-:Y:S01]  /*f680*/  FFMA R42, R3, R9.reuse, R42 ;  /* 0x00000009032a7223 */ /* 0x080fe2000000002a */
[----:B------:R-:W-:Y:S01]  /*f690*/  FFMA R30, R17, R9, R30 ;  /* 0x00000009111e7223 */ /* 0x000fe2000000001e */
[-C--:B------:R-:W-:Y:S01]  /*f6a0*/  FFMA R41, R3, R11.reuse, R48 ;  /* 0x0000000b03297223 */ /* 0x080fe20000000030 */
[-C--:B------:R-:W-:Y:S01]  /*f6b0*/  FFMA R26, R7, R11.reuse, R26 ;  /* 0x0000000b071a7223 */ /* 0x080fe2000000001a */
[----:B------:R-:W-:Y:S01]  /*f6c0*/  FFMA R28, R17, R11, R8 ;  /* 0x0000000b111c7223 */ /* 0x000fe20000000008 */
[----:B------:R-:W-:-:S02]  /*f6d0*/  FFMA R27, R3, R12, R10 ;  /* 0x0000000c031b7223 */ /* 0x000fc4000000000a */
[----:B------:R-:W1:Y:S01]  /*f6e0*/  LDS.128 R8, [R5+0xd410] ;  /* 0x00d4100005087984 */ /* 0x000e620000000c00 */
[----:B------:R-:W-:Y:S01]  /*f6f0*/  FFMA R43, R3, R13, R40 ;  /* 0x0000000d032b7223 */ /* 0x000fe20000000028 */
[-C--:B------:R-:W-:Y:S02]  /*f700*/  FFMA R40, R7, R12.reuse, R4 ;  /* 0x0000000c07287223 */ /* 0x080fe40000000004 */
[----:B------:R-:W4:Y:S04]  /*f710*/  LDG.E.CONSTANT R4, desc[UR12][R44.64+0x180] ;  /* 0x0001800c2c047981 */ /* 0x000f28000c1e9900 */
[----:B------:R-:W4:Y:S01]  /*f720*/  LDG.E.CONSTANT R3, desc[UR12][R44.64+0x200] ;  /* 0x0002000c2c037981 */ /* 0x000f22000c1e9900 */
[----:B------:R-:W-:Y:S01]  /*f730*/  FFMA R29, R17, R12, R26 ;  /* 0x0000000c111d7223 */ /* 0x000fe2000000001a */
[C---:B0-----:R-:W-:Y:S01]  /*f740*/  FFMA R14, R18.reuse, R14, R2 ;  /* 0x0000000e120e7223 */ /* 0x041fe20000000002 */
[CC--:B------:R-:W-:Y:S01]  /*f750*/  FFMA R12, R18.reuse, R15.reuse, R22 ;  /* 0x0000000f120c7223 */ /* 0x0c0fe20000000016 */
[----:B------:R-:W4:Y:S02]  /*f760*/  LDG.E.CONSTANT R2, desc[UR12][R44.64+0x280] ;  /* 0x0002800c2c027981 */ /* 0x000f24000c1e9900 */
[----:B------:R-:W-:Y:S01]  /*f770*/  FFMA R14, R7, R15, R14 ;  /* 0x0000000f070e7223 */ /* 0x000fe2000000000e */
[----:B------:R-:W-:Y:S01]  /*f780*/  FFMA R22, R17, R13, R40 ;  /* 0x0000000d11167223 */ /* 0x000fe20000000028 */
[-C--:B-1----:R-:W-:Y:S01]  /*f790*/  FFMA R12, R7, R8.reuse, R12 ;  /* 0x00000008070c7223 */ /* 0x082fe2000000000c */
[-C--:B------:R-:W-:Y:S01]  /*f7a0*/  FFMA R40, R18, R8.reuse, R23 ;  /* 0x0000000812287223 */ /* 0x080fe20000000017 */
[----:B------:R-:W-:-:S02]  /*f7b0*/  FFMA R23, R17, R8, R14 ;  /* 0x0000000811177223 */ /* 0x000fc4000000000e */
[-C--:B------:R-:W-:Y:S02]  /*f7c0*/  FFMA R25, R17, R9.reuse, R12 ;  /* 0x0000000911197223 */ /* 0x080fe4000000000c */
[----:B------:R-:W0:Y:S01]  /*f7d0*/  LDS.128 R12, [R5+0xd420] ;  /* 0x00d42000050c7984 */ /* 0x000e220000000c00 */
[CC--:B------:R-:W-:Y:S01]  /*f7e0*/  FFMA R24, R18.reuse, R9.reuse, R24 ;  /* 0x0000000912187223 */ /* 0x0c0fe20000000018 */
[C---:B------:R-:W-:Y:S01]  /*f7f0*/  FFMA R40, R7.reuse, R9, R40 ;  /* 0x0000000907287223 */ /* 0x040fe20000000028 */
[CC--:B------:R-:W-:Y:S01]  /*f800*/  FFMA R8, R18.reuse, R10.reuse, R21 ;  /* 0x0000000a12087223 */ /* 0x0c0fe20000000015 */
[CC--:B------:R-:W-:Y:S01]  /*f810*/  FFMA R19, R18.reuse, R11.reuse, R19 ;  /* 0x0000000b12137223 */ /* 0x0c0fe20000000013 */
[-C--:B------:R-:W-:Y:S01]  /*f820*/  FFMA R24, R7, R10.reuse, R24 ;  /* 0x0000000a07187223 */ /* 0x080fe20000000018 */
[----:B------:R-:W-:Y:S01]  /*f830*/  FFMA R40, R17, R10, R40 ;  /* 0x0000000a11287223 */ /* 0x000fe20000000028 */
[-C--:B------:R-:W-:Y:S02]  /*f840*/  FFMA R8, R7, R11.reuse, R8 ;  /* 0x0000000b07087223 */ /* 0x080fe40000000008 */
[----:B------:R-:W-:Y:S01]  /*f850*/  FFMA R21, R17, R11, R24 ;  /* 0x0000000b11157223 */ /* 0x000fe20000000018 */
[-C--:B0-----:R-:W-:Y:S01]  /*f860*/  FFMA R10, R18, R12.reuse, R39 ;  /* 0x0000000c120a7223 */ /* 0x081fe20000000027 */
[-C--:B------:R-:W-:Y:S01]  /*f870*/  FFMA R26, R7, R12.reuse, R19 ;  /* 0x0000000c071a7223 */ /* 0x080fe20000000013 */
[----:B------:R-:W-:-:S02]  /*f880*/  FFMA R24, R17, R12, R8 ;  /* 0x0000000c11187223 */ /* 0x000fc40000000008 */
[-C--:B------:R-:W-:Y:S02]  /*f890*/  FFMA R12, R7, R13.reuse, R10 ;  /* 0x0000000d070c7223 */ /* 0x080fe4000000000a */
[----:B------:R-:W0:Y:S01]  /*f8a0*/  LDS.128 R8, [R5+0xd430] ;  /* 0x00d4300005087984 */ /* 0x000e220000000c00 */
[CC--:B------:R-:W-:Y:S01]  /*f8b0*/  FFMA R42, R18.reuse, R13.reuse, R42 ;  /* 0x0000000d122a7223 */ /* 0x0c0fe2000000002a */
[CC--:B------:R-:W-:Y:S01]  /*f8c0*/  FFMA R46, R18.reuse, R14.reuse, R38 ;  /* 0x0000000e122e7223 */ /* 0x0c0fe20000000026 */
[C---:B------:R-:W-:Y:S01]  /*f8d0*/  FFMA R26, R17.reuse, R13, R26 ;  /* 0x0000000d111a7223 */ /* 0x040fe2000000001a */
[-C--:B------:R-:W-:Y:S01]  /*f8e0*/  FFMA R39, R17, R14.reuse, R12 ;  /* 0x0000000e11277223 */ /* 0x080fe2000000000c */
[C---:B------:R-:W-:Y:S01]  /*f8f0*/  FFMA R38, R7.reuse, R14, R42 ;  /* 0x0000000e07267223 */ /* 0x040fe2000000002a */
[CC--:B------:R-:W-:Y:S01]  /*f900*/  FFMA R13, R18.reuse, R15.reuse, R41 ;  /* 0x0000000f120d7223 */ /* 0x0c0fe20000000029 */
[-C--:B------:R-:W-:Y:S02]  /*f910*/  FFMA R42, R7, R15.reuse, R46 ;  /* 0x0000000f072a7223 */ /* 0x080fe4000000002e */
[----:B------:R-:W-:Y:S01]  /*f920*/  FFMA R41, R17, R15, R38 ;  /* 0x0000000f11297223 */ /* 0x000fe20000000026 */
[CC--:B0-----:R-:W-:Y:S01]  /*f930*/  FFMA R12, R18.reuse, R8.reuse, R27 ;  /* 0x00000008120c7223 */ /* 0x0c1fe2000000001b */
[----:B------:R-:W-:Y:S01]  /*f940*/  FFMA R43, R18, R9, R43 ;  /* 0x00000009122b7223 */ /* 0x000fe2000000002b */
[----:B------:R-:W-:-:S02]  /*f950*/  FFMA R18, R7, R8, R13 ;  /* 0x0000000807127223 */ /* 0x000fc4000000000d */
[CC--:B------:R-:W-:Y:S01]  /*f960*/  FFMA R38, R7.reuse, R9.reuse, R12 ;  /* 0x0000000907267223 */ /* 0x0c0fe2000000000c */
[----:B------:R-:W-:Y:S01]  /*f970*/  FFMA R43, R7, R10, R43 ;  /* 0x0000000a072b7223 */ /* 0x000fe2000000002b */
[C---:B------:R-:W-:Y:S01]  /*f980*/  FFMA R42, R17.reuse, R8, R42 ;  /* 0x00000008112a7223 */ /* 0x040fe2000000002a */
[----:B------:R-:W4:Y:S04]  /*f990*/  LDG.E.CONSTANT R7, desc[UR12][R44.64+0x300] ;  /* 0x0003000c2c077981 */ /* 0x000f28000c1e9900 */
[----:B------:R-:W4:Y:S04]  /*f9a0*/  LDG.E.CONSTANT R8, desc[UR12][R44.64+0x380] ;  /* 0x0003800c2c087981 */ /* 0x000f28000c1e9900 */
[----:B------:R-:W5:Y:S01]  /*f9b0*/  LDS.128 R12, [R5+0xd7a0] ;  /* 0x00d7a000050c7984 */ /* 0x000f620000000c00 */
[----:B------:R-:W-:-:S03]  /*f9c0*/  FFMA R27, R17, R9, R18 ;  /* 0x00000009111b7223 */ /* 0x000fc60000000012 */
[----:B------:R0:W4:Y:S01]  /*f9d0*/  LDG.E.CONSTANT R9, desc[UR12][R44.64+0x400] ;  /* 0x0004000c2c097981 */ /* 0x000122000c1e9900 */
[C---:B------:R-:W-:Y:S01]  /*f9e0*/  FFMA R43, R17.reuse, R11, R43 ;  /* 0x0000000b112b7223 */ /* 0x040fe2000000002b */
[----:B------:R-:W-:Y:S01]  /*f9f0*/  FFMA R38, R17, R10, R38 ;  /* 0x0000000a11267223 */ /* 0x000fe20000000026 */
[C---:B-----5:R-:W-:Y:S02]  /*fa00*/  FFMA R11, R20.reuse, R12, R16 ;  /* 0x0000000c140b7223 */ /* 0x060fe40000000010 */
[----:B------:R-:W1:Y:S01]  /*fa10*/  LDS.128 R16, [R5+0xd7b0] ;  /* 0x00d7b00005107984 */ /* 0x000e620000000c00 */
[CC--:B------:R-:W-:Y:S01]  /*fa20*/  FFMA R37, R20.reuse, R13.reuse, R37 ;  /* 0x0000000d14257223 */ /* 0x0c0fe20000000025 */
[-C--:B------:R-:W-:Y:S01]  /*fa30*/  FFMA R10, R20, R14.reuse, R36 ;  /* 0x0000000e140a7223 */ /* 0x080fe20000000024 */
[C---:B---3--:R-:W-:Y:S02]  /*fa40*/  FFMA R11, R0.reuse, R13, R11 ;  /* 0x0000000d000b7223 */ /* 0x048fe4000000000b */
[CC--:B------:R-:W-:Y:S01]  /*fa50*/  FFMA R37, R0.reuse, R14.reuse, R37 ;  /* 0x0000000e00257223 */ /* 0x0c0fe20000000025 */
[-C--:B------:R-:W-:Y:S01]  /*fa60*/  FFMA R13, R0, R15.reuse, R10 ;  /* 0x0000000f000d7223 */ /* 0x080fe2000000000a */
[----:B--2---:R-:W-:Y:S01]  /*fa70*/  FFMA R36, R6, R14, R11 ;  /* 0x0000000e06247223 */ /* 0x004fe2000000000b */
[-C--:B------:R-:W-:Y:S01]  /*fa80*/  FFMA R11, R20, R15.reuse, R35 ;  /* 0x0000000f140b7223 */ /* 0x080fe20000000023 */
[----:B------:R-:W-:Y:S01]  /*fa90*/  FFMA R35, R6, R15, R37 ;  /* 0x0000000f06237223 */ /* 0x000fe20000000025 */
[-C--:B-1----:R-:W-:Y:S01]  /*faa0*/  FFMA R37, R20, R16.reuse, R34 ;  /* 0x0000001014257223 */ /* 0x082fe20000000022 */
[----:B------:R-:W-:-:S02]  /*fab0*/  FFMA R34, R6, R16, R13 ;  /* 0x0000001006227223 */ /* 0x000fc4000000000d */
[----:B------:R-:W1:Y:S01]  /*fac0*/  LDS.128 R12, [R5+0xd7c0] ;  /* 0x00d7c000050c7984 */ /* 0x000e620000000c00 */
[----:B------:R-:W-:Y:S01]  /*fad0*/  FFMA R11, R0, R16, R11 ;  /* 0x00000010000b7223 */ /* 0x000fe2000000000b */
[CC--:B0-----:R-:W-:Y:S01]  /*fae0*/  FFMA R45, R20.reuse, R17.reuse, R33 ;  /* 0x00000011142d7223 */ /* 0x0c1fe20000000021 */
[-C--:B------:R-:W-:Y:S01]  /*faf0*/  FFMA R10, R20, R18.reuse, R32 ;  /* 0x00000012140a7223 */ /* 0x080fe20000000020 */
[-C--:B------:R-:W-:Y:S01]  /*fb00*/  FFMA R37, R0, R17.reuse, R37 ;  /* 0x0000001100257223 */ /* 0x080fe20000000025 */
[----:B------:R-:W-:Y:S01]  /*fb10*/  FFMA R33, R6, R17, R11 ;  /* 0x0000001106217223 */ /* 0x000fe2000000000b */
[-C--:B------:R-:W-:Y:S01]  /*fb20*/  FFMA R45, R0, R18.reuse, R45 ;  /* 0x00000012002d7223 */ /* 0x080fe2000000002d */
[-C--:B------:R-:W-:Y:S01]  /*fb30*/  FFMA R11, R20, R19.reuse, R30 ;  /* 0x00000013140b7223 */ /* 0x080fe2000000001e */
[-C--:B------:R-:W-:Y:S01]  /*fb40*/  FFMA R17, R0, R19.reuse, R10 ;  /* 0x0000001300117223 */ /* 0x080fe2000000000a */
[C---:B------:R-:W-:Y:S01]  /*fb50*/  FFMA R32, R6.reuse, R18, R37 ;  /* 0x0000001206207223 */ /* 0x040fe20000000025 */
[----:B------:R-:W-:Y:S01]  /*fb60*/  FFMA R30, R6, R19, R45 ;  /* 0x00000013061e7223 */ /* 0x000fe2000000002d */
[-C--:B-1----:R-:W-:Y:S01]  /*fb70*/  FFMA R19, R20, R12.reuse, R31 ;  /* 0x0000000c14137223 */ /* 0x082fe2000000001f */
[-C--:B------:R-:W-:Y:S01]  /*fb80*/  FFMA R37, R0, R12.reuse, R11 ;  /* 0x0000000c00257223 */ /* 0x080fe2000000000b */
[----:B------:R-:W-:Y:S01]  /*fb90*/  FFMA R31, R6, R12, R17 ;  /* 0x0000000c061f7223 */ /* 0x000fe20000000011 */
[----:B------:R-:W0:Y:S01]  /*fba0*/  LDS.64 R10, [R5+0xdb38] ;  /* 0x00db3800050a7984 */ /* 0x000e220000000a00 */
[-C--:B------:R-:W-:Y:S01]  /*fbb0*/  FFMA R17, R20, R13.reuse, R28 ;  /* 0x0000000d14117223 */ /* 0x080fe2000000001c */
[-C--:B------:R-:W-:Y:S01]  /*fbc0*/  FFMA R19, R0, R13.reuse, R19 ;  /* 0x0000000d00137223 */ /* 0x080fe20000000013 */
[----:B------:R-:W-:-:S02]  /*fbd0*/  FFMA R44, R6, R13, R37 ;  /* 0x0000000d062c7223 */ /* 0x000fc40000000025 */
[-C--:B------:R-:W-:Y:S01]  /*fbe0*/  FFMA R13, R0, R14.reuse, R17 ;  /* 0x0000000e000d7223 */ /* 0x080fe20000000011 */
[-C--:B------:R-:W-:Y:S02]  /*fbf0*/  FFMA R37, R6, R14.reuse, R19 ;  /* 0x0000000e06257223 */ /* 0x080fe40000000013 */
[----:B------:R-:W1:Y:S01]  /*fc00*/  LDS.128 R16, [R5+0xdb40] ;  /* 0x00db400005107984 */ /* 0x000e620000000c00 */
[C---:B------:R-:W-:Y:S01]  /*fc10*/  FFMA R29, R20.reuse, R14, R29 ;  /* 0x0000000e141d7223 */ /* 0x040fe2000000001d */
[----:B------:R-:W-:-:S03]  /*fc20*/  FFMA R28, R20, R15, R22 ;  /* 0x0000000f141c7223 */ /* 0x000fc60000000016 */
[-C--:B------:R-:W-:Y:S01]  /*fc30*/  FFMA R22, R0, R15.reuse, R29 ;  /* 0x0000000f00167223 */ /* 0x080fe2000000001d */
[----:B------:R-:W-:Y:S01]  /*fc40*/  FFMA R29, R6, R15, R13 ;  /* 0x0000000f061d7223 */ /* 0x000fe2000000000d */
[----:B0-----:R-:W-:Y:S01]  /*fc50*/  FFMA R23, R20, R10, R23 ;  /* 0x0000000a14177223 */ /* 0x001fe20000000017 */
[----:B----4-:R-:W-:-:S03]  /*fc60*/  FFMA R12, R4, R11, R35 ;  /* 0x0000000b040c7223 */ /* 0x010fc60000000023 */
[----:B------:R-:W-:Y:S01]  /*fc70*/  FFMA R23, R0, R11, R23 ;  /* 0x0000000b00177223 */ /* 0x000fe20000000017 */
[----:B------:R-:W-:-:S03]  /*fc80*/  FFMA R36, R4, R10, R36 ;  /* 0x0000000a04247223 */ /* 0x000fc60000000024 */
[-C--:B-1----:R-:W-:Y:S01]  /*fc90*/  FFMA R10, R6, R16.reuse, R23 ;  /* 0x00000010060a7223 */ /* 0x082fe20000000017 */
[CC--:B------:R-:W-:Y:S02]  /*fca0*/  FFMA R23, R3.reuse, R16.reuse, R12 ;  /* 0x0000001003177223 */ /* 0x0c0fe4000000000c */
[----:B------:R-:W0:Y:S01]  /*fcb0*/  LDS.128 R12, [R5+0xdb50] ;  /* 0x00db5000050c7984 */ /* 0x000e220000000c00 */
[CC--:B------:R-:W-:Y:S01]  /*fcc0*/  FFMA R25, R20.reuse, R11.reuse, R25 ;  /* 0x0000000b14197223 */ /* 0x0c0fe20000000019 */
        /* <DEDUP_REMOVED lines=34> */
[C---:B------:R-:W-:Y:S01]  /*fef0*/  FFMA R40, R2.reuse, R13, R17 ;  /* 0x0000000d02287223 */ /* 0x040fe20000000011 */
[----:B------:R-:W0:Y:S01]  /*ff00*/  LDS.64 R24, [R5+0xd7d0] ;  /* 0x00d7d00005187984 */ /* 0x000e220000000a00 */
[----:B------:R-:W-:-:S03]  /*ff10*/  FFMA R37, R2, R14, R19 ;  /* 0x0000000e02257223 */ /* 0x000fc60000000013 */
[----:B------:R-:W1:Y:S01]  /*ff20*/  LDS.128 R16, [R5+0xdb60] ;  /* 0x00db600005107984 */ /* 0x000e620000000c00 */
[----:B------:R-:W-:Y:S01]  /*ff30*/  FFMA R44, R4, R13, R44 ;  /* 0x0000000d042c7223 */ /* 0x000fe2000000002c */
[-C--:B------:R-:W-:Y:S01]  /*ff40*/  FFMA R23, R0, R14.reuse, R23 ;  /* 0x0000000e00177223 */ /* 0x080fe20000000017 */
[CC--:B------:R-:W-:Y:S02]  /*ff50*/  FFMA R21, R20.reuse, R14.reuse, R42 ;  /* 0x0000000e14157223 */ /* 0x0c0fe4000000002a */
[CC--:B------:R-:W-:Y:S01]  /*ff60*/  FFMA R13, R3.reuse, R14.reuse, R44 ;  /* 0x0000000e030d7223 */ /* 0x0c0fe2000000002c */
[-C--:B------:R-:W-:Y:S01]  /*ff70*/  FFMA R44, R20, R15.reuse, R27 ;  /* 0x0000000f142c7223 */ /* 0x080fe2000000001b */
[-C--:B------:R-:W-:Y:S01]  /*ff80*/  FFMA R27, R6, R15.reuse, R23 ;  /* 0x0000000f061b7223 */ /* 0x080fe20000000017 */
[-C--:B------:R-:W-:Y:S01]  /*ff90*/  FFMA R42, R0, R15.reuse, R21 ;  /* 0x0000000f002a7223 */ /* 0x080fe20000000015 */
[-C--:B------:R-:W-:Y:S01]  /*ffa0*/  FFMA R23, R4, R15.reuse, R29 ;  /* 0x0000000f04177223 */ /* 0x080fe2000000001d */
[----:B------:R-:W-:Y:S01]  /*ffb0*/  FFMA R41, R6, R14, R41 ;  /* 0x0000000e06297223 */ /* 0x000fe20000000029 */
[-C--:B------:R-:W-:Y:S01]  /*ffc0*/  FFMA R21, R3, R15.reuse, R12 ;  /* 0x0000000f03157223 */ /* 0x080fe2000000000c */
[----:B------:R-:W-:-:S02]  /*ffd0*/  FFMA R29, R2, R15, R13 ;  /* 0x0000000f021d7223 */ /* 0x000fc4000000000d */
[----:B------:R-:W2:Y:S01]  /*ffe0*/  LDS.128 R12, [R5+0xded0] ;  /* 0x00ded000050c7984 */ /* 0x000ea20000000c00 */
[----:B0-----:R-:W-:Y:S01]  /*fff0*/  FFMA R45, R0, R24, R28 ;  /* 0x00000018002d7223 */ /* 0x001fe2000000001c */
[C---:B-1----:R-:W-:Y:S01]  /*10000*/  FFMA R38, R20.reuse, R16, R38 ;  /* 0x0000001014267223 */ /* 0x042fe20000000026 */
[----:B------:R-:W-:Y:S02]  /*10010*/  FFMA R43, R20, R17, R43 ;  /* 0x00000011142b7223 */ /* 0x000fe4000000002b */
[C---:B------:R-:W-:Y:S01]  /*10020*/  FFMA R28, R6.reuse, R25, R45 ;  /* 0x00000019061c7223 */ /* 0x040fe2000000002d */
[----:B------:R-:W-:Y:S01]  /*10030*/  FFMA R22, R6, R24, R22 ;  /* 0x0000001806167223 */ /* 0x000fe20000000016 */
[C---:B------:R-:W-:Y:S01]  /*10040*/  FFMA R44, R0.reuse, R16, R44 ;  /* 0x00000010002c7223 */ /* 0x040fe2000000002c */
[CC--:B------:R-:W-:Y:S01]  /*10050*/  FFMA R45, R0.reuse, R17.reuse, R38 ;  /* 0x00000011002d7223 */ /* 0x0c0fe20000000026 */
[----:B------:R-:W-:Y:S01]  /*10060*/  FFMA R20, R0, R18, R43 ;  /* 0x0000001200147223 */ /* 0x000fe2000000002b */
        /* <DEDUP_REMOVED lines=8> */
[-C--:B------:R-:W-:Y:S01]  /*100f0*/  FFMA R47, R4, R17.reuse, R28 ;  /* 0x00000011042f7223 */ /* 0x080fe2000000001c */
[-C--:B------:R-:W-:Y:S01]  /*10100*/  FFMA R49, R3, R17.reuse, R6 ;  /* 0x0000001103317223 */ /* 0x080fe20000000006 */
[----:B------:R-:W-:Y:S01]  /*10110*/  FFMA R6, R2, R17, R45 ;  /* 0x0000001102067223 */ /* 0x000fe2000000002d */
[-C--:B--2---:R-:W-:Y:S01]  /*10120*/  FFMA R10, R4, R12.reuse, R10 ;  /* 0x0000000c040a7223 */ /* 0x084fe2000000000a */
[----:B------:R-:W-:Y:S01]  /*10130*/  FFMA R17, R7, R12, R11 ;  /* 0x0000000c07117223 */ /* 0x000fe2000000000b */
[CC--:B------:R-:W-:Y:S01]  /*10140*/  FFMA R38, R3.reuse, R18.reuse, R47 ;  /* 0x0000001203267223 */ /* 0x0c0fe2000000002f */
[----:B------:R-:W-:Y:S01]  /*10150*/  FFMA R28, R2, R18, R49 ;  /* 0x00000012021c7223 */ /* 0x000fe20000000031 */
[-C--:B------:R-:W-:Y:S01]  /*10160*/  FFMA R45, R3, R13.reuse, R10 ;  /* 0x0000000d032d7223 */ /* 0x080fe2000000000a */
[----:B------:R-:W-:Y:S01]  /*10170*/  FFMA R10, R8, R13, R17 ;  /* 0x0000000d080a7223 */ /* 0x000fe20000000011 */
[----:B------:R-:W-:-:S02]  /*10180*/  FFMA R38, R2, R19, R38 ;  /* 0x0000001302267223 */ /* 0x000fc40000000026 */
[----:B------:R-:W1:Y:S01]  /*10190*/  LDS.128 R16, [R5+0xdef0] ;  /* 0x00def00005107984 */ /* 0x000e620000000c00 */
[CC--:B------:R-:W-:Y:S01]  /*101a0*/  FFMA R34, R4.reuse, R13.reuse, R34 ;  /* 0x0000000d04227223 */ /* 0x0c0fe20000000022 */
[C---:B------:R-:W-:Y:S01]  /*101b0*/  FFMA R11, R7.reuse, R13, R33 ;  /* 0x0000000d070b7223 */ /* 0x040fe20000000021 */
        /* <DEDUP_REMOVED lines=26> */
[-C--:B------:R-:W-:Y:S01]  /*10360*/  FFMA R44, R4, R23.reuse, R27 ;  /* 0x00000017042c7223 */ /* 0x080fe2000000001b */
[----:B------:R-:W0:Y:S01]  /*10370*/  LDS.64 R10, [R5+0xdf00] ;  /* 0x00df0000050a7984 */ /* 0x000e220000000a00 */
[-C--:B------:R-:W-:Y:S01]  /*10380*/  FFMA R15, R3, R23.reuse, R20 ;  /* 0x00000017030f7223 */ /* 0x080fe20000000014 */
[----:B------:R-:W-:-:S02]  /*10390*/  FFMA R27, R2, R23, R21 ;  /* 0x00000017021b7223 */ /* 0x000fc40000000015 */
[----:B------:R-:W2:Y:S01]  /*103a0*/  LDS.64 R20, [R5+0xe268] ;  /* 0x00e2680005147984 */ /* 0x000ea20000000a00 */
[-C--:B------:R-:W-:Y:S01]  /*103b0*/  FFMA R41, R7, R22.reuse, R37 ;  /* 0x0000001607297223 */ /* 0x080fe20000000025 */
[CC--:B------:R-:W-:Y:S01]  /*103c0*/  FFMA R40, R8.reuse, R22.reuse, R13 ;  /* 0x0000001608287223 */ /* 0x0c0fe2000000000d */
[----:B------:R-:W-:Y:S01]  /*103d0*/  FFMA R37, R9, R22, R14 ;  /* 0x0000001609257223 */ /* 0x000fe2000000000e */
[-C--:B------:R-:W-:Y:S01]  /*103e0*/  FFMA R13, R7, R23.reuse, R29 ;  /* 0x00000017070d7223 */ /* 0x080fe2000000001d */
[-C--:B------:R-:W-:Y:S01]  /*103f0*/  FFMA R12, R8, R23.reuse, R41 ;  /* 0x00000017080c7223 */ /* 0x080fe20000000029 */
[----:B-1----:R-:W-:Y:S01]  /*10400*/  FFMA R14, R4, R16, R25 ;  /* 0x00000010040e7223 */ /* 0x002fe20000000019 */
[----:B------:R-:W-:Y:S01]  /*10410*/  FFMA R39, R2, R22, R39 ;  /* 0x0000001602277223 */ /* 0x000fe20000000027 */
[C---:B------:R-:W-:Y:S01]  /*10420*/  FFMA R29, R9.reuse, R23, R40 ;  /* 0x00000017091d7223 */ /* 0x040fe20000000028 */
[CC--:B------:R-:W-:Y:S01]  /*10430*/  FFMA R40, R4.reuse, R17.reuse, R0 ;  /* 0x0000001104287223 */ /* 0x0c0fe20000000000 */
[----:B------:R-:W-:Y:S01]  /*10440*/  FFMA R22, R4, R18, R24 ;  /* 0x0000001204167223 */ /* 0x000fe20000000018 */
[-C--:B------:R-:W-:Y:S01]  /*10450*/  FFMA R25, R2, R16.reuse, R15 ;  /* 0x0000001002197223 */ /* 0x080fe2000000000f */
[-C--:B------:R-:W-:Y:S01]  /*10460*/  FFMA R24, R8, R16.reuse, R13 ;  /* 0x0000001008187223 */ /* 0x080fe2000000000d */
[----:B------:R-:W-:Y:S01]  /*10470*/  FFMA R0, R9, R16, R12 ;  /* 0x0000001009007223 */ /* 0x000fe2000000000c */
[----:B------:R-:W-:-:S02]  /*10480*/  FFMA R41, R3, R17, R14 ;  /* 0x0000001103297223 */ /* 0x000fc4000000000e */
[----:B------:R-:W1:Y:S01]  /*10490*/  LDS.128 R12, [R5+0xe270] ;  /* 0x00e27000050c7984 */ /* 0x000e620000000c00 */
[-C--:B------:R-:W-:Y:S01]  /*104a0*/  FFMA R23, R3, R16.reuse, R44 ;  /* 0x0000001003177223 */ /* 0x080fe2000000002c */
[C---:B------:R-:W-:Y:S01]  /*104b0*/  FFMA R43, R7.reuse, R16, R43 ;  /* 0x00000010072b7223 */ /* 0x040fe2000000002b */
[----:B------:R-:W-:Y:S02]  /*104c0*/  FFMA R42, R4, R19, R42 ;  /* 0x00000013042a7223 */ /* 0x000fe4000000002a */
[-C--:B------:R-:W-:Y:S01]  /*104d0*/  FFMA R4, R2, R17.reuse, R23 ;  /* 0x0000001102047223 */ /* 0x080fe20000000017 */
[-C--:B------:R-:W-:Y:S01]  /*104e0*/  FFMA R23, R7, R17.reuse, R6 ;  /* 0x0000001107177223 */ /* 0x080fe20000000006 */
[CC--:B------:R-:W-:Y:S01]  /*104f0*/  FFMA R44, R8.reuse, R17.reuse, R43 ;  /* 0x00000011082c7223 */ /* 0x0c0fe2000000002b */
[----:B------:R-:W-:Y:S01]  /*10500*/  FFMA R6, R9, R17, R24 ;  /* 0x0000001109067223 */ /* 0x000fe20000000018 */
[-C--:B------:R-:W-:Y:S01]  /*10510*/  FFMA R17, R7, R18.reuse, R28 ;  /* 0x0000001207117223 */ /* 0x080fe2000000001c */
[-C--:B------:R-:W-:Y:S01]  /*10520*/  FFMA R16, R8, R18.reuse, R23 ;  /* 0x0000001208107223 */ /* 0x080fe20000000017 */
[----:B------:R-:W3:Y:S01]  /*10530*/  S2R R28, SR_TID.X ;  /* 0x00000000001c7919 */ /* 0x000ee20000002100 */
[CC--:B------:R-:W-:Y:S01]  /*10540*/  FFMA R45, R3.reuse, R18.reuse, R40 ;  /* 0x00000012032d7223 */ /* 0x0c0fe20000000028 */
[-C--:B------:R-:W-:Y:S01]  /*10550*/  FFMA R43, R3, R19.reuse, R22 ;  /* 0x00000013032b7223 */ /* 0x080fe20000000016 */
[-C--:B------:R-:W-:Y:S01]  /*10560*/  FFMA R23, R7, R19.reuse, R38 ;  /* 0x0000001307177223 */ /* 0x080fe20000000026 */
[CC--:B------:R-:W-:Y:S01]  /*10570*/  FFMA R41, R2.reuse, R18.reuse, R41 ;  /* 0x0000001202297223 */ /* 0x0c0fe20000000029 */
[C---:B------:R-:W-:Y:S01]  /*10580*/  FFMA R24, R9.reuse, R18, R44 ;  /* 0x0000001209187223 */ /* 0x040fe2000000002c */
[-C--:B------:R-:W-:Y:S01]  /*10590*/  FFMA R40, R2, R19.reuse, R45 ;  /* 0x0000001302287223 */ /* 0x080fe2000000002d */
[-C--:B------:R-:W-:Y:S01]  /*105a0*/  FFMA R22, R8, R19.reuse, R17 ;  /* 0x0000001308167223 */ /* 0x080fe20000000011 */
[----:B------:R-:W-:-:S02]  /*105b0*/  FFMA R38, R9, R19, R16 ;  /* 0x0000001309267223 */ /* 0x000fc40000000010 */
[----:B------:R-:W4:Y:S01]  /*105c0*/  LDS.128 R16, [R5+0xe280] ;  /* 0x00e2800005107984 */ /* 0x000f220000000c00 */
[----:B0-----:R-:W-:Y:S01]  /*105d0*/  FFMA R42, R3, R10, R42 ;  /* 0x0000000a032a7223 */ /* 0x001fe2000000002a */
[C---:B--2---:R-:W-:Y:S01]  /*105e0*/  FFMA R20, R7.reuse, R20, R33 ;  /* 0x0000001407147223 */ /* 0x044fe20000000021 */
[CC--:B------:R-:W-:Y:S02]  /*105f0*/  FFMA R3, R2.reuse, R10.reuse, R43 ;  /* 0x0000000a02037223 */ /* 0x0c0fe4000000002b */
[----:B------:R-:W-:Y:S01]  /*10600*/  FFMA R2, R2, R11, R42 ;  /* 0x0000000b02027223 */ /* 0x000fe2000000002a */
[CC--:B------:R-:W-:Y:S01]  /*10610*/  FFMA R42, R8.reuse, R10.reuse, R23 ;  /* 0x0000000a082a7223 */ /* 0x0c0fe20000000017 */
[-C--:B------:R-:W-:Y:S01]  /*10620*/  FFMA R33, R7, R21.reuse, R26 ;  /* 0x0000001507217223 */ /* 0x080fe2000000001a */
[C---:B------:R-:W-:Y:S01]  /*10630*/  FFMA R10, R9.reuse, R10, R22 ;  /* 0x0000000a090a7223 */ /* 0x040fe20000000016 */
[C---:B------:R-:W-:Y:S02]  /*10640*/  FFMA R26, R8.reuse, R21, R20 ;  /* 0x00000015081a7223 */ /* 0x040fe40000000014 */
[----:B------:R0:W2:Y:S01]  /*10650*/  LDS.128 R20, [R5+0xe290] ;  /* 0x00e2900005147984 */ /* 0x0000a20000000c00 */
[----:B------:R-:W-:Y:S01]  /*10660*/  FFMA R11, R9, R11, R42 ;  /* 0x0000000b090b7223 */ /* 0x000fe2000000002a */
[CC--:B-1----:R-:W-:Y:S01]  /*10670*/  FFMA R43, R7.reuse, R12.reuse, R34 ;  /* 0x0000000c072b7223 */ /* 0x0c2fe20000000022 */
[CC--:B------:R-:W-:Y:S01]  /*10680*/  FFMA R34, R8.reuse, R12.reuse, R33 ;  /* 0x0000000c08227223 */ /* 0x0c0fe20000000021 */
[-C--:B------:R-:W-:Y:S01]  /*10690*/  FFMA R35, R7, R13.reuse, R35 ;  /* 0x0000000d07237223 */ /* 0x080fe20000000023 */
[C---:B------:R-:W-:Y:S01]  /*106a0*/  FFMA R12, R9.reuse, R12, R26 ;  /* 0x0000000c090c7223 */ /* 0x040fe2000000001a */
[CC--:B------:R-:W-:Y:S01]  /*106b0*/  FFMA R42, R8.reuse, R13.reuse, R43 ;  /* 0x0000000d082a7223 */ /* 0x0c0fe2000000002b */
[----:B---3--:R-:W-:Y:S01]  /*106c0*/  SHF.R.U32.HI R33, RZ, 0x5, R28 ;  /* 0x00000005ff217819 */ /* 0x008fe2000001161c */
[----:B------:R-:W-:Y:S01]  /*106d0*/  FFMA R26, R9, R13, R34 ;  /* 0x0000000d091a7223 */ /* 0x000fe20000000022 */
[-C--:B------:R-:W-:Y:S01]  /*106e0*/  FFMA R39, R7, R14.reuse, R39 ;  /* 0x0000000e07277223 */ /* 0x080fe20000000027 */
[-C--:B------:R-:W-:Y:S01]  /*106f0*/  FFMA R34, R8, R14.reuse, R35 ;  /* 0x0000000e08227223 */ /* 0x080fe20000000023 */
[----:B------:R-:W-:Y:S01]  /*10700*/  FFMA R14, R9, R14, R42 ;  /* 0x0000000e090e7223 */ /* 0x000fe2000000002a */
[----:B------:R-:W-:-:S02]  /*10710*/  HFMA2 R42, -RZ, RZ, 0, 1.33514404296875e-05 ;  /* 0x000000e0ff2a7431 */ /* 0x000fc400000001ff */
[----:B------:R-:W-:Y:S02]  /*10720*/  IMAD R13, R33, 0xc, RZ ;  /* 0x0000000c210d7824 */ /* 0x000fe400078e02ff */
[----:B------:R-:W-:-:S03]  /*10730*/  FFMA R27, R7, R15, R27 ;  /* 0x0000000f071b7223 */ /* 0x000fc6000000001b */
[----:B0-----:R-:W-:Y:S01]  /*10740*/  IADD3 R5, PT, PT, -R13, RZ, RZ ;  /* 0x000000ff0d057210 */ /* 0x001fe20007ffe1ff */
[CC--:B------:R-:W-:Y:S01]  /*10750*/  FFMA R39, R8.reuse, R15.reuse, R39 ;  /* 0x0000000f08277223 */ /* 0x0c0fe20000000027 */
[----:B------:R-:W-:Y:S02]  /*10760*/  FFMA R15, R9, R15, R34 ;  /* 0x0000000f090f7223 */ /* 0x000fe40000000022 */
[----:B------:R-:W-:Y:S01]  /*10770*/  VIADDMNMX R5, R5, R42, 0xc, PT ;  /* 0x0000000c05057446 */ /* 0x000fe2000380012a */
[CC--:B----4-:R-:W-:Y:S01]  /*10780*/  FFMA R25, R7.reuse, R16.reuse, R25 ;  /* 0x0000001007197223 */ /* 0x0d0fe20000000019 */
[C---:B------:R-:W-:Y:S01]  /*10790*/  FFMA R34, R8.reuse, R16, R27 ;  /* 0x0000001008227223 */ /* 0x040fe2000000001b */
[-C--:B------:R-:W-:Y:S01]  /*107a0*/  FFMA R27, R7, R17.reuse, R4 ;  /* 0x00000011071b7223 */ /* 0x080fe20000000004 */
[----:B------:R-:W-:Y:S01]  /*107b0*/  ISETP.NE.AND P0, PT, R5, 0x4, PT ;  /* 0x000000040500780c */ /* 0x000fe20003f05270 */
[C---:B------:R-:W-:Y:S01]  /*107c0*/  FFMA R25, R8.reuse, R17, R25 ;  /* 0x0000001108197223 */ /* 0x040fe20000000019 */
[-C--:B------:R-:W-:Y:S01]  /*107d0*/  FFMA R41, R7, R18.reuse, R41 ;  /* 0x0000001207297223 */ /* 0x080fe20000000029 */
[----:B------:R-:W-:-:S02]  /*107e0*/  FFMA R4, R8, R18, R27 ;  /* 0x0000001208047223 */ /* 0x000fc4000000001b */
[----:B------:R-:W-:Y:S01]  /*107f0*/  FFMA R18, R9, R18, R25 ;  /* 0x0000001209127223 */ /* 0x000fe20000000019 */
[C---:B------:R-:W-:Y:S01]  /*10800*/  FFMA R25, R7.reuse, R19, R40 ;  /* 0x0000001307197223 */ /* 0x040fe20000000028 */
[CC--:B--2---:R-:W-:Y:S01]  /*10810*/  FFMA R3, R7.reuse, R20.reuse, R3 ;  /* 0x0000001407037223 */ /* 0x0c4fe20000000003 */
[----:B------:R-:W-:Y:S01]  /*10820*/  FFMA R7, R7, R21, R2 ;  /* 0x0000001507077223 */ /* 0x000fe20000000002 */
[C---:B------:R-:W-:Y:S01]  /*10830*/  FFMA R17, R9.reuse, R17, R34 ;  /* 0x0000001109117223 */ /* 0x040fe20000000022 */
[C---:B------:R-:W-:Y:S01]  /*10840*/  FFMA R34, R8.reuse, R19, R41 ;  /* 0x0000001308227223 */ /* 0x040fe20000000029 */
        /* <DEDUP_REMOVED lines=8> */
[----:B------:R-:W-:Y:S01]  /*108d0*/  FFMA R23, R9, R23, R8 ;  /* 0x0000001709177223 */ /* 0x000fe20000000008 */
[----:B------:R-:W-:Y:S01]  /*108e0*/  LOP3.LUT R4, R28, 0x1f, RZ, 0xc0, !PT ;  /* 0x0000001f1c047812 */ /* 0x000fe200078ec0ff */
[----:B------:R-:W-:Y:S06]  /*108f0*/  @!P0 BRA `(.L_x_18) ;  /* 0x0000000000e88947 */ /* 0x000fec0003800000 */
[----:B------:R-:W-:-:S13]  /*10900*/  ISETP.NE.AND P0, PT, R5, 0xc, PT ;  /* 0x0000000c0500780c */ /* 0x000fda0003f05270 */
[----:B------:R-:W-:Y:S05]  /*10910*/  @!P0 BRA `(.L_x_19) ;  /* 0x0000000000648947 */ /* 0x000fea0003800000 */
[----:B------:R-:W-:-:S13]  /*10920*/  ISETP.NE.AND P0, PT, R5, 0x8, PT ;  /* 0x000000080500780c */ /* 0x000fda0003f05270 */
[----:B------:R-:W-:Y:S05]  /*10930*/  @P0 EXIT ;  /* 0x000000000000094d */ /* 0x000fea0003800000 */
[----:B------:R-:W0:Y:S01]  /*10940*/  LDC.64 R2, c[0x0][0x390] ;  /* 0x0000e400ff027b82 */ /* 0x000e220000000a00 */
[----:B------:R-:W-:Y:S01]  /*10950*/  IMAD R4, R4, 0xc400, RZ ;  /* 0x0000c40004047824 */ /* 0x000fe200078e02ff */
[----:B------:R-:W-:-:S04]  /*10960*/  MOV R5, UR4 ;  /* 0x0000000400057c02 */ /* 0x000fc80008000f00 */
[----:B------:R-:W-:-:S05]  /*10970*/  LOP3.LUT R4, R13, R4, RZ, 0xfc, !PT ;  /* 0x000000040d047212 */ /* 0x000fca00078efcff */
[----:B------:R-:W-:-:S04]  /*10980*/  IMAD R5, R5, 0x1c0, R4 ;  /* 0x000001c005057824 */ /* 0x000fc800078e0204 */
[----:B0-----:R-:W-:-:S05]  /*10990*/  IMAD.WIDE.U32 R2, R5, 0x4, R2 ;  /* 0x0000000405027825 */ /* 0x001fca00078e0002 */
[----:B------:R-:W-:Y:S04]  /*109a0*/  REDG.E.ADD.F32.FTZ.RN.STRONG.GPU desc[UR12][R2.64], R32 ;  /* 0x00000020020079a6 */ /* 0x000fe8000c12f30c */
        /* <DEDUP_REMOVED lines=14> */
[----:B------:R-:W-:Y:S01]  /*10a90*/  REDG.E.ADD.F32.FTZ.RN.STRONG.GPU desc[UR12][R2.64+0x39c], R19 ;  /* 0x00039c13020079a6 */ /* 0x000fe2000c12f30c */
[----:B------:R-:W-:Y:S05]  /*10aa0*/  EXIT ;  /* 0x000000000000794d */ /* 0x000fea0003800000 */
.L_x_19:
        /* <DEDUP_REMOVED lines=31> */
.L_x_18:
        /* <DEDUP_REMOVED lines=15> */
        .weak           $__internal_0_$__cuda_sm20_div_u16
        .type           $__internal_0_$__cuda_sm20_div_u16,@function
        .size           $__internal_0_$__cuda_sm20_div_u16,(.L_x_43 - $__internal_0_$__cuda_sm20_div_u16)
$__internal_0_$__cuda_sm20_div_u16:
[----:B------:R-:W0:Y:S01]  /*10d90*/  I2F.U16 R3, R2 ;  /* 0x0000000200037306 */ /* 0x000e220000101000 */
[----:B------:R-:W-:Y:S02]  /*10da0*/  MOV R4, 0x4b800000 ;  /* 0x4b80000000047802 */ /* 0x000fe40000000f00 */
[----:B------:R-:W-:Y:S02]  /*10db0*/  I2FP.F32.U32.RZ R0, R0 ;  /* 0x0000000000007245 */ /* 0x000fe4000020d000 */
[C---:B0-----:R-:W-:Y:S02]  /*10dc0*/  FSETP.GEU.AND P1, PT, |R3|.reuse, 1.175494350822287508e-38, PT ;  /* 0x008000000300780b */ /* 0x041fe40003f2e200 */
[----:B------:R-:W-:Y:S02]  /*10dd0*/  FSETP.GT.AND P0, PT, |R3|, 8.50705917302346158658e+37, PT ;  /* 0x7e8000000300780b */ /* 0x000fe40003f04200 */
[----:B------:R-:W-:-:S04]  /*10de0*/  FSEL R4, R4, 1, !P1 ;  /* 0x3f80000004047808 */ /* 0x000fc80004800000 */
[----:B------:R-:W-:Y:S02]  /*10df0*/  FSEL R4, R4, 0.25, !P0 ;  /* 0x3e80000004047808 */ /* 0x000fe40004000000 */
[----:B------:R-:W-:Y:S02]  /*10e00*/  ISETP.NE.U32.AND P0, PT, R2, RZ, PT ;  /* 0x000000ff0200720c */ /* 0x000fe40003f05070 */
[----:B------:R-:W-:Y:S01]  /*10e10*/  MOV R2, R8 ;  /* 0x0000000800027202 */ /* 0x000fe20000000f00 */
[----:B------:R-:W-:-:S04]  /*10e20*/  FMUL R6, R3, R4 ;  /* 0x0000000403067220 */ /* 0x000fc80000400000 */
[----:B------:R-:W0:Y:S02]  /*10e30*/  MUFU.RCP R3, R6 ;  /* 0x0000000600037308 */ /* 0x000e240000001000 */
[----:B0-----:R-:W-:-:S05]  /*10e40*/  FMUL R3, R4, R3 ;  /* 0x0000000304037220 */ /* 0x001fca0000400000 */
[----:B------:R-:W-:-:S05]  /*10e50*/  IADD3 R3, PT, PT, R3, 0x2, RZ ;  /* 0x0000000203037810 */ /* 0x000fca0007ffe0ff */
[----:B------:R-:W-:Y:S01]  /*10e60*/  FMUL.RZ R0, R0, R3 ;  /* 0x0000000300007220 */ /* 0x000fe2000040c000 */
[----:B------:R-:W-:-:S05]  /*10e70*/  HFMA2 R3, -RZ, RZ, 0, 0 ;  /* 0x00000000ff037431 */ /* 0x000fca00000001ff */
[----:B------:R-:W0:Y:S02]  /*10e80*/  F2I.U32.TRUNC.NTZ R0, R0 ;  /* 0x0000000000007305 */ /* 0x000e24000020f000 */
[----:B0-----:R-:W-:Y:S02]  /*10e90*/  LOP3.LUT R4, R0, 0xffff, RZ, 0xc0, !PT ;  /* 0x0000ffff00047812 */ /* 0x001fe400078ec0ff */
[----:B------:R-:W-:Y:S01]  /*10ea0*/  @!P0 MOV R4, 0xffffffff ;  /* 0xffffffff00048802 */ /* 0x000fe20000000f00 */
[----:B------:R-:W-:Y:S06]  /*10eb0*/  RET.REL.NODEC R2 `(_Z6conv2dPfPKfS_) ;  /* 0xfffffef002507950 */ /* 0x000fec0003c3ffff */
.L_x_20:
[----:B------:R-:W-:-:S00]  /*10ec0*/  BRA `(.L_x_20) ;  /* 0xfffffffc00fc7947 */ /* 0x000fc0000383ffff */
[----:B------:R-:W-:-:S00]  /*10ed0*/  NOP ;  /* 0x0000000000007918 */ /* 0x000fc00000000000 */
        /* <DEDUP_REMOVED lines=10> */
.L_x_43:


//--------------------- .text.default_function_kernel0 --------------------------
	.section	.text.default_function_kernel0,"ax",@progbits
	.align	128
        .global         default_function_kernel0
        .type           default_function_kernel0,@function
        .size           default_function_kernel0,(.L_x_45 - default_function_kernel0)
        .other          default_function_kernel0,@"STO_CUDA_ENTRY STV_DEFAULT"
default_function_kernel0:
.text.default_function_kernel0:
[----:B------:R-:W-:Y:S01]  /*0000*/  LDC R1, c[0x0][0x37c] ;  /* 0x0000df00ff017b82 */ /* 0x000fe20000000800 */
[----:B------:R-:W0:Y:S01]  /*0010*/  S2R R0, SR_TID.Y ;  /* 0x0000000000007919 */ /* 0x000e220000002200 */
[----:B------:R-:W-:Y:S01]  /*0020*/  HFMA2 R30, -RZ, RZ, 0, 0 ;  /* 0x00000000ff1e7431 */ /* 0x000fe200000001ff */
[----:B------:R-:W-:Y:S01]  /*0030*/  CS2R R28, SRZ ;  /* 0x00000000001c7805 */ /* 0x000fe2000001ff00 */
[----:B------:R-:W-:Y:S01]  /*0040*/  HFMA2 R130, -RZ, RZ, 0, 0 ;  /* 0x00000000ff827431 */ /* 0x000fe200000001ff */
[----:B------:R-:W0:Y:S01]  /*0050*/  S2R R3, SR_TID.X ;  /* 0x0000000000037919 */ /* 0x000e220000002100 */
[----:B------:R-:W-:Y:S01]  /*0060*/  HFMA2 R62, -RZ, RZ, 0, 0 ;  /* 0x00000000ff3e7431 */ /* 0x000fe200000001ff */
[----:B------:R-:W-:Y:S02]  /*0070*/  CS2R R128, SRZ ;  /* 0x0000000000807805 */ /* 0x000fe4000001ff00 */
[----:B------:R-:W-:Y:S01]  /*0080*/  CS2R R136, SRZ ;  /* 0x0000000000887805 */ /* 0x000fe2000001ff00 */
[----:B------:R-:W1:Y:S01]  /*0090*/  S2R R7, SR_TID.Z ;  /* 0x0000000000077919 */ /* 0x000e620000002300 */
[----:B------:R-:W-:-:S02]  /*00a0*/  CS2R R26, SRZ ;  /* 0x00000000001a7805 */ /* 0x000fc4000001ff00 */
[----:B------:R-:W-:Y:S02]  /*00b0*/  CS2R R120, SRZ ;  /* 0x0000000000787805 */ /* 0x000fe4000001ff00 */
[----:B------:R-:W-:Y:S01]  /*00c0*/  CS2R R124, SRZ ;  /* 0x00000000007c7805 */ /* 0x000fe2000001ff00 */
[----:B------:R-:W1:Y:S01]  /*00d0*/  S2R R6, SR_CTAID.Z ;  /* 0x0000000000067919 */ /* 0x000e620000002700 */
[----:B------:R-:W-:Y:S02]  /*00e0*/  CS2R R24, SRZ ;  /* 0x0000000000187805 */ /* 0x000fe4000001ff00 */
[----:B------:R-:W-:Y:S02]  /*00f0*/  CS2R R118, SRZ ;  /* 0x0000000000767805 */ /* 0x000fe4000001ff00 */
[----:B------:R-:W-:Y:S02]  /*0100*/  CS2R R122, SRZ ;  /* 0x00000000007a7805 */ /* 0x000fe4000001ff00 */
[----:B------:R-:W-:-:S02]  /*0110*/  CS2R R22, SRZ ;  /* 0x0000000000167805 */ /* 0x000fc4000001ff00 */
[----:B------:R-:W-:Y:S02]  /*0120*/  CS2R R112, SRZ ;  /* 0x0000000000707805 */ /* 0x000fe4000001ff00 */
[----:B------:R-:W-:Y:S02]  /*0130*/  CS2R R116, SRZ ;  /* 0x0000000000747805 */ /* 0x000fe4000001ff00 */
[----:B------:R-:W-:Y:S02]  /*0140*/  CS2R R20, SRZ ;  /* 0x0000000000147805 */ /* 0x000fe4000001ff00 */
[----:B------:R-:W-:Y:S02]  /*0150*/  CS2R R110, SRZ ;  /* 0x00000000006e7805 */ /* 0x000fe4000001ff00 */
[----:B------:R-:W-:Y:S02]  /*0160*/  MOV R114, RZ ;  /* 0x000000ff00727202 */ /* 0x000fe40000000f00 */
[----:B------:R-:W-:-:S02]  /*0170*/  CS2R R18, SRZ ;  /* 0x0000000000127805 */ /* 0x000fc4000001ff00 */
[----:B------:R-:W-:Y:S02]  /*0180*/  CS2R R104, SRZ ;  /* 0x0000000000687805 */ /* 0x000fe4000001ff00 */
[----:B------:R-:W-:Y:S02]  /*0190*/  CS2R R108, SRZ ;  /* 0x00000000006c7805 */ /* 0x000fe4000001ff00 */
        /* <DEDUP_REMOVED lines=11> */
[----:B0-----:R-:W-:Y:S02]  /*0250*/  LEA R0, R0, R3, 0x1 ;  /* 0x0000000300007211 */ /* 0x001fe400078e08ff */
[----:B------:R-:W-:Y:S02]  /*0260*/  CS2R R88, SRZ ;  /* 0x0000000000587805 */ /* 0x000fe4000001ff00 */
[----:B------:R-:W-:Y:S02]  /*0270*/  CS2R R82, SRZ ;  /* 0x0000000000527805 */ /* 0x000fe4000001ff00 */
[----:B------:R-:W-:Y:S02]  /*0280*/  CS2R R86, SRZ ;  /* 0x0000000000567805 */ /* 0x000fe4000001ff00 */
[----:B------:R-:W-:-:S02]  /*0290*/  LOP3.LUT R3, R0, 0xffff, RZ, 0xc0, !PT ;  /* 0x0000ffff00037812 */ /* 0x000fc400078ec0ff */
[----:B------:R-:W-:Y:S02]  /*02a0*/  CS2R R76, SRZ ;  /* 0x00000000004c7805 */ /* 0x000fe4000001ff00 */
[----:B------:R-:W-:Y:S02]  /*02b0*/  CS2R R80, SRZ ;  /* 0x0000000000507805 */ /* 0x000fe4000001ff00 */
[----:B------:R-:W-:Y:S02]  /*02c0*/  CS2R R74, SRZ ;  /* 0x00000000004a7805 */ /* 0x000fe4000001ff00 */
[----:B-1----:R-:W-:Y:S01]  /*02d0*/  LEA R9, R6, R7, 0x2 ;  /* 0x0000000706097211 */ /* 0x002fe200078e10ff */
[C---:B------:R-:W-:Y:S01]  /*02e0*/  IMAD R2, R3.reuse, 0x2aab, RZ ;  /* 0x00002aab03027824 */ /* 0x040fe200078e02ff */
[----:B------:R-:W-:Y:S01]  /*02f0*/  CS2R R78, SRZ ;  /* 0x00000000004e7805 */ /* 0x000fe2000001ff00 */
[----:B------:R-:W-:Y:S01]  /*0300*/  IMAD R3, R3, 0x5556, RZ ;  /* 0x0000555603037824 */ /* 0x000fe200078e02ff */
[----:B------:R-:W-:-:S02]  /*0310*/  CS2R R144, SRZ ;  /* 0x0000000000907805 */ /* 0x000fc4000001ff00 */
[----:B------:R-:W-:Y:S02]  /*0320*/  CS2R R132, SRZ ;  /* 0x0000000000847805 */ /* 0x000fe4000001ff00 */
[----:B------:R-:W-:Y:S02]  /*0330*/  SHF.R.U32.HI R2, RZ, 0x10, R2 ;  /* 0x00000010ff027819 */ /* 0x000fe40000011602 */
[----:B------:R-:W-:Y:S02]  /*0340*/  CS2R R148, SRZ ;  /* 0x0000000000947805 */ /* 0x000fe4000001ff00 */
[----:B------:R-:W-:Y:S02]  /*0350*/  SHF.R.U32.HI R3, RZ, 0x10, R3 ;  /* 0x00000010ff037819 */ /* 0x000fe40000011603 */
[----:B------:R-:W-:Y:S02]  /*0360*/  CS2R R140, SRZ ;  /* 0x00000000008c7805 */ /* 0x000fe4000001ff00 */
[----:B------:R-:W-:-:S02]  /*0370*/  PRMT R4, R2, 0x9910, RZ ;  /* 0x0000991002047816 */ /* 0x000fc400000000ff */
[----:B------:R-:W-:Y:S02]  /*0380*/  CS2R R138, SRZ ;  /* 0x00000000008a7805 */ /* 0x000fe4000001ff00 */
[C---:B------:R-:W-:Y:S02]  /*0390*/  LEA R3, R7.reuse, R3, 0x3 ;  /* 0x0000000307037211 */ /* 0x040fe400078e18ff */
[----:B------:R-:W-:Y:S02]  /*03a0*/  CS2R R34, SRZ ;  /* 0x0000000000227805 */ /* 0x000fe4000001ff00 */
[----:B------:R-:W-:Y:S01]  /*03b0*/  LEA R32, R7, R2, 0x2 ;  /* 0x0000000207207211 */ /* 0x000fe200078e10ff */
[----:B------:R-:W-:Y:S01]  /*03c0*/  IMAD R4, R4, 0x6, RZ ;  /* 0x0000000604047824 */ /* 0x000fe200078e02ff */
[----:B------:R-:W-:Y:S02]  /*03d0*/  ISETP.GT.U32.AND P0, PT, R3, 0x1f, PT ;  /* 0x0000001f0300780c */ /* 0x000fe40003f04070 */
[----:B------:R-:W-:-:S02]  /*03e0*/  CS2R R134, SRZ ;  /* 0x0000000000867805 */ /* 0x000fc4000001ff00 */
[----:B------:R-:W-:Y:S02]  /*03f0*/  LEA R9, R9, R2, 0x2 ;  /* 0x0000000209097211 */ /* 0x000fe400078e10ff */
[----:B------:R-:W-:Y:S02]  /*0400*/  CS2R R36, SRZ ;  /* 0x0000000000247805 */ /* 0x000fe4000001ff00 */
[----:B------:R-:W-:Y:S02]  /*0410*/  IADD3 R4, PT, PT, RZ, -R4, RZ ;  /* 0x80000004ff047210 */ /* 0x000fe40007ffe0ff */
[----:B------:R-:W-:Y:S02]  /*0420*/  CS2R R146, SRZ ;  /* 0x0000000000927805 */ /* 0x000fe4000001ff00 */
[----:B------:R-:W-:Y:S01]  /*0430*/  ISETP.GT.U32.OR P0, PT, R32, 0xf, P0 ;  /* 0x0000000f2000780c */ /* 0x000fe20000704470 */
[----:B------:R-:W-:Y:S01]  /*0440*/  IMAD R31, R9, 0x240, RZ ;  /* 0x00000240091f7824 */ /* 0x000fe200078e02ff */
[----:B------:R-:W-:Y:S01]  /*0450*/  PRMT R5, R4, 0x7710, RZ ;  /* 0x0000771004057816 */ /* 0x000fe200000000ff */
[----:B------:R-:W-:Y:S01]  /*0460*/  IMAD R4, R7, 0x18, R0 ;  /* 0x0000001807047824 */ /* 0x000fe200078e0200 */
[----:B------:R-:W-:-:S02]  /*0470*/  LEA R32, R6, R32, 0x4 ;  /* 0x0000002006207211 */ /* 0x000fc400078e20ff */
[----:B------:R-:W-:Y:S02]  /*0480*/  CS2R R8, SRZ ;  /* 0x0000000000087805 */ /* 0x000fe4000001ff00 */
[C---:B------:R-:W-:Y:S02]  /*0490*/  IADD3 R3, PT, PT, R0.reuse, R5, RZ ;  /* 0x0000000500037210 */ /* 0x040fe40007ffe0ff */
[----:B------:R-:W-:Y:S02]  /*04a0*/  CS2R R142, SRZ ;  /* 0x00000000008e7805 */ /* 0x000fe4000001ff00 */
[----:B------:R-:W-:Y:S02]  /*04b0*/  LEA R0, R0, R0, 0x1 ;  /* 0x0000000000007211 */ /* 0x000fe400078e08ff */
[----:B------:R-:W-:Y:S02]  /*04c0*/  CS2R R38, SRZ ;  /* 0x0000000000267805 */ /* 0x000fe4000001ff00 */
[----:B------:R-:W-:-:S02]  /*04d0*/  ISETP.GT.U32.OR P0, PT, R4, 0x5f, P0 ;  /* 0x0000005f0400780c */ /* 0x000fc40000704470 */
[----:B------:R-:W-:Y:S02]  /*04e0*/  CS2R R4, SRZ ;  /* 0x0000000000047805 */ /* 0x000fe4000001ff00 */
[----:B------:R-:W-:Y:S01]  /*04f0*/  PRMT R3, R3, 0x9910, RZ ;  /* 0x0000991003037816 */ /* 0x000fe200000000ff */
[----:B------:R-:W-:Y:S01]  /*0500*/  IMAD R2, R7, 0x48, R0 ;  /* 0x0000004807027824 */ /* 0x000fe200078e0200 */
[----:B------:R-:W-:Y:S02]  /*0510*/  CS2R R6, SRZ ;  /* 0x0000000000067805 */ /* 0x000fe4000001ff00 */
[----:B------:R-:W-:Y:S02]  /*0520*/  MOV R33, RZ ;  /* 0x000000ff00217202 */ /* 0x000fe40000000f00 */
[----:B------:R-:W-:Y:S02]  /*0530*/  CS2R R40, SRZ ;  /* 0x0000000000287805 */ /* 0x000fe4000001ff00 */
[----:B------:R-:W-:-:S02]  /*0540*/  CS2R R42, SRZ ;  /* 0x00000000002a7805 */ /* 0x000fc4000001ff00 */
[----:B------:R-:W-:Y:S02]  /*0550*/  ISETP.GT.U32.OR P1, PT, R2, 0x11f, P0 ;  /* 0x0000011f0200780c */ /* 0x000fe40000724470 */
[----:B------:R-:W-:Y:S02]  /*0560*/  CS2R R44, SRZ ;  /* 0x00000000002c7805 */ /* 0x000fe4000001ff00 */
[----:B------:R-:W-:Y:S02]  /*0570*/  LEA R2, R3, R3, 0x1 ;  /* 0x0000000303027211 */ /* 0x000fe400078e08ff */
[----:B------:R-:W-:Y:S02]  /*0580*/  CS2R R46, SRZ ;  /* 0x00000000002e7805 */ /* 0x000fe4000001ff00 */
[----:B------:R-:W-:Y:S01]  /*0590*/  ISETP.GT.U32.OR P1, PT, R0, 0x47, P1 ;  /* 0x000000470000780c */ /* 0x000fe20000f24470 */
[----:B------:R-:W-:Y:S01]  /*05a0*/  HFMA2 R0, -RZ, RZ, 0, 0 ;  /* 0x00000000ff007431 */ /* 0x000fe200000001ff */
[----:B------:R-:W-:-:S02]  /*05b0*/  LOP3.LUT R31, R31, 0xffff, R2, 0xf8, !PT ;  /* 0x0000ffff1f1f7812 */ /* 0x000fc400078ef802 */
[----:B------:R-:W-:Y:S02]  /*05c0*/  CS2R R2, SRZ ;  /* 0x0000000000027805 */ /* 0x000fe4000001ff00 */
[----:B------:R-:W-:Y:S02]  /*05d0*/  CS2R R48, SRZ ;  /* 0x0000000000307805 */ /* 0x000fe4000001ff00 */
[----:B------:R-:W-:Y:S02]  /*05e0*/  CS2R R50, SRZ ;  /* 0x0000000000327805 */ /* 0x000fe4000001ff00 */
[----:B------:R-:W-:Y:S02]  /*05f0*/  CS2R R52, SRZ ;  /* 0x0000000000347805 */ /* 0x000fe4000001ff00 */
[----:B------:R-:W-:Y:S02]  /*0600*/  CS2R R54, SRZ ;  /* 0x0000000000367805 */ /* 0x000fe4000001ff00 */
[----:B------:R-:W-:-:S02]  /*0610*/  CS2R R56, SRZ ;  /* 0x0000000000387805 */ /* 0x000fc4000001ff00 */
[----:B------:R-:W-:Y:S02]  /*0620*/  CS2R R58, SRZ ;  /* 0x00000000003a7805 */ /* 0x000fe4000001ff00 */
[----:B------:R-:W-:Y:S02]  /*0630*/  ISETP.GT.U32.OR P1, PT, R32, 0x1f, P1 ;  /* 0x0000001f2000780c */ /* 0x000fe40000f24470 */
[----:B------:R-:W-:Y:S02]  /*0640*/  CS2R R60, SRZ ;  /* 0x00000000003c7805 */ /* 0x000fe4000001ff00 */
[----:B------:R-:W-:Y:S01]  /*0650*/  MOV R126, RZ ;  /* 0x000000ff007e7202 */ /* 0x000fe20000000f00 */
[----:B------:R-:W0:Y:S08]  /*0660*/  LDCU.64 UR8, c[0x0][0x358] ;  /* 0x00006b00ff0877ac */ /* 0x000e300008000a00 */
.L_x_41:
[----:B------:R-:W1:Y:S01]  /*0670*/  S2R R63, SR_TID.Y ;  /* 0x00000000003f7919 */ /* 0x000e620000002200 */
[----:B------:R-:W-:Y:S01]  /*0680*/  UMOV UR4, URZ ;  /* 0x000000ff00047c82 */ /* 0x000fe20008000000 */
[----:B------:R-:W1:Y:S01]  /*0690*/  S2R R64, SR_TID.X ;  /* 0x0000000000407919 */ /* 0x000e620000002100 */
[----:B------:R-:W2:Y:S01]  /*06a0*/  S2R R70, SR_TID.Z ;  /* 0x0000000000467919 */ /* 0x000ea20000002300 */
[----:B------:R-:W-:Y:S01]  /*06b0*/  BAR.SYNC.DEFER_BLOCKING 0x0 ;  /* 0x0000000000007b1d */ /* 0x000fe20000010000 */
[----:B-1----:R-:W-:-:S05]  /*06c0*/  LEA R63, R63, R64, 0x1 ;  /* 0x000000403f3f7211 */ /* 0x002fca00078e08ff */
[----:B--2---:R-:W-:-:S07]  /*06d0*/  IMAD R67, R63, 0x13, RZ ;  /* 0x000000133f437824 */ /* 0x004fce00078e02ff */
.L_x_38:
[----:B------:R-:W-:Y:S01]  /*06e0*/  IADD3 R63, PT, PT, R67, UR4, RZ ;  /* 0x00000004433f7c10 */ /* 0x000fe2000fffe0ff */
[----:B------:R-:W-:Y:S03]  /*06f0*/  BSSY.RECONVERGENT B0, `(.L_x_21) ;  /* 0x000003a000007945 */ /* 0x000fe60003800200 */
[----:B-1----:R-:W-:-:S05]  /*0700*/  LOP3.LUT R64, R63, 0xffff, RZ, 0xc0, !PT ;  /* 0x0000ffff3f407812 */ /* 0x002fca00078ec0ff */
[----:B------:R-:W-:-:S05]  /*0710*/  IMAD R64, R64, 0xe38f, RZ ;  /* 0x0000e38f40407824 */ /* 0x000fca00078e02ff */
[----:B0-----:R-:W-:-:S05]  /*0720*/  SHF.R.U32.HI R65, RZ, 0x14, R64 ;  /* 0x00000014ff417819 */ /* 0x001fca0000011640 */
[----:B------:R-:W-:-:S05]  /*0730*/  IMAD R71, R70, 0x1d, R65 ;  /* 0x0000001d46477824 */ /* 0x000fca00078e0241 */
[----:B------:R-:W-:-:S13]  /*0740*/  ISETP.GT.U32.AND P2, PT, R71, 0x73, PT ;  /* 0x000000734700780c */ /* 0x000fda0003f44070 */
[----:B------:R-:W-:Y:S05]  /*0750*/  @P2 BRA `(.L_x_22) ;  /* 0x0000000000cc2947 */ /* 0x000fea0003800000 */
[----:B------:R-:W1:Y:S01]  /*0760*/  S2R R66, SR_TID.Z ;  /* 0x0000000000427919 */ /* 0x000e620000002300 */
[----:B------:R-:W-:Y:S01]  /*0770*/  ISETP.GT.U32.AND P2, PT, R63, 0x209, PT ;  /* 0x000002093f00780c */ /* 0x000fe20003f44070 */
[----:B-1----:R-:W-:-:S05]  /*0780*/  IMAD R64, R66, 0x20a, R63 ;  /* 0x0000020a42407824 */ /* 0x002fca00078e023f */
[----:B------:R-:W-:-:S13]  /*0790*/  ISETP.GT.U32.OR P2, PT, R64, 0x827, P2 ;  /* 0x000008274000780c */ /* 0x000fda0001744470 */
[----:B------:R-:W-:Y:S05]  /*07a0*/  @P2 BRA `(.L_x_22) ;  /* 0x0000000000b82947 */ /* 0x000fea0003800000 */
[----:B------:R-:W1:Y:S01]  /*07b0*/  S2R R69, SR_CTAID.Y ;  /* 0x0000000000457919 */ /* 0x000e620000002600 */
[C---:B------:R-:W-:Y:S01]  /*07c0*/  ISETP.GE.U32.AND P2, PT, R71.reuse, 0x3a, PT ;  /* 0x0000003a4700780c */ /* 0x040fe20003f46070 */
[----:B------:R-:W-:Y:S01]  /*07d0*/  BSSY.RECONVERGENT B1, `(.L_x_23) ;  /* 0x0000022000017945 */ /* 0x000fe20003800200 */
[C---:B------:R-:W-:Y:S01]  /*07e0*/  IADD3 R64, PT, PT, R71.reuse, -0x3a, RZ ;  /* 0xffffffc647407810 */ /* 0x040fe20007ffe0ff */
[----:B------:R-:W2:Y:S03]  /*07f0*/  S2R R72, SR_TID.Y ;  /* 0x0000000000487919 */ /* 0x000ea60000002200 */
[----:B------:R-:W-:Y:S01]  /*0800*/  SEL R67, R71, R64, !P2 ;  /* 0x0000004047437207 */ /* 0x000fe20005000000 */
[----:B------:R-:W3:Y:S01]  /*0810*/  S2R R99, SR_TID.X ;  /* 0x0000000000637919 */ /* 0x000ee20000002100 */
[----:B------:R-:W-:Y:S01]  /*0820*/  MOV R64, RZ ;  /* 0x000000ff00407202 */ /* 0x000fe20000000f00 */
[----:B-1----:R-:W-:-:S05]  /*0830*/  IMAD R68, R69, 0x38, RZ ;  /* 0x0000003845447824 */ /* 0x002fca00078e02ff */
[CC--:B------:R-:W-:Y:S02]  /*0840*/  LOP3.LUT P2, RZ, R67.reuse, R68.reuse, RZ, 0xfc, !PT ;  /* 0x0000004443ff7212 */ /* 0x0c0fe4000784fcff */
[----:B------:R-:W-:-:S04]  /*0850*/  IADD3 R68, PT, PT, R67, R68, RZ ;  /* 0x0000004443447210 */ /* 0x000fc80007ffe0ff */
[----:B------:R-:W-:-:S13]  /*0860*/  ISETP.GT.U32.OR P2, PT, R68, 0xe0, !P2 ;  /* 0x000000e04400780c */ /* 0x000fda0005744470 */
[----:B--23--:R-:W-:Y:S05]  /*0870*/  @P2 BRA `(.L_x_24) ;  /* 0x00000000005c2947 */ /* 0x00cfea0003800000 */
[----:B------:R-:W1:Y:S01]  /*0880*/  S2R R70, SR_CTAID.X ;  /* 0x0000000000467919 */ /* 0x000e620000002500 */
[----:B------:R-:W-:-:S05]  /*0890*/  PRMT R65, R65, 0x9910, RZ ;  /* 0x0000991041417816 */ /* 0x000fca00000000ff */
[----:B------:R-:W-:-:S05]  /*08a0*/  IMAD R65, R65, 0x12, RZ ;  /* 0x0000001241417824 */ /* 0x000fca00078e02ff */
[----:B------:R-:W-:-:S04]  /*08b0*/  IADD3 R65, PT, PT, RZ, -R65, RZ ;  /* 0x80000041ff417210 */ /* 0x000fc80007ffe0ff */
[----:B------:R-:W-:-:S04]  /*08c0*/  PRMT R68, R65, 0x7710, RZ ;  /* 0x0000771041447816 */ /* 0x000fc800000000ff */
[----:B------:R-:W-:-:S04]  /*08d0*/  IADD3 R65, PT, PT, R63, R68, RZ ;  /* 0x000000443f417210 */ /* 0x000fc80007ffe0ff */
[----:B------:R-:W-:Y:S02]  /*08e0*/  LOP3.LUT R73, R65, 0xffff, RZ, 0xc0, !PT ;  /* 0x0000ffff41497812 */ /* 0x000fe400078ec0ff */
[----:B-1----:R-:W-:-:S04]  /*08f0*/  SHF.L.U32 R68, R70, 0x4, RZ ;  /* 0x0000000446447819 */ /* 0x002fc800000006ff */
[----:B------:R-:W-:Y:S02]  /*0900*/  LOP3.LUT P2, RZ, R68, R73, RZ, 0xfc, !PT ;  /* 0x0000004944ff7212 */ /* 0x000fe4000784fcff */
[----:B------:R-:W-:-:S04]  /*0910*/  IADD3 R68, PT, PT, R73, R68, RZ ;  /* 0x0000004449447210 */ /* 0x000fc80007ffe0ff */
[----:B------:R-:W-:-:S13]  /*0920*/  ISETP.GT.U32.OR P2, PT, R68, 0xe0, !P2 ;  /* 0x000000e04400780c */ /* 0x000fda0005744470 */
[----:B------:R-:W-:Y:S05]  /*0930*/  @P2 BRA `(.L_x_24) ;  /* 0x00000000002c2947 */ /* 0x000fea0003800000 */
[----:B------:R-:W-:Y:S01]  /*0940*/  IMAD R69, R69, 0x310, R70 ;  /* 0x0000031045457824 */ /* 0x000fe200078e0246 */
[----:B------:R-:W-:Y:S01]  /*0950*/  ISETP.GT.U32.AND P2, PT, R71, 0x39, PT ;  /* 0x000000394700780c */ /* 0x000fe20003f44070 */
[----:B------:R-:W1:Y:S02]  /*0960*/  LDC.64 R64, c[0x0][0x380] ;  /* 0x0000e000ff407b82 */ /* 0x000e640000000a00 */
[----:B------:R-:W-:-:S05]  /*0970*/  IMAD R68, R30, 0x1880, R69 ;  /* 0x000018801e447824 */ /* 0x000fca00078e0245 */
[----:B------:R-:W-:-:S04]  /*0980*/  LEA R68, R68, R73, 0x4 ;  /* 0x0000004944447211 */ /* 0x000fc800078e20ff */
[C---:B------:R-:W-:Y:S02]  /*0990*/  IADD3 R70, PT, PT, R68.reuse, 0xc400, RZ ;  /* 0x0000c40044467810 */ /* 0x040fe40007ffe0ff */
[----:B------:R-:W-:-:S05]  /*09a0*/  @!P2 IADD3 R70, PT, PT, R68, RZ, RZ ;  /* 0x000000ff4446a210 */ /* 0x000fca0007ffe0ff */
[----:B------:R-:W-:-:S05]  /*09b0*/  IMAD R70, R67, 0xe0, R70 ;  /* 0x000000e043467824 */ /* 0x000fca00078e0246 */
[----:B------:R-:W-:-:S05]  /*09c0*/  IADD3 R67, PT, PT, R70, -0xe1, RZ ;  /* 0xffffff1f46437810 */ /* 0x000fca0007ffe0ff */
[----:B-1----:R-:W-:-:S06]  /*09d0*/  IMAD.WIDE R64, R67, 0x4, R64 ;  /* 0x0000000443407825 */ /* 0x002fcc00078e0240 */
[----:B0-----:R1:W5:Y:S02]  /*09e0*/  LDG.E.CONSTANT R64, desc[UR8][R64.64] ;  /* 0x0000000840407981 */ /* 0x001364000c1e9900 */
.L_x_24:
[----:B0-----:R-:W-:Y:S05]  /*09f0*/  BSYNC.RECONVERGENT B1 ;  /* 0x0000000000017941 */ /* 0x001fea0003800200 */
.L_x_23:
[----:B------:R-:W0:Y:S01]  /*0a00*/  S2UR UR6, SR_CgaCtaId ;  /* 0x00000000000679c3 */ /* 0x000e220000008800 */
[----:B------:R-:W-:Y:S01]  /*0a10*/  LEA R72, R72, R99, 0x1 ;  /* 0x0000006348487211 */ /* 0x000fe200078e08ff */
[----:B------:R-:W-:-:S04]  /*0a20*/  UMOV UR5, 0x400 ;  /* 0x0000040000057882 */ /* 0x000fc80000000000 */
[----:B-1----:R-:W-:-:S04]  /*0a30*/  IMAD R65, R72, 0x13, RZ ;  /* 0x0000001348417824 */ /* 0x002fc800078e02ff */
[----:B------:R-:W-:-:S05]  /*0a40*/  IMAD R66, R66, 0x20a, R65 ;  /* 0x0000020a42427824 */ /* 0x000fca00078e0241 */
[----:B------:R-:W-:Y:S01]  /*0a50*/  IADD3 R66, PT, PT, R66, UR4, RZ ;  /* 0x0000000442427c10 */ /* 0x000fe2000fffe0ff */
[----:B0-----:R-:W-:-:S06]  /*0a60*/  ULEA UR5, UR6, UR5, 0x18 ;  /* 0x0000000506057291 */ /* 0x001fcc000f8ec0ff */
[----:B------:R-:W-:-:S05]  /*0a70*/  LEA R65, R66, UR5, 0x2 ;  /* 0x0000000542417c11 */ /* 0x000fca000f8e10ff */
[----:B-----5:R1:W-:Y:S02]  /*0a80*/  STS [R65], R64 ;  /* 0x0000004041007388 */ /* 0x0203e40000000800 */
.L_x_22:
[----:B0-----:R-:W-:Y:S05]  /*0a90*/  BSYNC.RECONVERGENT B0 ;  /* 0x0000000000007941 */ /* 0x001fea0003800200 */
.L_x_21:
[----:B------:R-:W0:Y:S01]  /*0aa0*/  S2R R70, SR_TID.Z ;  /* 0x0000000000467919 */ /* 0x000e220000002300 */
[----:B-1----:R-:W-:Y:S01]  /*0ab0*/  IADD3 R64, PT, PT, R63, 0x1, RZ ;  /* 0x000000013f407810 */ /* 0x002fe20007ffe0ff */
[----:B------:R-:W-:Y:S01]  /*0ac0*/  BSSY.RECONVERGENT B0, `(.L_x_25) ;  /* 0x000003b000007945 */ /* 0x000fe20003800200 */
[----:B------:R-:W1:Y:S02]  /*0ad0*/  S2R R71, SR_TID.Y ;  /* 0x0000000000477919 */ /* 0x000e640000002200 */
[----:B------:R-:W-:Y:S01]  /*0ae0*/  LOP3.LUT R65, R64, 0xffff, RZ, 0xc0, !PT ;  /* 0x0000ffff40417812 */ /* 0x000fe200078ec0ff */
[----:B------:R-:W1:Y:S04]  /*0af0*/  S2R R72, SR_TID.X ;  /* 0x0000000000487919 */ /* 0x000e680000002100 */
[----:B------:R-:W-:-:S05]  /*0b00*/  IMAD R65, R65, 0xe38f, RZ ;  /* 0x0000e38f41417824 */ /* 0x000fca00078e02ff */
[----:B------:R-:W-:-:S05]  /*0b10*/  SHF.R.U32.HI R65, RZ, 0x14, R65 ;  /* 0x00000014ff417819 */ /* 0x000fca0000011641 */
[----:B0-----:R-:W-:-:S05]  /*0b20*/  IMAD R98, R70, 0x1d, R65 ;  /* 0x0000001d46627824 */ /* 0x001fca00078e0241 */
[----:B------:R-:W-:Y:S02]  /*0b30*/  ISETP.GT.U32.AND P2, PT, R98, 0x73, PT ;  /* 0x000000736200780c */ /* 0x000fe40003f44070 */
[----:B-1----:R-:W-:-:S05]  /*0b40*/  LEA R66, R71, R72, 0x1 ;  /* 0x0000004847427211 */ /* 0x002fca00078e08ff */
[----:B------:R-:W-:-:S06]  /*0b50*/  IMAD R67, R66, 0x13, RZ ;  /* 0x0000001342437824 */ /* 0x000fcc00078e02ff */
[----:B------:R-:W-:Y:S05]  /*0b60*/  @P2 BRA `(.L_x_26) ;  /* 0x0000000000c02947 */ /* 0x000fea0003800000 */
[----:B------:R-:W-:Y:S01]  /*0b70*/  UIADD3 UR5, UPT, UPT, UR4, 0x1, URZ ;  /* 0x0000000104057890 */ /* 0x000fe2000fffe0ff */
[----:B------:R-:W-:-:S05]  /*0b80*/  IMAD R68, R70, 0x20a, R67 ;  /* 0x0000020a46447824 */ /* 0x000fca00078e0243 */
[----:B------:R-:W-:Y:S02]  /*0b90*/  IADD3 R73, PT, PT, R67, UR5, RZ ;  /* 0x0000000543497c10 */ /* 0x000fe4000fffe0ff */
[----:B------:R-:W-:Y:S02]  /*0ba0*/  IADD3 R69, PT, PT, R68, UR5, RZ ;  /* 0x0000000544457c10 */ /* 0x000fe4000fffe0ff */
[----:B------:R-:W-:-:S04]  /*0bb0*/  ISETP.GT.U32.AND P2, PT, R73, 0x209, PT ;  /* 0x000002094900780c */ /* 0x000fc80003f44070 */
[----:B------:R-:W-:-:S13]  /*0bc0*/  ISETP.GT.U32.OR P2, PT, R69, 0x827, P2 ;  /* 0x000008274500780c */ /* 0x000fda0001744470 */
[----:B------:R-:W-:Y:S05]  /*0bd0*/  @P2 BRA `(.L_x_26) ;  /* 0x0000000000a42947 */ /* 0x000fea0003800000 */
[----:B------:R-:W0:Y:S01]  /*0be0*/  S2R R100, SR_CTAID.Y ;  /* 0x0000000000647919 */ /* 0x000e220000002600 */
[C---:B------:R-:W-:Y:S01]  /*0bf0*/  ISETP.GE.U32.AND P2, PT, R98.reuse, 0x3a, PT ;  /* 0x0000003a6200780c */ /* 0x040fe20003f46070 */
[----:B------:R-:W-:Y:S01]  /*0c00*/  BSSY.RECONVERGENT B1, `(.L_x_27) ;  /* 0x0000020000017945 */ /* 0x000fe20003800200 */
[----:B------:R-:W-:-:S04]  /*0c10*/  IADD3 R69, PT, PT, R98, -0x3a, RZ ;  /* 0xffffffc662457810 */ /* 0x000fc80007ffe0ff */
[----:B------:R-:W-:Y:S01]  /*0c20*/  SEL R73, R98, R69, !P2 ;  /* 0x0000004562497207 */ /* 0x000fe20005000000 */
[----:B0-----:R-:W-:-:S05]  /*0c30*/  IMAD R150, R100, 0x38, RZ ;  /* 0x0000003864967824 */ /* 0x001fca00078e02ff */
[----:B------:R-:W-:Y:S02]  /*0c40*/  LOP3.LUT P2, RZ, R73, R150, RZ, 0xfc, !PT ;  /* 0x0000009649ff7212 */ /* 0x000fe4000784fcff */
[----:B------:R-:W-:-:S04]  /*0c50*/  IADD3 R69, PT, PT, R150, R73, RZ ;  /* 0x0000004996457210 */ /* 0x000fc80007ffe0ff */
[----:B------:R-:W-:Y:S01]  /*0c60*/  ISETP.GT.U32.OR P2, PT, R69, 0xe0, !P2 ;  /* 0x000000e04500780c */ /* 0x000fe20005744470 */
[----:B------:R-:W-:-:S12]  /*0c70*/  HFMA2 R69, -RZ, RZ, 0, 0 ;  /* 0x00000000ff457431 */ /* 0x000fd800000001ff */
[----:B------:R-:W-:Y:S05]  /*0c80*/  @P2 BRA `(.L_x_28) ;  /* 0x00000000005c2947 */ /* 0x000fea0003800000 */
[----:B------:R-:W0:Y:S01]  /*0c90*/  S2R R101, SR_CTAID.X ;  /* 0x0000000000657919 */ /* 0x000e220000002500 */
[----:B------:R-:W-:-:S05]  /*0ca0*/  PRMT R65, R65, 0x9910, RZ ;  /* 0x0000991041417816 */ /* 0x000fca00000000ff */
[----:B------:R-:W-:-:S05]  /*0cb0*/  IMAD R65, R65, 0x12, RZ ;  /* 0x0000001241417824 */ /* 0x000fca00078e02ff */
[----:B------:R-:W-:-:S04]  /*0cc0*/  IADD3 R65, PT, PT, RZ, -R65, RZ ;  /* 0x80000041ff417210 */ /* 0x000fc80007ffe0ff */
[----:B------:R-:W-:-:S04]  /*0cd0*/  PRMT R65, R65, 0x7710, RZ ;  /* 0x0000771041417816 */ /* 0x000fc800000000ff */
[----:B------:R-:W-:-:S04]  /*0ce0*/  IADD3 R64, PT, PT, R64, R65, RZ ;  /* 0x0000004140407210 */ /* 0x000fc80007ffe0ff */
[----:B------:R-:W-:Y:S02]  /*0cf0*/  LOP3.LUT R99, R64, 0xffff, RZ, 0xc0, !PT ;  /* 0x0000ffff40637812 */ /* 0x000fe400078ec0ff */
[----:B0-----:R-:W-:-:S04]  /*0d00*/  SHF.L.U32 R150, R101, 0x4, RZ ;  /* 0x0000000465967819 */ /* 0x001fc800000006ff */
[CC--:B------:R-:W-:Y:S02]  /*0d10*/  LOP3.LUT P2, RZ, R150.reuse, R99.reuse, RZ, 0xfc, !PT ;  /* 0x0000006396ff7212 */ /* 0x0c0fe4000784fcff */
[----:B------:R-:W-:-:S04]  /*0d20*/  IADD3 R64, PT, PT, R150, R99, RZ ;  /* 0x0000006396407210 */ /* 0x000fc80007ffe0ff */
[----:B------:R-:W-:-:S13]  /*0d30*/  ISETP.GT.U32.OR P2, PT, R64, 0xe0, !P2 ;  /* 0x000000e04000780c */ /* 0x000fda0005744470 */
[----:B------:R-:W-:Y:S05]  /*0d40*/  @P2 BRA `(.L_x_28) ;  /* 0x00000000002c2947 */ /* 0x000fea0003800000 */
[----:B------:R-:W-:Y:S01]  /*0d50*/  IMAD R101, R100, 0x310, R101 ;  /* 0x0000031064657824 */ /* 0x000fe200078e0265 */
[----:B------:R-:W-:Y:S01]  /*0d60*/  ISETP.GT.U32.AND P2, PT, R98, 0x39, PT ;  /* 0x000000396200780c */ /* 0x000fe20003f44070 */
[----:B------:R-:W0:Y:S02]  /*0d70*/  LDC.64 R64, c[0x0][0x380] ;  /* 0x0000e000ff407b82 */ /* 0x000e240000000a00 */
[----:B------:R-:W-:-:S05]  /*0d80*/  IMAD R98, R30, 0x1880, R101 ;  /* 0x000018801e627824 */ /* 0x000fca00078e0265 */
[----:B------:R-:W-:-:S04]  /*0d90*/  LEA R69, R98, R99, 0x4 ;  /* 0x0000006362457211 */ /* 0x000fc800078e20ff */
[C---:B------:R-:W-:Y:S02]  /*0da0*/  IADD3 R98, PT, PT, R69.reuse, 0xc400, RZ ;  /* 0x0000c40045627810 */ /* 0x040fe40007ffe0ff */
[----:B------:R-:W-:-:S05]  /*0db0*/  @!P2 IADD3 R98, PT, PT, R69, RZ, RZ ;  /* 0x000000ff4562a210 */ /* 0x000fca0007ffe0ff */
[----:B------:R-:W-:-:S05]  /*0dc0*/  IMAD R98, R73, 0xe0, R98 ;  /* 0x000000e049627824 */ /* 0x000fca00078e0262 */
[----:B------:R-:W-:-:S05]  /*0dd0*/  IADD3 R69, PT, PT, R98, -0xe1, RZ ;  /* 0xffffff1f62457810 */ /* 0x000fca0007ffe0ff */
[----:B0-----:R-:W-:-:S05]  /*0de0*/  IMAD.WIDE R64, R69, 0x4, R64 ;  /* 0x0000000445407825 */ /* 0x001fca00078e0240 */
[----:B------:R0:W5:Y:S02]  /*0df0*/  LDG.E.CONSTANT R69, desc[UR8][R64.64] ;  /* 0x0000000840457981 */ /* 0x000164000c1e9900 */
.L_x_28:
[----:B------:R-:W-:Y:S05]  /*0e00*/  BSYNC.RECONVERGENT B1 ;  /* 0x0000000000017941 */ /* 0x000fea0003800200 */
.L_x_27:
[----:B------:R-:W1:Y:S01]  /*0e10*/  S2UR UR6, SR_CgaCtaId ;  /* 0x00000000000679c3 */ /* 0x000e620000008800 */
[----:B------:R-:W-:Y:S01]  /*0e20*/  UMOV UR5, 0x400 ;  /* 0x0000040000057882 */ /* 0x000fe20000000000 */
[----:B------:R-:W-:Y:S01]  /*0e30*/  IADD3 R68, PT, PT, R68, UR4, RZ ;  /* 0x0000000444447c10 */ /* 0x000fe2000fffe0ff */
[----:B-1----:R-:W-:-:S06]  /*0e40*/  ULEA UR5, UR6, UR5, 0x18 ;  /* 0x0000000506057291 */ /* 0x002fcc000f8ec0ff */
[----:B------:R-:W-:-:S05]  /*0e50*/  LEA R68, R68, UR5, 0x2 ;  /* 0x0000000544447c11 */ /* 0x000fca000f8e10ff */
[----:B-----5:R1:W-:Y:S02]  /*0e60*/  STS [R68+0x4], R69 ;  /* 0x0000044544007388 */ /* 0x0203e40000000800 */
.L_x_26:
[----:B------:R-:W-:Y:S05]  /*0e70*/  BSYNC.RECONVERGENT B0 ;  /* 0x0000000000007941 */ /* 0x000fea0003800200 */
.L_x_25:
[----:B0-----:R-:W-:Y:S01]  /*0e80*/  IADD3 R64, PT, PT, R63, 0x2, RZ ;  /* 0x000000023f407810 */ /* 0x001fe20007ffe0ff */
[----:B------:R-:W-:Y:S03]  /*0e90*/  BSSY.RECONVERGENT B0, `(.L_x_29) ;  /* 0x0000037000007945 */ /* 0x000fe60003800200 */
[----:B------:R-:W-:-:S05]  /*0ea0*/  LOP3.LUT R65, R64, 0xffff, RZ, 0xc0, !PT ;  /* 0x0000ffff40417812 */ /* 0x000fca00078ec0ff */
[----:B------:R-:W-:-:S05]  /*0eb0*/  IMAD R65, R65, 0xe38f, RZ ;  /* 0x0000e38f41417824 */ /* 0x000fca00078e02ff */
[----:B------:R-:W-:-:S05]  /*0ec0*/  SHF.R.U32.HI R65, RZ, 0x14, R65 ;  /* 0x00000014ff417819 */ /* 0x000fca0000011641 */
[----:B------:R-:W-:-:S05]  /*0ed0*/  IMAD R98, R70, 0x1d, R65 ;  /* 0x0000001d46627824 */ /* 0x000fca00078e0241 */
[----:B------:R-:W-:-:S13]  /*0ee0*/  ISETP.GT.U32.AND P2, PT, R98, 0x73, PT ;  /* 0x000000736200780c */ /* 0x000fda0003f44070 */
[----:B------:R-:W-:Y:S05]  /*0ef0*/  @P2 BRA `(.L_x_30) ;  /* 0x0000000000c02947 */ /* 0x000fea0003800000 */
[----:B------:R-:W-:Y:S01]  /*0f00*/  UIADD3 UR5, UPT, UPT, UR4, 0x2, URZ ;  /* 0x0000000204057890 */ /* 0x000fe2000fffe0ff */
[----:B-1----:R-:W-:-:S05]  /*0f10*/  IMAD R68, R70, 0x20a, R67 ;  /* 0x0000020a46447824 */ /* 0x002fca00078e0243 */
        /* <DEDUP_REMOVED lines=13> */
[----:B------:R-:W-:Y:S02]  /*0ff0*/  ISETP.GT.U32.OR P2, PT, R69, 0xe0, !P2 ;  /* 0x000000e04500780c */ /* 0x000fe40005744470 */
[----:B------:R-:W-:-:S11]  /*1000*/  MOV R69, RZ ;  /* 0x000000ff00457202 */ /* 0x000fd60000000f00 */
        /* <DEDUP_REMOVED lines=24> */
.L_x_32:
[----:B------:R-:W-:Y:S05]  /*1190*/  BSYNC.RECONVERGENT B1 ;  /* 0x0000000000017941 */ /* 0x000fea0003800200 */
.L_x_31:
[----:B------:R-:W1:Y:S01]  /*11a0*/  S2UR UR6, SR_CgaCtaId ;  /* 0x00000000000679c3 */ /* 0x000e620000008800 */
[----:B------:R-:W-:Y:S01]  /*11b0*/  UMOV UR5, 0x400 ;  /* 0x0000040000057882 */ /* 0x000fe20000000000 */
[----:B------:R-:W-:Y:S01]  /*11c0*/  IADD3 R68, PT, PT, R68, UR4, RZ ;  /* 0x0000000444447c10 */ /* 0x000fe2000fffe0ff */
[----:B-1----:R-:W-:-:S06]  /*11d0*/  ULEA UR5, UR6, UR5, 0x18 ;  /* 0x0000000506057291 */ /* 0x002fcc000f8ec0ff */
[----:B------:R-:W-:-:S05]  /*11e0*/  LEA R68, R68, UR5, 0x2 ;  /* 0x0000000544447c11 */ /* 0x000fca000f8e10ff */
[----:B-----5:R2:W-:Y:S02]  /*11f0*/  STS [R68+0x8], R69 ;  /* 0x0000084544007388 */ /* 0x0205e40000000800 */
.L_x_30:
[----:B------:R-:W-:Y:S05]  /*1200*/  BSYNC.RECONVERGENT B0 ;  /* 0x0000000000007941 */ /* 0x000fea0003800200 */
.L_x_29:
[----:B------:R-:W-:-:S09]  /*1210*/  UISETP.NE.AND UP0, UPT, UR4, 0x10, UPT ;  /* 0x000000100400788c */ /* 0x000fd2000bf05270 */
[----:B------:R-:W-:Y:S05]  /*1220*/  BRA.U !UP0, `(.L_x_33) ;  /* 0x0000000108ec7547 */ /* 0x000fea000b800000 */
[----:B------:R-:W-:Y:S01]  /*1230*/  IADD3 R63, PT, PT, R63, 0x3, RZ ;  /* 0x000000033f3f7810 */ /* 0x000fe20007ffe0ff */
[----:B------:R-:W-:Y:S03]  /*1240*/  BSSY.RECONVERGENT B0, `(.L_x_34) ;  /* 0x0000037000007945 */ /* 0x000fe60003800200 */
[----:B0-----:R-:W-:-:S05]  /*1250*/  LOP3.LUT R64, R63, 0xffff, RZ, 0xc0, !PT ;  /* 0x0000ffff3f407812 */ /* 0x001fca00078ec0ff */
[----:B------:R-:W-:-:S05]  /*1260*/  IMAD R64, R64, 0xe38f, RZ ;  /* 0x0000e38f40407824 */ /* 0x000fca00078e02ff */
[----:B------:R-:W-:-:S05]  /*1270*/  SHF.R.U32.HI R65, RZ, 0x14, R64 ;  /* 0x00000014ff417819 */ /* 0x000fca0000011640 */
[----:B-12---:R-:W-:-:S05]  /*1280*/  IMAD R69, R70, 0x1d, R65 ;  /* 0x0000001d46457824 */ /* 0x006fca00078e0241 */
[----:B------:R-:W-:-:S13]  /*1290*/  ISETP.GT.U32.AND P2, PT, R69, 0x73, PT ;  /* 0x000000734500780c */ /* 0x000fda0003f44070 */
        /* <DEDUP_REMOVED lines=40> */
[----:B0-----:R-:W-:-:S06]  /*1520*/  IMAD.WIDE R64, R69, 0x4, R64 ;  /* 0x0000000445407825 */ /* 0x001fcc00078e0240 */
[----:B------:R0:W5:Y:S02]  /*1530*/  LDG.E.CONSTANT R64, desc[UR8][R64.64] ;  /* 0x0000000840407981 */ /* 0x000164000c1e9900 */
.L_x_37:
[----:B------:R-:W-:Y:S05]  /*1540*/  BSYNC.RECONVERGENT B1 ;  /* 0x0000000000017941 */ /* 0x000fea0003800200 */
.L_x_36:
[----:B------:R-:W1:Y:S01]  /*1550*/  S2UR UR6, SR_CgaCtaId ;  /* 0x00000000000679c3 */ /* 0x000e620000008800 */
[----:B------:R-:W-:Y:S01]  /*1560*/  UMOV UR5, 0x400 ;  /* 0x0000040000057882 */ /* 0x000fe20000000000 */
[----:B------:R-:W-:Y:S01]  /*1570*/  IADD3 R71, PT, PT, R71, UR4, RZ ;  /* 0x0000000447477c10 */ /* 0x000fe2000fffe0ff */
[----:B-1----:R-:W-:-:S06]  /*1580*/  ULEA UR5, UR6, UR5, 0x18 ;  /* 0x0000000506057291 */ /* 0x002fcc000f8ec0ff */
[----:B------:R-:W-:-:S05]  /*1590*/  LEA R71, R71, UR5, 0x2 ;  /* 0x0000000547477c11 */ /* 0x000fca000f8e10ff */
[----:B-----5:R1:W-:Y:S02]  /*15a0*/  STS [R71+0xc], R64 ;  /* 0x00000c4047007388 */ /* 0x0203e40000000800 */
.L_x_35:
[----:B------:R-:W-:Y:S05]  /*15b0*/  BSYNC.RECONVERGENT B0 ;  /* 0x0000000000007941 */ /* 0x000fea0003800200 */
.L_x_34:
[----:B------:R-:W-:Y:S01]  /*15c0*/  UIADD3 UR4, UPT, UPT, UR4, 0x4, URZ ;  /* 0x0000000404047890 */ /* 0x000fe2000fffe0ff */
[----:B------:R-:W-:Y:S11]  /*15d0*/  BRA `(.L_x_38) ;  /* 0xfffffff000407947 */ /* 0x000ff6000383ffff */
.L_x_33:
[----:B------:R-:W-:Y:S01]  /*15e0*/  LEA R63, R66, R66, 0x1 ;  /* 0x00000042423f7211 */ /* 0x000fe200078e08ff */
[----:B-12---:R-:W1:Y:S04]  /*15f0*/  @!P1 LDC.64 R68, c[0x0][0x388] ;  /* 0x0000e200ff449b82 */ /* 0x006e680000000a00 */
[----:B0-----:R-:W-:-:S05]  /*1600*/  IMAD R64, R70, 0x48, R63 ;  /* 0x0000004846407824 */ /* 0x001fca00078e023f */
[C---:B------:R-:W-:Y:S02]  /*1610*/  ISETP.GT.U32.OR P2, PT, R64.reuse, 0x11e, P0 ;  /* 0x0000011e4000780c */ /* 0x040fe40000744470 */
[----:B------:R-:W-:Y:S02]  /*1620*/  ISETP.GT.U32.OR P3, PT, R64, 0x11d, P0 ;  /* 0x0000011d4000780c */ /* 0x000fe40000764470 */
[C---:B------:R-:W-:Y:S02]  /*1630*/  ISETP.GT.U32.OR P2, PT, R63.reuse, 0x46, P2 ;  /* 0x000000463f00780c */ /* 0x040fe40001744470 */
[----:B------:R-:W-:Y:S01]  /*1640*/  ISETP.GT.U32.OR P3, PT, R63, 0x45, P3 ;  /* 0x000000453f00780c */ /* 0x000fe20001f64470 */
[----:B------:R-:W-:Y:S01]  /*1650*/  @!P1 IMAD R63, R30, 0x12, R31 ;  /* 0x000000121e3f9824 */ /* 0x000fe200078e021f */
[C---:B------:R-:W-:Y:S02]  /*1660*/  ISETP.GT.U32.OR P2, PT, R32.reuse, 0x1f, P2 ;  /* 0x0000001f2000780c */ /* 0x040fe40001744470 */
[----:B------:R-:W-:Y:S01]  /*1670*/  ISETP.GT.U32.OR P3, PT, R32, 0x1f, P3 ;  /* 0x0000001f2000780c */ /* 0x000fe20001f64470 */
[----:B-1----:R-:W-:-:S10]  /*1680*/  @!P1 IMAD.WIDE.U32 R68, R63, 0x4, R68 ;  /* 0x000000043f449825 */ /* 0x002fd400078e0044 */
[----:B------:R-:W0:Y:S01]  /*1690*/  @!P2 LDC.64 R66, c[0x0][0x388] ;  /* 0x0000e200ff42ab82 */ /* 0x000e220000000a00 */
[C-C-:B------:R-:W-:Y:S01]  /*16a0*/  @!P2 IMAD R73, R30.reuse, 0x12, R31.reuse ;  /* 0x000000121e49a824 */ /* 0x140fe200078e021f */
[----:B------:R1:W2:Y:S01]  /*16b0*/  @!P1 LDG.E.CONSTANT R68, desc[UR8][R68.64] ;  /* 0x0000000844449981 */ /* 0x0002a2000c1e9900 */
[----:B------:R-:W-:-:S05]  /*16c0*/  @!P3 IMAD R99, R30, 0x12, R31 ;  /* 0x000000121e63b824 */ /* 0x000fca00078e021f */
[----:B------:R-:W3:Y:S01]  /*16d0*/  @!P3 LDC.64 R64, c[0x0][0x388] ;  /* 0x0000e200ff40bb82 */ /* 0x000ee20000000a00 */
[----:B0-----:R-:W-:-:S06]  /*16e0*/  @!P2 IMAD.WIDE.U32 R66, R73, 0x4, R66 ;  /* 0x000000044942a825 */ /* 0x001fcc00078e0042 */
[----:B------:R-:W4:Y:S01]  /*16f0*/  @!P2 LDG.E.CONSTANT R66, desc[UR8][R66.64+0x4] ;  /* 0x000004084242a981 */ /* 0x000f22000c1e9900 */
[----:B---3--:R-:W-:-:S06]  /*1700*/  @!P3 IMAD.WIDE.U32 R64, R99, 0x4, R64 ;  /* 0x000000046340b825 */ /* 0x008fcc00078e0040 */
[----:B------:R0:W3:Y:S01]  /*1710*/  @!P3 LDG.E.CONSTANT R64, desc[UR8][R64.64+0x8] ;  /* 0x000008084040b981 */ /* 0x0000e2000c1e9900 */
[----:B------:R-:W5:Y:S01]  /*1720*/  @!P1 S2R R98, SR_CgaCtaId ;  /* 0x0000000000629919 */ /* 0x000f620000008800 */
[----:B------:R-:W5:Y:S01]  /*1730*/  @!P2 S2R R100, SR_CgaCtaId ;  /* 0x000000000064a919 */ /* 0x000f620000008800 */
[----:B------:R-:W5:Y:S01]  /*1740*/  @!P3 S2R R150, SR_CgaCtaId ;  /* 0x000000000096b919 */ /* 0x000f620000008800 */
[----:B------:R-:W-:Y:S01]  /*1750*/  @!P1 MOV R63, 0x400 ;  /* 0x00000400003f9802 */ /* 0x000fe20000000f00 */
[C-C-:B------:R-:W-:Y:S01]  /*1760*/  @!P1 IMAD R73, R70.reuse, 0xc, R71.reuse ;  /* 0x0000000c46499824 */ /* 0x140fe200078e0247 */
[----:B------:R-:W-:Y:S01]  /*1770*/  @!P2 MOV R99, 0x400 ;  /* 0x000004000063a802 */ /* 0x000fe20000000f00 */
[C-C-:B-1----:R-:W-:Y:S01]  /*1780*/  @!P2 IMAD R69, R70.reuse, 0xc, R71.reuse ;  /* 0x0000000c4645a824 */ /* 0x142fe200078e0247 */
[----:B------:R-:W-:Y:S01]  /*1790*/  @!P1 IADD3 R63, PT, PT, R63, 0x20a0, RZ ;  /* 0x000020a03f3f9810 */ /* 0x000fe20007ffe0ff */
[----:B------:R-:W-:Y:S01]  /*17a0*/  @!P3 IMAD R71, R70, 0xc, R71 ;  /* 0x0000000c4647b824 */ /* 0x000fe200078e0247 */
[----:B0-----:R-:W-:-:S02]  /*17b0*/  @!P3 MOV R65, 0x400 ;  /* 0x000004000041b802 */ /* 0x001fc40000000f00 */
[----:B------:R-:W-:Y:S02]  /*17c0*/  @!P2 IADD3 R99, PT, PT, R99, 0x20a0, RZ ;  /* 0x000020a06363a810 */ /* 0x000fe40007ffe0ff */
[-C--:B------:R-:W-:Y:S02]  /*17d0*/  @!P2 LEA R69, R69, R72.reuse, 0x1 ;  /* 0x000000484545a211 */ /* 0x080fe400078e08ff */
[----:B------:R-:W-:Y:S02]  /*17e0*/  @!P3 LEA R71, R71, R72, 0x1 ;  /* 0x000000484747b211 */ /* 0x000fe400078e08ff */
[----:B------:R-:W-:Y:S02]  /*17f0*/  @!P3 IADD3 R65, PT, PT, R65, 0x20a0, RZ ;  /* 0x000020a04141b810 */ /* 0x000fe40007ffe0ff */
[----:B------:R-:W-:Y:S02]  /*1800*/  @!P2 LEA R69, R69, R69, 0x1 ;  /* 0x000000454545a211 */ /* 0x000fe400078e08ff */
[----:B-----5:R-:W-:-:S02]  /*1810*/  @!P1 LEA R98, R98, R63, 0x18 ;  /* 0x0000003f62629211 */ /* 0x020fc400078ec0ff */
[----:B------:R-:W-:Y:S02]  /*1820*/  @!P1 LEA R63, R73, R72, 0x1 ;  /* 0x00000048493f9211 */ /* 0x000fe400078e08ff */
[----:B------:R-:W-:Y:S02]  /*1830*/  @!P2 LEA R100, R100, R99, 0x18 ;  /* 0x000000636464a211 */ /* 0x000fe400078ec0ff */
[----:B------:R-:W-:Y:S02]  /*1840*/  @!P1 LEA R63, R63, R63, 0x1 ;  /* 0x0000003f3f3f9211 */ /* 0x000fe400078e08ff */
[----:B------:R-:W-:Y:S02]  /*1850*/  @!P3 LEA R71, R71, R71, 0x1 ;  /* 0x000000474747b211 */ /* 0x000fe400078e08ff */
[----:B------:R-:W-:Y:S02]  /*1860*/  @!P3 LEA R150, R150, R65, 0x18 ;  /* 0x000000419696b211 */ /* 0x000fe400078ec0ff */
[----:B------:R-:W-:-:S02]  /*1870*/  @!P1 LEA R63, R63, R98, 0x2 ;  /* 0x000000623f3f9211 */ /* 0x000fc400078e10ff */
[----:B------:R-:W-:Y:S02]  /*1880*/  @!P2 LEA R69, R69, R100, 0x2 ;  /* 0x000000644545a211 */ /* 0x000fe400078e10ff */
[----:B------:R-:W-:Y:S01]  /*1890*/  @!P3 LEA R71, R71, R150, 0x2 ;  /* 0x000000964747b211 */ /* 0x000fe200078e10ff */
[----:B------:R-:W-:Y:S01]  /*18a0*/  HFMA2 R65, -RZ, RZ, 0, 0 ;  /* 0x00000000ff417431 */ /* 0x000fe200000001ff */
[----:B------:R-:W-:Y:S01]  /*18b0*/  UPLOP3.LUT UP0, UPT, UPT, UPT, UPT, 0x80, 0x8 ;  /* 0x000000000008789c */ /* 0x000fe20003f0f070 */
[----:B--2---:R0:W-:Y:S04]  /*18c0*/  @!P1 STS [R63], R68 ;  /* 0x000000443f009388 */ /* 0x0041e80000000800 */
[----:B----4-:R0:W-:Y:S04]  /*18d0*/  @!P2 STS [R69+0x4], R66 ;  /* 0x000004424500a388 */ /* 0x0101e80000000800 */
[----:B---3--:R0:W-:Y:S01]  /*18e0*/  @!P3 STS [R71+0x8], R64 ;  /* 0x000008404700b388 */ /* 0x0081e20000000800 */
[----:B------:R-:W-:Y:S06]  /*18f0*/  BAR.SYNC.DEFER_BLOCKING 0x0 ;  /* 0x0000000000007b1d */ /* 0x000fec0000010000 */
.L_x_40:
[----:B0-----:R-:W0:Y:S01]  /*1900*/  S2R R64, SR_TID.Y ;  /* 0x0000000000407919 */ /* 0x001e220000002200 */
[----:B------:R-:W-:Y:S01]  /*1910*/  UPLOP3.LUT UP1, UPT, UPT, UPT, UP0, 0x80, 0x8 ;  /* 0x000000000008789c */ /* 0x000fe20003f2f000 */
[----:B------:R-:W-:Y:S01]  /*1920*/  UMOV UR4, URZ ;  /* 0x000000ff00047c82 */ /* 0x000fe20008000000 */
[----:B------:R-:W0:Y:S01]  /*1930*/  S2R R63, SR_TID.X ;  /* 0x00000000003f7919 */ /* 0x000e220000002100 */
[----:B------:R-:W1:Y:S01]  /*1940*/  S2R R66, SR_TID.Z ;  /* 0x0000000000427919 */ /* 0x000e620000002300 */
[----:B0-----:R-:W-:Y:S02]  /*1950*/  LEA R67, R64, R63, 0x1 ;  /* 0x0000003f40437211 */ /* 0x001fe400078e08ff */
[----:B-1----:R-:W-:-:S03]  /*1960*/  LEA R63, R66, R65, 0x2 ;  /* 0x00000041423f7211 */ /* 0x002fc600078e10ff */
[----:B------:R-:W-:Y:S01]  /*1970*/  IMAD R64, R64, 0x46, R67 ;  /* 0x0000004640407824 */ /* 0x000fe200078e0243 */
[----:B------:R-:W-:-:S03]  /*1980*/  LEA R63, R63, R63, 0x3 ;  /* 0x0000003f3f3f7211 */ /* 0x000fc600078e18ff */
[----:B------:R-:W-:-:S07]  /*1990*/  IMAD R64, R65, 0x414, R64 ;  /* 0x0000041441407824 */ /* 0x000fce00078e0240 */
.L_x_39:
[----:B------:R-:W0:Y:S01]  /*19a0*/  S2UR UR6, SR_CgaCtaId ;  /* 0x00000000000679c3 */ /* 0x000e220000008800 */
[----:B------:R-:W-:Y:S01]  /*19b0*/  UMOV UR5, 0x400 ;  /* 0x0000040000057882 */ /* 0x000fe20000000000 */
[----:B------:R-:W-:Y:S01]  /*19c0*/  IADD3 R65, PT, PT, R64, UR4, RZ ;  /* 0x0000000440417c10 */ /* 0x000fe2000fffe0ff */
[----:B------:R-:W-:Y:S01]  /*19d0*/  UIADD3 UR7, UPT, UPT, UR5, 0x20a0, URZ ;  /* 0x000020a005077890 */ /* 0x000fe2000fffe0ff */
[----:B------:R-:W-:Y:S01]  /*19e0*/  IADD3 R101, PT, PT, R63, UR4, RZ ;  /* 0x000000043f657c10 */ /* 0x000fe2000fffe0ff */
[----:B------:R-:W-:-:S04]  /*19f0*/  UIADD3 UR4, UPT, UPT, UR4, 0x1, URZ ;  /* 0x0000000104047890 */ /* 0x000fc8000fffe0ff */
[----:B------:R-:W-:Y:S02]  /*1a00*/  UISETP.NE.AND UP0, UPT, UR4, 0x3, UPT ;  /* 0x000000030400788c */ /* 0x000fe4000bf05270 */
[----:B0-----:R-:W-:Y:S02]  /*1a10*/  ULEA UR5, UR6, UR5, 0x18 ;  /* 0x0000000506057291 */ /* 0x001fe4000f8ec0ff */
[----:B------:R-:W-:-:S04]  /*1a20*/  ULEA UR7, UR6, UR7, 0x18 ;  /* 0x0000000706077291 */ /* 0x000fc8000f8ec0ff */
[----:B------:R-:W-:Y:S02]  /*1a30*/  LEA R65, R65, UR5, 0x2 ;  /* 0x0000000541417c11 */ /* 0x000fe4000f8e10ff */
[----:B------:R-:W-:-:S03]  /*1a40*/  LEA R101, R101, UR7, 0x2 ;  /* 0x0000000765657c11 */ /* 0x000fc6000f8e10ff */
[----:B------:R-:W-:Y:S04]  /*1a50*/  LDS R70, [R65] ;  /* 0x0000000041467984 */ /* 0x000fe80000000800 */
[----:B------:R-:W0:Y:S04]  /*1a60*/  LDS R66, [R101] ;  /* 0x0000000065427984 */ /* 0x000e280000000800 */
[----:B------:R-:W1:Y:S04]  /*1a70*/  LDS R67, [R101+0x240] ;  /* 0x0002400065437984 */ /* 0x000e680000000800 */
[----:B------:R-:W2:Y:S04]  /*1a80*/  LDS R68, [R101+0x48] ;  /* 0x0000480065447984 */ /* 0x000ea80000000800 */
[----:B------:R-:W3:Y:S04]  /*1a90*/  LDS R69, [R101+0x288] ;  /* 0x0002880065457984 */ /* 0x000ee80000000800 */
[----:B------:R-:W4:Y:S04]  /*1aa0*/  LDS R72, [R65+0x8] ;  /* 0x0000080041487984 */ /* 0x000f280000000800 */
[----:B------:R-:W5:Y:S04]  /*1ab0*/  LDS R99, [R65+0x20] ;  /* 0x0000200041637984 */ /* 0x000f680000000800 */
[----:B------:R-:W5:Y:S04]  /*1ac0*/  LDS R98, [R65+0x30] ;  /* 0x0000300041627984 */ /* 0x000f680000000800 */
[----:B------:R-:W5:Y:S04]  /*1ad0*/  LDS R115, [R65+0x48] ;  /* 0x0000480041737984 */ /* 0x000f680000000800 */
[----:B------:R-:W5:Y:S04]  /*1ae0*/  LDS R71, [R101+0x24c] ;  /* 0x00024c0065477984 */ /* 0x000f680000000800 */
[----:B------:R-:W5:Y:S01]  /*1af0*/  LDS R73, [R101+0x294] ;  /* 0x0002940065497984 */ /* 0x000f620000000800 */
[----:B0-----:R-:W-:-:S03]  /*1b00*/  FFMA R35, R70, R66, R35 ;  /* 0x0000004246237223 */ /* 0x001fc60000000023 */
[----:B------:R-:W0:Y:S01]  /*1b10*/  LDS R127, [R65+0x50] ;  /* 0x00005000417f7984 */ /* 0x000e220000000800 */
[----:B-1----:R-:W-:-:S03]  /*1b20*/  FFMA R28, R70, R67, R28 ;  /* 0x00000043461c7223 */ /* 0x002fc6000000001c */
[----:B------:R-:W1:Y:S01]  /*1b30*/  LDS R153, [R65+0x10] ;  /* 0x0000100041997984 */ /* 0x000e620000000800 */
[----:B--2---:R-:W-:-:S03]  /*1b40*/  FFMA R33, R70, R68, R33 ;  /* 0x0000004446217223 */ /* 0x004fc60000000021 */
[----:B------:R-:W2:Y:S01]  /*1b50*/  LDS R151, [R65+0x18] ;  /* 0x0000180041977984 */ /* 0x000ea20000000800 */
[----:B---3--:R-:W-:-:S03]  /*1b60*/  FFMA R140, R70, R69, R140 ;  /* 0x00000045468c7223 */ /* 0x008fc6000000008c */
[----:B------:R-:W3:Y:S01]  /*1b70*/  LDS R150, [R65+0x28] ;  /* 0x0000280041967984 */ /* 0x000ee20000000800 */
[C---:B----4-:R-:W-:Y:S01]  /*1b80*/  FFMA R141, R72.reuse, R66, R141 ;  /* 0x00000042488d7223 */ /* 0x050fe2000000008d */
[C---:B------:R-:W-:Y:S01]  /*1b90*/  FFMA R134, R72.reuse, R67, R134 ;  /* 0x0000004348867223 */ /* 0x040fe20000000086 */
[C---:B------:R-:W-:Y:S01]  /*1ba0*/  FFMA R133, R72.reuse, R68, R133 ;  /* 0x0000004448857223 */ /* 0x040fe20000000085 */
[----:B------:R-:W-:Y:S01]  /*1bb0*/  FFMA R130, R72, R69, R130 ;  /* 0x0000004548827223 */ /* 0x000fe20000000082 */
[----:B------:R-:W4:Y:S01]  /*1bc0*/  LDS R70, [R101+0xc] ;  /* 0x00000c0065467984 */ /* 0x000f220000000800 */
[C---:B-----5:R-:W-:Y:S01]  /*1bd0*/  FFMA R94, R99.reuse, R66, R94 ;  /* 0x00000042635e7223 */ /* 0x060fe2000000005e */
[C---:B------:R-:W-:Y:S01]  /*1be0*/  FFMA R95, R99.reuse, R67, R95 ;  /* 0x00000043635f7223 */ /* 0x040fe2000000005f */
[C---:B------:R-:W-:Y:S01]  /*1bf0*/  FFMA R96, R99.reuse, R68, R96 ;  /* 0x0000004463607223 */ /* 0x040fe20000000060 */
[----:B------:R-:W5:Y:S01]  /*1c00*/  LDS R72, [R101+0x54] ;  /* 0x0000540065487984 */ /* 0x000f620000000800 */
[----:B------:R-:W-:Y:S01]  /*1c10*/  FFMA R97, R99, R69, R97 ;  /* 0x0000004563617223 */ /* 0x000fe20000000061 */
[C---:B------:R-:W-:Y:S01]  /*1c20*/  FFMA R114, R98.reuse, R66, R114 ;  /* 0x0000004262727223 */ /* 0x040fe20000000072 */
[C---:B------:R-:W-:Y:S01]  /*1c30*/  FFMA R116, R98.reuse, R67, R116 ;  /* 0x0000004362747223 */ /* 0x040fe20000000074 */
[----:B------:R-:W5:Y:S01]  /*1c40*/  LDS R131, [R65+0x38] ;  /* 0x0000380041837984 */ /* 0x000f620000000800 */
[C---:B------:R-:W-:Y:S01]  /*1c50*/  FFMA R117, R98.reuse, R68, R117 ;  /* 0x0000004462757223 */ /* 0x040fe20000000075 */
[----:B------:R-:W-:Y:S01]  /*1c60*/  FFMA R118, R98, R69, R118 ;  /* 0x0000004562767223 */ /* 0x000fe20000000076 */
[C---:B------:R-:W-:Y:S01]  /*1c70*/  FFMA R136, R115.reuse, R66, R136 ;  /* 0x0000004273887223 */ /* 0x040fe20000000088 */
[----:B------:R-:W5:Y:S01]  /*1c80*/  LDS R100, [R65+0x58] ;  /* 0x0000580041647984 */ /* 0x000f620000000800 */
[C---:B------:R-:W-:Y:S01]  /*1c90*/  FFMA R137, R115.reuse, R67, R137 ;  /* 0x0000004373897223 */ /* 0x040fe20000000089 */
[C---:B------:R-:W-:Y:S01]  /*1ca0*/  FFMA R138, R115.reuse, R68, R138 ;  /* 0x00000044738a7223 */ /* 0x040fe2000000008a */
[C---:B------:R-:W-:Y:S01]  /*1cb0*/  FFMA R139, R115.reuse, R69, R139 ;  /* 0x00000045738b7223 */ /* 0x040fe2000000008b */
[----:B------:R-:W5:Y:S01]  /*1cc0*/  LDS R99, [R65+0x60] ;  /* 0x0000600041637984 */ /* 0x000f620000000800 */
[C---:B------:R-:W-:Y:S01]  /*1cd0*/  FFMA R28, R115.reuse, R71, R28 ;  /* 0x00000047731c7223 */ /* 0x040fe2000000001c */
[----:B------:R-:W-:-:S02]  /*1ce0*/  FFMA R140, R115, R73, R140 ;  /* 0x00000049738c7223 */ /* 0x000fc4000000008c */
[----:B------:R-:W5:Y:S01]  /*1cf0*/  LDS R98, [R65+0x68] ;  /* 0x0000680041627984 */ /* 0x000f620000000800 */
[C---:B0-----:R-:W-:Y:S01]  /*1d00*/  FFMA R149, R127.reuse, R66, R149 ;  /* 0x000000427f957223 */ /* 0x041fe20000000095 */
[C---:B------:R-:W-:Y:S01]  /*1d10*/  FFMA R147, R127.reuse, R67, R147 ;  /* 0x000000437f937223 */ /* 0x040fe20000000093 */
[C---:B------:R-:W-:Y:S01]  /*1d20*/  FFMA R145, R127.reuse, R68, R145 ;  /* 0x000000447f917223 */ /* 0x040fe20000000091 */
[C---:B------:R-:W-:Y:S01]  /*1d30*/  FFMA R143, R127.reuse, R69, R143 ;  /* 0x000000457f8f7223 */ /* 0x040fe2000000008f */
[C---:B------:R-:W-:Y:S01]  /*1d40*/  FFMA R134, R127.reuse, R71, R134 ;  /* 0x000000477f867223 */ /* 0x040fe20000000086 */
[----:B------:R-:W-:Y:S01]  /*1d50*/  FFMA R130, R127, R73, R130 ;  /* 0x000000497f827223 */ /* 0x000fe20000000082 */
[C---:B-1----:R-:W-:Y:S01]  /*1d60*/  FFMA R78, R153.reuse, R66, R78 ;  /* 0x00000042994e7223 */ /* 0x042fe2000000004e */
[C---:B------:R-:W-:Y:S01]  /*1d70*/  FFMA R79, R153.reuse, R67, R79 ;  /* 0x00000043994f7223 */ /* 0x040fe2000000004f */
[C---:B------:R-:W-:Y:S01]  /*1d80*/  FFMA R80, R153.reuse, R68, R80 ;  /* 0x0000004499507223 */ /* 0x040fe20000000050 */
[----:B------:R-:W-:Y:S01]  /*1d90*/  FFMA R81, R153, R69, R81 ;  /* 0x0000004599517223 */ /* 0x000fe20000000051 */
[C---:B--2---:R-:W-:Y:S01]  /*1da0*/  FFMA R86, R151.reuse, R66, R86 ;  /* 0x0000004297567223 */ /* 0x044fe20000000056 */
[C---:B------:R-:W-:Y:S01]  /*1db0*/  FFMA R87, R151.reuse, R67, R87 ;  /* 0x0000004397577223 */ /* 0x040fe20000000057 */
[C---:B------:R-:W-:Y:S01]  /*1dc0*/  FFMA R88, R151.reuse, R68, R88 ;  /* 0x0000004497587223 */ /* 0x040fe20000000058 */
[----:B------:R-:W-:Y:S01]  /*1dd0*/  FFMA R89, R151, R69, R89 ;  /* 0x0000004597597223 */ /* 0x000fe20000000059 */
[C---:B---3--:R-:W-:Y:S01]  /*1de0*/  FFMA R106, R150.reuse, R66, R106 ;  /* 0x00000042966a7223 */ /* 0x048fe2000000006a */
[C---:B------:R-:W-:Y:S01]  /*1df0*/  FFMA R107, R150.reuse, R67, R107 ;  /* 0x00000043966b7223 */ /* 0x040fe2000000006b */
[C---:B------:R-:W-:Y:S01]  /*1e00*/  FFMA R108, R150.reuse, R68, R108 ;  /* 0x00000044966c7223 */ /* 0x040fe2000000006c */
[----:B------:R-:W-:Y:S01]  /*1e10*/  FFMA R109, R150, R69, R109 ;  /* 0x00000045966d7223 */ /* 0x000fe2000000006d */
[----:B------:R-:W0:Y:S01]  /*1e20*/  LDS R151, [R65+0x78] ;  /* 0x0000780041977984 */ /* 0x000e220000000800 */
[-C--:B----4-:R-:W-:Y:S01]  /*1e30*/  FFMA R35, R115, R70.reuse, R35 ;  /* 0x0000004673237223 */ /* 0x090fe20000000023 */
[----:B------:R-:W-:-:S02]  /*1e40*/  FFMA R141, R127, R70, R141 ;  /* 0x000000467f8d7223 */ /* 0x000fc4000000008d */
[----:B------:R-:W1:Y:S01]  /*1e50*/  LDS R150, [R65+0x90] ;  /* 0x0000900041967984 */ /* 0x000e620000000800 */
[-C--:B-----5:R-:W-:Y:S01]  /*1e60*/  FFMA R33, R115, R72.reuse, R33 ;  /* 0x0000004873217223 */ /* 0x0a0fe20000000021 */
[----:B------:R-:W-:Y:S02]  /*1e70*/  FFMA R133, R127, R72, R133 ;  /* 0x000000487f857223 */ /* 0x000fe40000000085 */
[----:B------:R-:W2:Y:S01]  /*1e80*/  LDS R115, [R65+0x70] ;  /* 0x0000700041737984 */ /* 0x000ea20000000800 */
[C---:B------:R-:W-:Y:S01]  /*1e90*/  FFMA R123, R131.reuse, R66, R123 ;  /* 0x00000042837b7223 */ /* 0x040fe2000000007b */
[C---:B------:R-:W-:Y:S01]  /*1ea0*/  FFMA R124, R131.reuse, R67, R124 ;  /* 0x00000043837c7223 */ /* 0x040fe2000000007c */
[C---:B------:R-:W-:Y:S01]  /*1eb0*/  FFMA R125, R131.reuse, R68, R125 ;  /* 0x00000044837d7223 */ /* 0x040fe2000000007d */
[----:B------:R-:W3:Y:S01]  /*1ec0*/  LDS R127, [R65+0x80] ;  /* 0x00008000417f7984 */ /* 0x000ee20000000800 */
[----:B------:R-:W-:Y:S01]  /*1ed0*/  FFMA R126, R131, R69, R126 ;  /* 0x00000045837e7223 */ /* 0x000fe2000000007e */
[C---:B------:R-:W-:Y:S01]  /*1ee0*/  FFMA R74, R100.reuse, R66, R74 ;  /* 0x00000042644a7223 */ /* 0x040fe2000000004a */
[C---:B------:R-:W-:Y:S01]  /*1ef0*/  FFMA R75, R100.reuse, R67, R75 ;  /* 0x00000043644b7223 */ /* 0x040fe2000000004b */
[C---:B------:R-:W-:Y:S01]  /*1f00*/  FFMA R76, R100.reuse, R68, R76 ;  /* 0x00000044644c7223 */ /* 0x040fe2000000004c */
        /* <DEDUP_REMOVED lines=21> */
[----:B------:R-:W4:Y:S01]  /*2060*/  LDS R99, [R101+0x258] ;  /* 0x0002580065637984 */ /* 0x000f220000000800 */
[C---:B0-----:R-:W-:Y:S01]  /*2070*/  FFMA R110, R151.reuse, R66, R110 ;  /* 0x00000042976e7223 */ /* 0x041fe2000000006e */
[----:B------:R-:W-:-:S02]  /*2080*/  FFMA R111, R151, R67, R111 ;  /* 0x00000043976f7223 */ /* 0x000fc4000000006f */
[----:B------:R-:W0:Y:S01]  /*2090*/  LDS R98, [R101+0x18] ;  /* 0x0000180065627984 */ /* 0x000e220000000800 */
[----:B------:R-:W-:Y:S01]  /*20a0*/  FFMA R112, R151, R68, R112 ;  /* 0x0000004497707223 */ /* 0x000fe20000000070 */
[C---:B-1----:R-:W-:Y:S01]  /*20b0*/  FFMA R128, R150.reuse, R66, R128 ;  /* 0x0000004296807223 */ /* 0x042fe20000000080 */
[CC--:B------:R-:W-:Y:S01]  /*20c0*/  FFMA R129, R150.reuse, R67.reuse, R129 ;  /* 0x0000004396817223 */ /* 0x0c0fe20000000081 */
[----:B------:R-:W1:Y:S01]  /*20d0*/  LDS R100, [R101+0x60] ;  /* 0x0000600065647984 */ /* 0x000e620000000800 */
[C---:B------:R-:W-:Y:S01]  /*20e0*/  FFMA R132, R150.reuse, R68, R132 ;  /* 0x0000004496847223 */ /* 0x040fe20000000084 */
[C---:B--2---:R-:W-:Y:S01]  /*20f0*/  FFMA R102, R115.reuse, R66, R102 ;  /* 0x0000004273667223 */ /* 0x044fe20000000066 */
[C---:B------:R-:W-:Y:S01]  /*2100*/  FFMA R103, R115.reuse, R67, R103 ;  /* 0x0000004373677223 */ /* 0x040fe20000000067 */
[C---:B------:R-:W-:Y:S01]  /*2110*/  FFMA R104, R115.reuse, R68, R104 ;  /* 0x0000004473687223 */ /* 0x040fe20000000068 */
[C---:B------:R-:W-:Y:S01]  /*2120*/  FFMA R105, R115.reuse, R69, R105 ;  /* 0x0000004573697223 */ /* 0x040fe20000000069 */
[C---:B------:R-:W-:Y:S01]  /*2130*/  FFMA R106, R115.reuse, R70, R106 ;  /* 0x00000046736a7223 */ /* 0x040fe2000000006a */
[C---:B------:R-:W-:Y:S01]  /*2140*/  FFMA R107, R115.reuse, R71, R107 ;  /* 0x00000047736b7223 */ /* 0x040fe2000000006b */
[C---:B------:R-:W-:Y:S01]  /*2150*/  FFMA R108, R115.reuse, R72, R108 ;  /* 0x00000048736c7223 */ /* 0x040fe2000000006c */
[----:B------:R-:W-:Y:S01]  /*2160*/  FFMA R109, R115, R73, R109 ;  /* 0x00000049736d7223 */ /* 0x000fe2000000006d */
[C---:B---3--:R-:W-:Y:S01]  /*2170*/  FFMA R119, R127.reuse, R66, R119 ;  /* 0x000000427f777223 */ /* 0x048fe20000000077 */
[C---:B------:R-:W-:Y:S01]  /*2180*/  FFMA R120, R127.reuse, R67, R120 ;  /* 0x000000437f787223 */ /* 0x040fe20000000078 */
[C---:B------:R-:W-:Y:S01]  /*2190*/  FFMA R121, R127.reuse, R68, R121 ;  /* 0x000000447f797223 */ /* 0x040fe20000000079 */
[C---:B------:R-:W-:Y:S01]  /*21a0*/  FFMA R122, R127.reuse, R69, R122 ;  /* 0x000000457f7a7223 */ /* 0x040fe2000000007a */
[C---:B------:R-:W-:Y:S01]  /*21b0*/  FFMA R123, R127.reuse, R70, R123 ;  /* 0x000000467f7b7223 */ /* 0x040fe2000000007b */
[C---:B------:R-:W-:Y:S01]  /*21c0*/  FFMA R124, R127.reuse, R71, R124 ;  /* 0x000000477f7c7223 */ /* 0x040fe2000000007c */
[C---:B------:R-:W-:Y:S01]  /*21d0*/  FFMA R125, R127.reuse, R72, R125 ;  /* 0x000000487f7d7223 */ /* 0x040fe2000000007d */
[----:B------:R-:W-:Y:S01]  /*21e0*/  FFMA R126, R127, R73, R126 ;  /* 0x000000497f7e7223 */ /* 0x000fe2000000007e */
[----:B------:R-:W2:Y:S01]  /*21f0*/  LDS R101, [R101+0x2a0] ;  /* 0x0002a00065657984 */ /* 0x000ea20000000800 */
[C---:B------:R-:W-:Y:S01]  /*2200*/  FFMA R135, R150.reuse, R69, R135 ;  /* 0x0000004596877223 */ /* 0x040fe20000000087 */
[C---:B------:R-:W-:Y:S01]  /*2210*/  FFMA R136, R150.reuse, R70, R136 ;  /* 0x0000004696887223 */ /* 0x040fe20000000088 */
[C---:B------:R-:W-:Y:S01]  /*2220*/  FFMA R137, R150.reuse, R71, R137 ;  /* 0x0000004796897223 */ /* 0x040fe20000000089 */
[----:B------:R-:W3:Y:S01]  /*2230*/  LDS R131, [R65+0x98] ;  /* 0x0000980041837984 */ /* 0x000ee20000000800 */
[C---:B------:R-:W-:Y:S01]  /*2240*/  FFMA R138, R150.reuse, R72, R138 ;  /* 0x00000048968a7223 */ /* 0x040fe2000000008a */
[C---:B------:R-:W-:Y:S01]  /*2250*/  FFMA R139, R150.reuse, R73, R139 ;  /* 0x00000049968b7223 */ /* 0x040fe2000000008b */
[C---:B------:R-:W-:Y:S01]  /*2260*/  FFMA R113, R151.reuse, R69, R113 ;  /* 0x0000004597717223 */ /* 0x040fe20000000071 */
[----:B------:R-:W5:Y:S01]  /*2270*/  LDS R115, [R65+0xa0] ;  /* 0x0000a00041737984 */ /* 0x000f620000000800 */
[C---:B------:R-:W-:Y:S01]  /*2280*/  FFMA R114, R151.reuse, R70, R114 ;  /* 0x0000004697727223 */ /* 0x040fe20000000072 */
[C---:B------:R-:W-:Y:S01]  /*2290*/  FFMA R116, R151.reuse, R71, R116 ;  /* 0x0000004797747223 */ /* 0x040fe20000000074 */
[C---:B------:R-:W-:Y:S01]  /*22a0*/  FFMA R117, R151.reuse, R72, R117 ;  /* 0x0000004897757223 */ /* 0x040fe20000000075 */
[----:B------:R-:W5:Y:S01]  /*22b0*/  LDS R127, [R65+0xa8] ;  /* 0x0000a800417f7984 */ /* 0x000f620000000800 */
[----:B------:R-:W-:Y:S01]  /*22c0*/  FFMA R118, R151, R73, R118 ;  /* 0x0000004997767223 */ /* 0x000fe20000000076 */
[----:B----4-:R-:W-:-:S02]  /*22d0*/  FFMA R28, R150, R99, R28 ;  /* 0x00000063961c7223 */ /* 0x010fc4000000001c */
[----:B------:R-:W-:Y:S01]  /*22e0*/  LDS R151, [R65+0x130] ;  /* 0x0001300041977984 */ /* 0x000fe20000000800 */
[C---:B0-----:R-:W-:Y:S01]  /*22f0*/  FFMA R35, R150.reuse, R98, R35 ;  /* 0x0000006296237223 */ /* 0x041fe20000000023 */
[C---:B-1----:R-:W-:Y:S01]  /*2300*/  FFMA R33, R150.reuse, R100, R33 ;  /* 0x0000006496217223 */ /* 0x042fe20000000021 */
[----:B--2---:R-:W-:Y:S02]  /*2310*/  FFMA R140, R150, R101, R140 ;  /* 0x00000065968c7223 */ /* 0x004fe4000000008c */
[----:B------:R-:W0:Y:S01]  /*2320*/  LDS R150, [R65+0xb0] ;  /* 0x0000b00041967984 */ /* 0x000e220000000800 */
[C---:B---3--:R-:W-:Y:S01]  /*2330*/  FFMA R148, R131.reuse, R66, R148 ;  /* 0x0000004283947223 */ /* 0x048fe20000000094 */
[C---:B------:R-:W-:Y:S01]  /*2340*/  FFMA R146, R131.reuse, R67, R146 ;  /* 0x0000004383927223 */ /* 0x040fe20000000092 */
        /* <DEDUP_REMOVED lines=10> */
[C---:B-----5:R-:W-:Y:S01]  /*23f0*/  FFMA R4, R115.reuse, R66, R4 ;  /* 0x0000004273047223 */ /* 0x060fe20000000004 */
        /* <DEDUP_REMOVED lines=23> */
[----:B------:R-:W1:Y:S01]  /*2570*/  LDS R131, [R65+0xb8] ;  /* 0x0000b80041837984 */ /* 0x000e620000000800 */
[C---:B0-----:R-:W-:Y:S01]  /*2580*/  FFMA R12, R150.reuse, R66, R12 ;  /* 0x00000042960c7223 */ /* 0x041fe2000000000c */
[----:B------:R-:W-:-:S02]  /*2590*/  FFMA R47, R150, R67, R47 ;  /* 0x00000043962f7223 */ /* 0x000fc4000000002f */
[----:B------:R-:W0:Y:S01]  /*25a0*/  LDS R115, [R65+0xc0] ;  /* 0x0000c00041737984 */ /* 0x000e220000000800 */
[C---:B------:R-:W-:Y:S01]  /*25b0*/  FFMA R14, R150.reuse, R68, R14 ;  /* 0x00000044960e7223 */ /* 0x040fe2000000000e */
[C---:B------:R-:W-:Y:S01]  /*25c0*/  FFMA R49, R150.reuse, R69, R49 ;  /* 0x0000004596317223 */ /* 0x040fe20000000031 */
[C---:B------:R-:W-:Y:S01]  /*25d0*/  FFMA R90, R150.reuse, R70, R90 ;  /* 0x00000046965a7223 */ /* 0x040fe2000000005a */
[----:B------:R-:W2:Y:S01]  /*25e0*/  LDS R127, [R65+0xc8] ;  /* 0x0000c800417f7984 */ /* 0x000ea20000000800 */
[C---:B------:R-:W-:Y:S01]  /*25f0*/  FFMA R91, R150.reuse, R71, R91 ;  /* 0x00000047965b7223 */ /* 0x040fe2000000005b */
[C---:B------:R-:W-:Y:S01]  /*2600*/  FFMA R92, R150.reuse, R72, R92 ;  /* 0x00000048965c7223 */ /* 0x040fe2000000005c */
[C---:B------:R-:W-:Y:S01]  /*2610*/  FFMA R93, R150.reuse, R73, R93 ;  /* 0x00000049965d7223 */ /* 0x040fe2000000005d */
[C---:B------:R-:W-:Y:S01]  /*2620*/  FFMA R94, R150.reuse, R98, R94 ;  /* 0x00000062965e7223 */ /* 0x040fe2000000005e */
[C---:B------:R-:W-:Y:S01]  /*2630*/  FFMA R95, R150.reuse, R99, R95 ;  /* 0x00000063965f7223 */ /* 0x040fe2000000005f */
[C---:B------:R-:W-:Y:S01]  /*2640*/  FFMA R96, R150.reuse, R100, R96 ;  /* 0x0000006496607223 */ /* 0x040fe20000000060 */
[----:B------:R-:W-:-:S02]  /*2650*/  FFMA R97, R150, R101, R97 ;  /* 0x0000006596617223 */ /* 0x000fc40000000061 */
[----:B------:R-:W3:Y:S01]  /*2660*/  LDS R150, [R65+0xd8] ;  /* 0x0000d80041967984 */ /* 0x000ee20000000800 */
[C---:B-1----:R-:W-:Y:S01]  /*2670*/  FFMA R16, R131.reuse, R66, R16 ;  /* 0x0000004283107223 */ /* 0x042fe20000000010 */
        /* <DEDUP_REMOVED lines=11> */
[C---:B0-----:R-:W-:Y:S01]  /*2730*/  FFMA R20, R115.reuse, R66, R20 ;  /* 0x0000004273147223 */ /* 0x041fe20000000014 */
        /* <DEDUP_REMOVED lines=11> */
[C---:B--2---:R-:W-:Y:S01]  /*27f0*/  FFMA R24, R127.reuse, R66, R24 ;  /* 0x000000427f187223 */ /* 0x044fe20000000018 */
        /* <DEDUP_REMOVED lines=11> */
[----:B------:R-:W0:Y:S01]  /*28b0*/  LDS R131, [R65+0xe0] ;  /* 0x0000e00041837984 */ /* 0x000e220000000800 */
[C---:B---3--:R-:W-:Y:S01]  /*28c0*/  FFMA R34, R150.reuse, R66, R34 ;  /* 0x0000004296227223 */ /* 0x048fe20000000022 */
[C---:B------:R-:W-:Y:S01]  /*28d0*/  FFMA R29, R150.reuse, R67, R29 ;  /* 0x00000043961d7223 */ /* 0x040fe2000000001d */
[C---:B------:R-:W-:Y:S01]  /*28e0*/  FFMA R0, R150.reuse, R68, R0 ;  /* 0x0000004496007223 */ /* 0x040fe20000000000 */
[----:B------:R-:W1:Y:S01]  /*28f0*/  LDS R115, [R65+0xe8] ;  /* 0x0000e80041737984 */ /* 0x000e620000000800 */
        /* <DEDUP_REMOVED lines=9> */
[----:B------:R-:W-:-:S02]  /*2990*/  FFMA R139, R150, R101, R139 ;  /* 0x00000065968b7223 */ /* 0x000fc4000000008b */
[----:B------:R-:W3:Y:S01]  /*29a0*/  LDS R150, [R65+0xf8] ;  /* 0x0000f80041967984 */ /* 0x000ee20000000800 */
        /* <DEDUP_REMOVED lines=50> */
[----:B------:R-:W-:Y:S01]  /*2cd0*/  FFMA R93, R150, R101, R93 ;  /* 0x00000065965d7223 */ /* 0x000fe2000000005d */
[C---:B------:R-:W-:Y:S01]  /*2ce0*/  FFMA R5, R151.reuse, R70, R5 ;  /* 0x0000004697057223 */ /* 0x040fe20000000005 */
[----:B------:R-:W3:Y:S01]  /*2cf0*/  LDS R150, [R65+0x120] ;  /* 0x0001200041967984 */ /* 0x000ee20000000800 */
[C---:B------:R-:W-:Y:S01]  /*2d00*/  FFMA R40, R151.reuse, R71, R40 ;  /* 0x0000004797287223 */ /* 0x040fe20000000028 */
[C---:B------:R-:W-:Y:S01]  /*2d10*/  FFMA R7, R151.reuse, R72, R7 ;  /* 0x0000004897077223 */ /* 0x040fe20000000007 */
[C---:B------:R-:W-:Y:S01]  /*2d20*/  FFMA R42, R151.reuse, R73, R42 ;  /* 0x00000049972a7223 */ /* 0x040fe2000000002a */
[C---:B------:R-:W-:Y:S01]  /*2d30*/  FFMA R4, R151.reuse, R98, R4 ;  /* 0x0000006297047223 */ /* 0x040fe20000000004 */
[C---:B------:R-:W-:Y:S01]  /*2d40*/  FFMA R39, R151.reuse, R99, R39 ;  /* 0x0000006397277223 */ /* 0x040fe20000000027 */
[C---:B------:R-:W-:Y:S01]  /*2d50*/  FFMA R6, R151.reuse, R100, R6 ;  /* 0x0000006497067223 */ /* 0x040fe20000000006 */
[----:B------:R-:W-:-:S02]  /*2d60*/  FFMA R41, R151, R101, R41 ;  /* 0x0000006597297223 */ /* 0x000fc40000000029 */
[----:B------:R-:W4:Y:S01]  /*2d70*/  LDS R151, [R65+0x178] ;  /* 0x0001780041977984 */ /* 0x000f220000000800 */
        /* <DEDUP_REMOVED lines=13> */
[CC--:B------:R-:W-:Y:S01]  /*2e50*/  FFMA R56, R115.reuse, R67.reuse, R56 ;  /* 0x0000004373387223 */ /* 0x0c0fe20000000038 */
[----:B------:R-:W-:Y:S01]  /*2e60*/  FFMA R23, R115, R68, R23 ;  /* 0x0000004473177223 */ /* 0x000fe20000000017 */
[C---:B--2---:R-:W-:Y:S01]  /*2e70*/  FFMA R25, R127.reuse, R66, R25 ;  /* 0x000000427f197223 */ /* 0x044fe20000000019 */
[C---:B------:R-:W-:Y:S01]  /*2e80*/  FFMA R60, R127.reuse, R67, R60 ;  /* 0x000000437f3c7223 */ /* 0x040fe2000000003c */
[----:B------:R-:W-:Y:S01]  /*2e90*/  FFMA R27, R127, R68, R27 ;  /* 0x000000447f1b7223 */ /* 0x000fe2000000001b */
[----:B------:R-:W0:Y:S01]  /*2ea0*/  LDS R131, [R65+0x128] ;  /* 0x0001280041837984 */ /* 0x000e220000000800 */
[C---:B------:R-:W-:Y:S01]  /*2eb0*/  FFMA R58, R115.reuse, R69, R58 ;  /* 0x00000045733a7223 */ /* 0x040fe2000000003a */
        /* <DEDUP_REMOVED lines=9> */
[----:B------:R-:W-:Y:S01]  /*2f50*/  FFMA R113, R115, R101, R113 ;  /* 0x0000006573717223 */ /* 0x000fe20000000071 */
[----:B------:R-:W5:Y:S01]  /*2f60*/  LDS R68, [R65+0x148] ;  /* 0x0001480041447984 */ /* 0x000f620000000800 */
        /* <DEDUP_REMOVED lines=19> */
[----:B------:R-:W-:Y:S01]  /*30a0*/  LDS R127, [R65+0x190] ;  /* 0x00019000417f7984 */ /* 0x000fe20000000800 */
[C---:B----4-:R-:W-:Y:S01]  /*30b0*/  FFMA R5, R151.reuse, R98, R5 ;  /* 0x0000006297057223 */ /* 0x050fe20000000005 */
[C---:B------:R-:W-:Y:S01]  /*30c0*/  FFMA R40, R151.reuse, R99, R40 ;  /* 0x0000006397287223 */ /* 0x040fe20000000028 */
[C---:B------:R-:W-:Y:S01]  /*30d0*/  FFMA R7, R151.reuse, R100, R7 ;  /* 0x0000006497077223 */ /* 0x040fe20000000007 */
[----:B------:R-:W3:Y:S01]  /*30e0*/  LDS R150, [R65+0x168] ;  /* 0x0001680041967984 */ /* 0x000ee20000000800 */
        /* <DEDUP_REMOVED lines=34> */
[C---:B------:R-:W-:Y:S01]  /*3310*/  FFMA R21, R69.reuse, R70, R21 ;  /* 0x0000004645157223 */ /* 0x040fe20000000015 */
[C---:B------:R-:W-:Y:S01]  /*3320*/  FFMA R56, R69.reuse, R71, R56 ;  /* 0x0000004745387223 */ /* 0x040fe20000000038 */
[C---:B------:R-:W-:Y:S01]  /*3330*/  FFMA R23, R69.reuse, R72, R23 ;  /* 0x0000004845177223 */ /* 0x040fe20000000017 */
[----:B------:R-:W1:Y:S01]  /*3340*/  LDS R66, [R65+0x180] ;  /* 0x0001800041427984 */ /* 0x000e620000000800 */
[----:B------:R-:W-:Y:S01]  /*3350*/  FFMA R58, R69, R73, R58 ;  /* 0x00000049453a7223 */ /* 0x000fe2000000003a */
[C---:B------:R-:W-:Y:S01]  /*3360*/  FFMA R25, R115.reuse, R70, R25 ;  /* 0x0000004673197223 */ /* 0x040fe20000000019 */
[C---:B------:R-:W-:Y:S01]  /*3370*/  FFMA R60, R115.reuse, R71, R60 ;  /* 0x00000047733c7223 */ /* 0x040fe2000000003c */
[----:B------:R-:W2:Y:S01]  /*3380*/  LDS R131, [R65+0x188] ;  /* 0x0001880041837984 */ /* 0x000ea20000000800 */
[C---:B------:R-:W-:Y:S01]  /*3390*/  FFMA R27, R115.reuse, R72, R27 ;  /* 0x00000048731b7223 */ /* 0x040fe2000000001b */
[----:B------:R-:W-:Y:S01]  /*33a0*/  FFMA R62, R115, R73, R62 ;  /* 0x00000049733e7223 */ /* 0x000fe2000000003e */
[C---:B------:R-:W-:Y:S01]  /*33b0*/  FFMA R20, R69.reuse, R98, R20 ;  /* 0x0000006245147223 */ /* 0x040fe20000000014 */
[----:B------:R-:W4:Y:S01]  /*33c0*/  LDS R68, [R65+0x198] ;  /* 0x0001980041447984 */ /* 0x000f220000000800 */
[C---:B------:R-:W-:Y:S01]  /*33d0*/  FFMA R55, R69.reuse, R99, R55 ;  /* 0x0000006345377223 */ /* 0x040fe20000000037 */
[C---:B------:R-:W-:Y:S01]  /*33e0*/  FFMA R22, R69.reuse, R100, R22 ;  /* 0x0000006445167223 */ /* 0x040fe20000000016 */
[----:B------:R-:W-:Y:S01]  /*33f0*/  FFMA R57, R69, R101, R57 ;  /* 0x0000006545397223 */ /* 0x000fe20000000039 */
[----:B------:R-:W5:Y:S01]  /*3400*/  LDS R65, [R65+0x1a0] ;  /* 0x0001a00041417984 */ /* 0x000f620000000800 */
[C---:B------:R-:W-:Y:S01]  /*3410*/  FFMA R24, R115.reuse, R98, R24 ;  /* 0x0000006273187223 */ /* 0x040fe20000000018 */
[C---:B------:R-:W-:Y:S01]  /*3420*/  FFMA R59, R115.reuse, R99, R59 ;  /* 0x00000063733b7223 */ /* 0x040fe2000000003b */
[C---:B------:R-:W-:Y:S01]  /*3430*/  FFMA R26, R115.reuse, R100, R26 ;  /* 0x00000064731a7223 */ /* 0x040fe2000000001a */
[----:B------:R-:W-:Y:S01]  /*3440*/  FFMA R61, R115, R101, R61 ;  /* 0x00000065733d7223 */ /* 0x000fe2000000003d */
[C---:B---3--:R-:W-:Y:S01]  /*3450*/  FFMA R34, R150.reuse, R98, R34 ;  /* 0x0000006296227223 */ /* 0x048fe20000000022 */
[C---:B------:R-:W-:Y:S01]  /*3460*/  FFMA R29, R150.reuse, R99, R29 ;  /* 0x00000063961d7223 */ /* 0x040fe2000000001d */
[C---:B------:R-:W-:Y:S01]  /*3470*/  FFMA R0, R150.reuse, R100, R0 ;  /* 0x0000006496007223 */ /* 0x040fe20000000000 */
[----:B------:R-:W-:Y:S01]  /*3480*/  FFMA R36, R150, R101, R36 ;  /* 0x0000006596247223 */ /* 0x000fe20000000024 */
[C---:B------:R-:W-:Y:S01]  /*3490*/  FFMA R17, R127.reuse, R98, R17 ;  /* 0x000000627f117223 */ /* 0x040fe20000000011 */
[C---:B------:R-:W-:Y:S01]  /*34a0*/  FFMA R52, R127.reuse, R99, R52 ;  /* 0x000000637f347223 */ /* 0x040fe20000000034 */
[C---:B------:R-:W-:Y:S01]  /*34b0*/  FFMA R19, R127.reuse, R100, R19 ;  /* 0x000000647f137223 */ /* 0x040fe20000000013 */
[----:B------:R-:W-:Y:S01]  /*34c0*/  FFMA R54, R127, R101, R54 ;  /* 0x000000657f367223 */ /* 0x000fe20000000036 */
[C---:B0-----:R-:W-:Y:S01]  /*34d0*/  FFMA R2, R67.reuse, R98, R2 ;  /* 0x0000006243027223 */ /* 0x041fe20000000002 */
        /* <DEDUP_REMOVED lines=11> */
[C---:B----4-:R-:W-:Y:S01]  /*3590*/  FFMA R21, R68.reuse, R98, R21 ;  /* 0x0000006244157223 */ /* 0x050fe20000000015 */
[C---:B------:R-:W-:Y:S01]  /*35a0*/  FFMA R56, R68.reuse, R99, R56 ;  /* 0x0000006344387223 */ /* 0x040fe20000000038 */
[C---:B------:R-:W-:Y:S01]  /*35b0*/  FFMA R23, R68.reuse, R100, R23 ;  /* 0x0000006444177223 */ /* 0x040fe20000000017 */
[----:B------:R-:W-:Y:S01]  /*35c0*/  FFMA R58, R68, R101, R58 ;  /* 0x00000065443a7223 */ /* 0x000fe2000000003a */
[C---:B-----5:R-:W-:Y:S01]  /*35d0*/  FFMA R25, R65.reuse, R98, R25 ;  /* 0x0000006241197223 */ /* 0x060fe20000000019 */
[C---:B------:R-:W-:Y:S01]  /*35e0*/  FFMA R60, R65.reuse, R99, R60 ;  /* 0x00000063413c7223 */ /* 0x040fe2000000003c */
[C---:B------:R-:W-:Y:S01]  /*35f0*/  FFMA R27, R65.reuse, R100, R27 ;  /* 0x00000064411b7223 */ /* 0x040fe2000000001b */
[----:B------:R-:W-:Y:S01]  /*3600*/  FFMA R62, R65, R101, R62 ;  /* 0x00000065413e7223 */ /* 0x000fe2000000003e */
[----:B------:R-:W-:Y:S06]  /*3610*/  BRA.U UP0, `(.L_x_39) ;  /* 0xffffffe100e07547 */ /* 0x000fec000b83ffff */
[----:B------:R-:W-:Y:S01]  /*3620*/  HFMA2 R65, -RZ, RZ, 0, 5.9604644775390625e-08 ;  /* 0x00000001ff417431 */ /* 0x000fe200000001ff */
[----:B------:R-:W-:Y:S01]  /*3630*/  UPLOP3.LUT UP0, UPT, UPT, UPT, UPT, 0x40, 0x4 ;  /* 0x000000000004789c */ /* 0x000fe20003f0e870 */
[----:B------:R-:W-:Y:S10]  /*3640*/  BRA.U UP1, `(.L_x_40) ;  /* 0xffffffe101ac7547 */ /* 0x000ff4000b83ffff */
[----:B------:R-:W-:-:S04]  /*3650*/  IADD3 R30, PT, PT, R30, 0x1, RZ ;  /* 0x000000011e1e7810 */ /* 0x000fc80007ffe0ff */
[----:B------:R-:W-:-:S13]  /*3660*/  ISETP.NE.AND P2, PT, R30, 0x20, PT ;  /* 0x000000201e00780c */ /* 0x000fda0003f45270 */
[----:B------:R-:W-:Y:S05]  /*3670*/  @P2 BRA `(.L_x_41) ;  /* 0xffffffcc00fc2947 */ /* 0x000fea000383ffff */
[----:B------:R-:W0:Y:S01]  /*3680*/  S2R R32, SR_TID.Z ;  /* 0x0000000000207919 */ /* 0x000e220000002300 */
[----:B------:R-:W1:Y:S01]  /*3690*/  LDC.64 R30, c[0x0][0x390] ;  /* 0x0000e400ff1e7b82 */ /* 0x000e620000000a00 */
[----:B------:R-:W2:Y:S01]  /*36a0*/  S2R R71, SR_TID.X ;  /* 0x0000000000477919 */ /* 0x000ea20000002100 */
[----:B------:R-:W3:Y:S01]  /*36b0*/  S2R R63, SR_CTAID.Z ;  /* 0x00000000003f7919 */ /* 0x000ee20000002700 */
[----:B------:R-:W4:Y:S01]  /*36c0*/  S2R R65, SR_CTAID.Y ;  /* 0x0000000000417919 */ /* 0x000f220000002600 */
[----:B------:R-:W5:Y:S01]  /*36d0*/  S2R R69, SR_TID.Y ;  /* 0x0000000000457919 */ /* 0x000f620000002200 */
[----:B------:R-:W5:Y:S01]  /*36e0*/  S2R R67, SR_CTAID.X ;  /* 0x0000000000437919 */ /* 0x000f620000002500 */
[----:B0-----:R-:W-:-:S05]  /*36f0*/  IMAD R32, R32, 0x18800, RZ ;  /* 0x0001880020207824 */ /* 0x001fca00078e02ff */
[----:B--2---:R-:W-:-:S05]  /*3700*/  LOP3.LUT R32, R32, R71, RZ, 0xfc, !PT ;  /* 0x0000004720207212 */ /* 0x004fca00078efcff */
[----:B---3--:R-:W-:-:S04]  /*3710*/  IMAD R32, R63, 0xc4000, R32 ;  /* 0x000c40003f207824 */ /* 0x008fc800078e0220 */
[----:B----4-:R-:W-:-:S04]  /*3720*/  IMAD R32, R65, 0x3100, R32 ;  /* 0x0000310041207824 */ /* 0x010fc800078e0220 */
[----:B-----5:R-:W-:-:S05]  /*3730*/  IMAD R32, R69, 0x380, R32 ;  /* 0x0000038045207824 */ /* 0x020fca00078e0220 */
[----:B------:R-:W-:-:S05]  /*3740*/  LEA R63, R67, R32, 0x4 ;  /* 0x00000020433f7211 */ /* 0x000fca00078e20ff */
[----:B-1----:R-:W-:-:S05]  /*3750*/  IMAD.WIDE.U32 R30, R63, 0x4, R30 ;  /* 0x000000043f1e7825 */ /* 0x002fca00078e001e */
[----:B------:R-:W-:Y:S04]  /*3760*/  STG.E desc[UR8][R30.64], R35 ;  /* 0x000000231e007986 */ /* 0x000fe8000c101908 */
        /* <DEDUP_REMOVED lines=126> */
[----:B------:R-:W-:Y:S01]  /*3f50*/  STG.E desc[UR8][R30.64+0x1b9ab8], R62 ;  /* 0x1b9ab83e1e007986 */ /* 0x000fe2000c101908 */
[----:B------:R-:W-:Y:S05]  /*3f60*/  EXIT ;  /* 0x000000000000794d */ /* 0x000fea0003800000 */
.L_x_42:
        /* <DEDUP_REMOVED lines=9> */
.L_x_45:


//--------------------- .nv.shared._Z6conv2dPfPKfS_ --------------------------
	.section	.nv.shared._Z6conv2dPfPKfS_,"aw",@nobits
	.sectionflags	@""
	.align	16
	.zero		1024


//--------------------- .nv.shared.reserved.0     --------------------------
	.section	.nv.shared.reserved.0,"aw",@nobits
	.weak		__nv_reservedSMEM_offset_0_alias
	.size		__nv_reservedSMEM_offset_0_alias, 0, 64
	.other		__nv_reservedSMEM_offset_0_alias,@"STO_CUDA_RESERVED_SHARED STV_DEFAULT"
__nv_reservedSMEM_offset_0_alias:
	.zero		0
	.zero		64


//--------------------- .nv.shared.default_function_kernel0 --------------------------
	.section	.nv.shared.default_function_kernel0,"aw",@nobits
	.sectionflags	@""
	.align	16
.nv.shared.default_function_kernel0:
	.zero		10528


//--------------------- .nv.constant0._Z6conv2dPfPKfS_ --------------------------
	.section	.nv.constant0._Z6conv2dPfPKfS_,"a",@progbits
	.sectionflags	@""
	.align	4
.nv.constant0._Z6conv2dPfPKfS_:
	.zero		920


//--------------------- .nv.constant0.default_function_kernel0 --------------------------
	.section	.nv.constant0.default_function_kernel0,"a",@progbits
	.sectionflags	@""
	.align	4
.nv.constant0.default_function_kernel0:
	.zero		920


//--------------------- SYMBOLS --------------------------

	.type		.nv.reservedSmem.offset0,@object
	.size		.nv.reservedSmem.offset0,0x4
	.type		.nv.reservedSmem.cap,@object
	.size		.nv.reservedSmem.cap,0x4
